	.target	sm_80

	.elftype	@"ET_EXEC"


//--------------------- .note.nv.tkinfo           --------------------------
	.section	.note.nv.tkinfo,"",@"SHT_NOTE"
	.sectionflags	@"SHF_NOTE_NV_TKINFO"
	.tkinfo
        /*0018*/ 	.word	0x00000002
        /*0030*/ 	.string	""
        /*0030*/ 	.string	"ptxas"
        /*0030*/ 	.string	"Cuda compilation tools, release 13.0, V13.0.88"
        /*0030*/ 	.string	"Build cuda_13.0.r13.0/compiler.36424714_0"
        /*0030*/ 	.string	"-v  -suppress-debug-info  -lineinfo  -arch sm_80 "



//--------------------- .note.nv.cuinfo           --------------------------
	.section	.note.nv.cuinfo,"",@"SHT_NOTE"
	.sectionflags	@"SHF_NOTE_NV_CUINFO"
        /*0018*/ 	.short	0x0002
        /*001a*/ 	.short	0x0050
        /*001c*/ 	.short	0x0082
	.zero		2


//--------------------- .nv.info                  --------------------------
	.section	.nv.info,"",@"SHT_CUDA_INFO"
	.align	4


	//----- nvinfo : EIATTR_REGCOUNT
	.align		4
        /*0000*/ 	.byte	0x04, 0x2f
        /*0002*/ 	.short	(.L_1 - .L_0)
	.align		4
.L_0:
        /*0004*/ 	.word	index@(matmul_kernel)
        /*0008*/ 	.word	0x00000020


	//----- nvinfo : EIATTR_FRAME_SIZE
	.align		4
.L_1:
        /*000c*/ 	.byte	0x04, 0x11
        /*000e*/ 	.short	(.L_3 - .L_2)
	.align		4
.L_2:
        /*0010*/ 	.word	index@(matmul_kernel)
        /*0014*/ 	.word	0x000008b8


	//----- nvinfo : EIATTR_MIN_STACK_SIZE
	.align		4
.L_3:
        /*0018*/ 	.byte	0x04, 0x12
        /*001a*/ 	.short	(.L_5 - .L_4)
	.align		4
.L_4:
        /*001c*/ 	.word	index@(matmul_kernel)
        /*0020*/ 	.word	0x000008b8
.L_5:


//--------------------- .nv.info.matmul_kernel    --------------------------
	.section	.nv.info.matmul_kernel,"",@"SHT_CUDA_INFO"
	.sectionflags	@""
	.align	4


	//----- nvinfo : EIATTR_CUDA_API_VERSION
	.align		4
        /*0000*/ 	.byte	0x04, 0x37
        /*0002*/ 	.short	(.L_7 - .L_6)
.L_6:
        /*0004*/ 	.word	0x00000082


	//----- nvinfo : EIATTR_SW2861232_WAR
	.align		4
.L_7:
        /*0008*/ 	.byte	0x01, 0x35
	.zero		2


	//----- nvinfo : EIATTR_PARAM_CBANK
	.align		4
        /*000c*/ 	.byte	0x04, 0x0a
        /*000e*/ 	.short	(.L_9 - .L_8)
	.align		4
.L_8:
        /*0010*/ 	.word	index@(.nv.constant0.matmul_kernel)
        /*0014*/ 	.short	0x0160
        /*0016*/ 	.short	0x0050


	//----- nvinfo : EIATTR_CBANK_PARAM_SIZE
	.align		4
.L_9:
        /*0018*/ 	.byte	0x03, 0x19
        /*001a*/ 	.short	0x0050


	//----- nvinfo : EIATTR_KPARAM_INFO
	.align		4
        /*001c*/ 	.byte	0x04, 0x17
        /*001e*/ 	.short	(.L_11 - .L_10)
.L_10:
        /*0020*/ 	.word	0x00000000
        /*0024*/ 	.short	0x000d
        /*0026*/ 	.short	0x0048
        /*0028*/ 	.byte	0x00, 0xf4, 0x21, 0x00


	//----- nvinfo : EIATTR_KPARAM_INFO
	.align		4
.L_11:
        /*002c*/ 	.byte	0x04, 0x17
        /*002e*/ 	.short	(.L_13 - .L_12)
.L_12:
        /*0030*/ 	.word	0x00000000
        /*0034*/ 	.short	0x000c
        /*0036*/ 	.short	0x0040
        /*0038*/ 	.byte	0x00, 0xf4, 0x21, 0x00


	//----- nvinfo : EIATTR_KPARAM_INFO
	.align		4
.L_13:
        /*003c*/ 	.byte	0x04, 0x17
        /*003e*/ 	.short	(.L_15 - .L_14)
.L_14:
        /*0040*/ 	.word	0x00000000
        /*0044*/ 	.short	0x000b
        /*0046*/ 	.short	0x0038
        /*0048*/ 	.byte	0x00, 0xf0, 0x11, 0x00


	//----- nvinfo : EIATTR_KPARAM_INFO
	.align		4
.L_15:
        /*004c*/ 	.byte	0x04, 0x17
        /*004e*/ 	.short	(.L_17 - .L_16)
.L_16:
        /*0050*/ 	.word	0x00000000
        /*0054*/ 	.short	0x000a
        /*0056*/ 	.short	0x0034
        /*0058*/ 	.byte	0x00, 0xf0, 0x11, 0x00


	//----- nvinfo : EIATTR_KPARAM_INFO
	.align		4
.L_17:
        /*005c*/ 	.byte	0x04, 0x17
        /*005e*/ 	.short	(.L_19 - .L_18)
.L_18:
        /*0060*/ 	.word	0x00000000
        /*0064*/ 	.short	0x0009
        /*0066*/ 	.short	0x0030
        /*0068*/ 	.byte	0x00, 0xf0, 0x11, 0x00


	//----- nvinfo : EIATTR_KPARAM_INFO
	.align		4
.L_19:
        /*006c*/ 	.byte	0x04, 0x17
        /*006e*/ 	.short	(.L_21 - .L_20)
.L_20:
        /*0070*/ 	.word	0x00000000
        /*0074*/ 	.short	0x0008
        /*0076*/ 	.short	0x002c
        /*0078*/ 	.byte	0x00, 0xf0, 0x11, 0x00


	//----- nvinfo : EIATTR_KPARAM_INFO
	.align		4
.L_21:
        /*007c*/ 	.byte	0x04, 0x17
        /*007e*/ 	.short	(.L_23 - .L_22)
.L_22:
        /*0080*/ 	.word	0x00000000
        /*0084*/ 	.short	0x0007
        /*0086*/ 	.short	0x0028
        /*0088*/ 	.byte	0x00, 0xf0, 0x11, 0x00


	//----- nvinfo : EIATTR_KPARAM_INFO
	.align		4
.L_23:
        /*008c*/ 	.byte	0x04, 0x17
        /*008e*/ 	.short	(.L_25 - .L_24)
.L_24:
        /*0090*/ 	.word	0x00000000
        /*0094*/ 	.short	0x0006
        /*0096*/ 	.short	0x0024
        /*0098*/ 	.byte	0x00, 0xf0, 0x11, 0x00


	//----- nvinfo : EIATTR_KPARAM_INFO
	.align		4
.L_25:
        /*009c*/ 	.byte	0x04, 0x17
        /*009e*/ 	.short	(.L_27 - .L_26)
.L_26:
        /*00a0*/ 	.word	0x00000000
        /*00a4*/ 	.short	0x0005
        /*00a6*/ 	.short	0x0020
        /*00a8*/ 	.byte	0x00, 0xf0, 0x11, 0x00


	//----- nvinfo : EIATTR_KPARAM_INFO
	.align		4
.L_27:
        /*00ac*/ 	.byte	0x04, 0x17
        /*00ae*/ 	.short	(.L_29 - .L_28)
.L_28:
        /*00b0*/ 	.word	0x00000000
        /*00b4*/ 	.short	0x0004
        /*00b6*/ 	.short	0x001c
        /*00b8*/ 	.byte	0x00, 0xf0, 0x11, 0x00


	//----- nvinfo : EIATTR_KPARAM_INFO
	.align		4
.L_29:
        /*00bc*/ 	.byte	0x04, 0x17
        /*00be*/ 	.short	(.L_31 - .L_30)
.L_30:
        /*00c0*/ 	.word	0x00000000
        /*00c4*/ 	.short	0x0003
        /*00c6*/ 	.short	0x0018
        /*00c8*/ 	.byte	0x00, 0xf0, 0x11, 0x00


	//----- nvinfo : EIATTR_KPARAM_INFO
	.align		4
.L_31:
        /*00cc*/ 	.byte	0x04, 0x17
        /*00ce*/ 	.short	(.L_33 - .L_32)
.L_32:
        /*00d0*/ 	.word	0x00000000
        /*00d4*/ 	.short	0x0002
        /*00d6*/ 	.short	0x0010
        /*00d8*/ 	.byte	0x00, 0xf4, 0x21, 0x00


	//----- nvinfo : EIATTR_KPARAM_INFO
	.align		4
.L_33:
        /*00dc*/ 	.byte	0x04, 0x17
        /*00de*/ 	.short	(.L_35 - .L_34)
.L_34:
        /*00e0*/ 	.word	0x00000000
        /*00e4*/ 	.short	0x0001
        /*00e6*/ 	.short	0x0008
        /*00e8*/ 	.byte	0x00, 0xf4, 0x21, 0x00


	//----- nvinfo : EIATTR_KPARAM_INFO
	.align		4
.L_35:
        /*00ec*/ 	.byte	0x04, 0x17
        /*00ee*/ 	.short	(.L_37 - .L_36)
.L_36:
        /*00f0*/ 	.word	0x00000000
        /*00f4*/ 	.short	0x0000
        /*00f6*/ 	.short	0x0000
        /*00f8*/ 	.byte	0x00, 0xf4, 0x21, 0x00


	//----- nvinfo : EIATTR_MAXREG_COUNT
	.align		4
.L_37:
        /*00fc*/ 	.byte	0x03, 0x1b
        /*00fe*/ 	.short	0x00ff


	//----- nvinfo : EIATTR_NUM_BARRIERS
	.align		4
        /*0100*/ 	.byte	0x02, 0x4c
        /*0102*/ 	.byte	0x01
	.zero		1


	//----- nvinfo : EIATTR_ANNOTATIONS
	.align		4
        /*0104*/ 	.byte	0x04, 0x55
        /*0106*/ 	.short	(.L_39 - .L_38)


	//   ....[0]....
.L_38:
        /*0108*/ 	.word	0x00000001
        /*010c*/ 	.byte	0x30, 0x05, 0x00, 0x00, 0x01, 0x00, 0x00, 0x00, 0x60, 0x05, 0x00, 0x00, 0x01, 0x00, 0x00, 0x00
        /* <DEDUP_REMOVED lines=1169> */
        /*4a2c*/ 	.byte	0x40, 0x98, 0x01, 0x00


	//----- nvinfo : EIATTR_MERCURY_ISA_VERSION
	.align		4
.L_39:
        /*4a30*/ 	.byte	0x03, 0x5f
        /*4a32*/ 	.short	0x0000


	//----- nvinfo : EIATTR_EXIT_INSTR_OFFSETS
	.align		4
        /*4a34*/ 	.byte	0x04, 0x1c
        /*4a36*/ 	.short	(.L_41 - .L_40)


	//   ....[0]....
.L_40:
        /*4a38*/ 	.word	0x00019b60


	//   ....[1]....
        /*4a3c*/ 	.word	0x00019b90


	//----- nvinfo : EIATTR_REQNTID
	.align		4
.L_41:
        /*4a40*/ 	.byte	0x04, 0x10
        /*4a42*/ 	.short	(.L_43 - .L_42)
.L_42:
        /*4a44*/ 	.word	0x00000040
        /*4a48*/ 	.word	0x00000001
        /*4a4c*/ 	.word	0x00000001
.L_43:


//--------------------- .nv.callgraph             --------------------------
	.section	.nv.callgraph,"",@"SHT_CUDA_CALLGRAPH"
	.align	4
	.sectionentsize	8
	.align		4
        /*0000*/ 	.word	0x00000000
	.align		4
        /*0004*/ 	.word	0xffffffff
	.align		4
        /*0008*/ 	.word	0x00000000
	.align		4
        /*000c*/ 	.word	0xfffffffe
	.align		4
        /*0010*/ 	.word	0x00000000
	.align		4
        /*0014*/ 	.word	0xfffffffd
	.align		4
        /*0018*/ 	.word	0x00000000
	.align		4
        /*001c*/ 	.word	0xfffffffc


//--------------------- .nv.rel.action            --------------------------
	.section	.nv.rel.action,"",@"SHT_CUDA_RELOCINFO"
	.align	8
	.sectionentsize	8
        /*0000*/ 	.byte	0x73, 0x00, 0x00, 0x00, 0x00, 0x00, 0x00, 0x00, 0x00, 0x00, 0x00, 0x11, 0x25, 0x00, 0x05, 0x36


//--------------------- .nv.constant0.matmul_kernel --------------------------
	.section	.nv.constant0.matmul_kernel,"a",@progbits
	.sectionflags	@""
	.align	4
.nv.constant0.matmul_kernel:
	.zero		432


//--------------------- .text.matmul_kernel       --------------------------
	.section	.text.matmul_kernel,"ax",@progbits
	.sectioninfo	@"SHI_REGISTERS=32"
	.align	128
        .global         matmul_kernel
        .type           matmul_kernel,@function
        .size           matmul_kernel,(.L_x_5 - matmul_kernel)
        .other          matmul_kernel,@"STO_CUDA_ENTRY STV_DEFAULT"
matmul_kernel:
.text.matmul_kernel:
[----:B------:R-:W-:-:S03]  /*0000*/  IMAD.MOV.U32 R1, RZ, RZ, c[0x0][0x28] ;  /* 0x00000a00ff017624 */ /* 0x000fc600078e00ff */
[----:B------:R-:W-:Y:S01]  /*0010*/  IMAD.MOV.U32 R0, RZ, RZ, c[0x0][0x17c] ;  /* 0x00005f00ff007624 */ /* 0x000fe200078e00ff */
[----:B------:R-:W0:Y:S01]  /*0020*/  S2R R11, SR_TID.X ;  /* 0x00000000000b7919 */ /* 0x000e220000002100 */
[----:B------:R-:W-:Y:S01]  /*0030*/  IADD3 R1, R1, -0x8b8, RZ ;  /* 0xfffff74801017810 */ /* 0x000fe20007ffe0ff */
[----:B------:R-:W-:Y:S02]  /*0040*/  ULDC UR4, c[0x0][0x180] ;  /* 0x0000600000047ab9 */ /* 0x000fe40000000800 */
[----:B------:R-:W-:Y:S01]  /*0050*/  IADD3 R0, R0, 0x7f, RZ ;  /* 0x0000007f00007810 */ /* 0x000fe20007ffe0ff */
[----:B------:R-:W-:-:S03]  /*0060*/  ULDC.64 UR6, c[0x0][0x118] ;  /* 0x0000460000067ab9 */ /* 0x000fc60000000a00 */
[----:B------:R-:W-:-:S04]  /*0070*/  SHF.R.S32.HI R3, RZ, 0x1f, R0 ;  /* 0x0000001fff037819 */ /* 0x000fc80000011400 */
[----:B------:R-:W-:-:S04]  /*0080*/  LEA.HI R3, R3, R0, RZ, 0x7 ;  /* 0x0000000003037211 */ /* 0x000fc800078f38ff */
[----:B------:R-:W-:Y:S02]  /*0090*/  SHF.R.S32.HI R0, RZ, 0x7, R3 ;  /* 0x00000007ff007819 */ /* 0x000fe40000011403 */
[----:B------:R-:W1:Y:S03]  /*00a0*/  S2R R3, SR_CTAID.X ;  /* 0x0000000000037919 */ /* 0x000e660000002500 */
[----:B------:R-:W-:-:S05]  /*00b0*/  IMAD.SHL.U32 R0, R0, 0x8, RZ ;  /* 0x0000000800007824 */ /* 0x000fca00078e00ff */
[-C--:B------:R-:W-:Y:S02]  /*00c0*/  IABS R7, R0.reuse ;  /* 0x0000000000077213 */ /* 0x080fe40000000000 */
[----:B------:R-:W-:Y:S02]  /*00d0*/  IABS R10, R0 ;  /* 0x00000000000a7213 */ /* 0x000fe40000000000 */
[----:B------:R-:W2:Y:S01]  /*00e0*/  I2F.RP R2, R7 ;  /* 0x0000000700027306 */ /* 0x000ea20000209400 */
[----:B-1----:R-:W-:-:S07]  /*00f0*/  IABS R8, R3 ;  /* 0x0000000300087213 */ /* 0x002fce0000000000 */
[----:B--2---:R-:W1:Y:S02]  /*0100*/  MUFU.RCP R2, R2 ;  /* 0x0000000200027308 */ /* 0x004e640000001000 */
[----:B-1----:R-:W-:Y:S01]  /*0110*/  IADD3 R4, R2, 0xffffffe, RZ ;  /* 0x0ffffffe02047810 */ /* 0x002fe20007ffe0ff */
[----:B------:R-:W-:-:S05]  /*0120*/  IMAD.MOV R2, RZ, RZ, -R10 ;  /* 0x000000ffff027224 */ /* 0x000fca00078e0a0a */
[----:B------:R1:W2:Y:S02]  /*0130*/  F2I.FTZ.U32.TRUNC.NTZ R5, R4 ;  /* 0x0000000400057305 */ /* 0x0002a4000021f000 */
[----:B-1----:R-:W-:Y:S02]  /*0140*/  IMAD.MOV.U32 R4, RZ, RZ, RZ ;  /* 0x000000ffff047224 */ /* 0x002fe400078e00ff */
[----:B--2---:R-:W-:-:S04]  /*0150*/  IMAD.MOV R6, RZ, RZ, -R5 ;  /* 0x000000ffff067224 */ /* 0x004fc800078e0a05 */
[----:B------:R-:W-:Y:S02]  /*0160*/  IMAD R9, R6, R7, RZ ;  /* 0x0000000706097224 */ /* 0x000fe400078e02ff */
[----:B------:R-:W-:Y:S02]  /*0170*/  IMAD.MOV.U32 R6, RZ, RZ, R8 ;  /* 0x000000ffff067224 */ /* 0x000fe400078e0008 */
[----:B------:R-:W-:-:S06]  /*0180*/  IMAD.HI.U32 R5, R5, R9, R4 ;  /* 0x0000000905057227 */ /* 0x000fcc00078e0004 */
[----:B------:R-:W-:-:S04]  /*0190*/  IMAD.HI.U32 R5, R5, R6, RZ ;  /* 0x0000000605057227 */ /* 0x000fc800078e00ff */
[----:B------:R-:W-:-:S05]  /*01a0*/  IMAD R2, R5, R2, R6 ;  /* 0x0000000205027224 */ /* 0x000fca00078e0206 */
[----:B------:R-:W-:-:S13]  /*01b0*/  ISETP.GT.U32.AND P1, PT, R7, R2, PT ;  /* 0x000000020700720c */ /* 0x000fda0003f24070 */
[----:B------:R-:W-:Y:S01]  /*01c0*/  @!P1 IMAD.IADD R2, R2, 0x1, -R7 ;  /* 0x0000000102029824 */ /* 0x000fe200078e0a07 */
[----:B------:R-:W-:Y:S02]  /*01d0*/  @!P1 IADD3 R5, R5, 0x1, RZ ;  /* 0x0000000105059810 */ /* 0x000fe40007ffe0ff */
[----:B------:R-:W-:Y:S02]  /*01e0*/  ISETP.NE.AND P1, PT, R0, RZ, PT ;  /* 0x000000ff0000720c */ /* 0x000fe40003f25270 */
[----:B------:R-:W-:Y:S02]  /*01f0*/  ISETP.GE.U32.AND P0, PT, R2, R7, PT ;  /* 0x000000070200720c */ /* 0x000fe40003f06070 */
[----:B------:R-:W-:-:S04]  /*0200*/  LOP3.LUT R2, R3, R0, RZ, 0x3c, !PT ;  /* 0x0000000003027212 */ /* 0x000fc800078e3cff */
[----:B------:R-:W-:Y:S01]  /*0210*/  ISETP.GE.AND P2, PT, R2, RZ, PT ;  /* 0x000000ff0200720c */ /* 0x000fe20003f46270 */
[----:B------:R-:W-:-:S05]  /*0220*/  IMAD.MOV.U32 R2, RZ, RZ, c[0x0][0x178] ;  /* 0x00005e00ff027624 */ /* 0x000fca00078e00ff */
[----:B------:R-:W-:Y:S02]  /*0230*/  IADD3 R2, R2, 0xf, RZ ;  /* 0x0000000f02027810 */ /* 0x000fe40007ffe0ff */
[----:B------:R-:W-:-:S05]  /*0240*/  @P0 IADD3 R5, R5, 0x1, RZ ;  /* 0x0000000105050810 */ /* 0x000fca0007ffe0ff */
[----:B------:R-:W-:Y:S01]  /*0250*/  IMAD.MOV.U32 R4, RZ, RZ, R5 ;  /* 0x000000ffff047224 */ /* 0x000fe200078e0005 */
[----:B------:R-:W-:-:S03]  /*0260*/  SHF.R.S32.HI R5, RZ, 0x1f, R2 ;  /* 0x0000001fff057819 */ /* 0x000fc60000011402 */
[----:B------:R-:W-:Y:S01]  /*0270*/  @!P2 IMAD.MOV R4, RZ, RZ, -R4 ;  /* 0x000000ffff04a224 */ /* 0x000fe200078e0a04 */
[----:B------:R-:W-:Y:S02]  /*0280*/  @!P1 LOP3.LUT R4, RZ, R0, RZ, 0x33, !PT ;  /* 0x00000000ff049212 */ /* 0x000fe400078e33ff */
[----:B------:R-:W-:-:S03]  /*0290*/  LEA.HI R5, R5, R2, RZ, 0x4 ;  /* 0x0000000205057211 */ /* 0x000fc600078f20ff */
[----:B------:R-:W-:Y:S02]  /*02a0*/  IMAD.SHL.U32 R2, R4, 0x8, RZ ;  /* 0x0000000804027824 */ /* 0x000fe400078e00ff */
[----:B------:R-:W-:-:S03]  /*02b0*/  IMAD.MOV R4, RZ, RZ, -R4 ;  /* 0x000000ffff047224 */ /* 0x000fc600078e0a04 */
[----:B------:R-:W-:Y:S01]  /*02c0*/  LEA.HI.SX32 R5, R5, -R2, 0x1c ;  /* 0x8000000205057211 */ /* 0x000fe200078fe2ff */
[----:B------:R-:W-:Y:S02]  /*02d0*/  IMAD R9, R0, R4, R3 ;  /* 0x0000000400097224 */ /* 0x000fe400078e0203 */
[----:B------:R-:W-:Y:S01]  /*02e0*/  IMAD.MOV.U32 R4, RZ, RZ, RZ ;  /* 0x000000ffff047224 */ /* 0x000fe200078e00ff */
[----:B------:R-:W-:-:S04]  /*02f0*/  IMNMX R10, R5, 0x8, PT ;  /* 0x00000008050a7817 */ /* 0x000fc80003800200 */
[-C--:B------:R-:W-:Y:S02]  /*0300*/  IABS R8, R10.reuse ;  /* 0x0000000a00087213 */ /* 0x080fe40000000000 */
[----:B------:R-:W-:Y:S02]  /*0310*/  IABS R0, R10 ;  /* 0x0000000a00007213 */ /* 0x000fe40000000000 */
[----:B------:R-:W1:Y:S08]  /*0320*/  I2F.RP R6, R8 ;  /* 0x0000000800067306 */ /* 0x000e700000209400 */
[----:B-1----:R-:W1:Y:S02]  /*0330*/  MUFU.RCP R6, R6 ;  /* 0x0000000600067308 */ /* 0x002e640000001000 */
[----:B-1----:R-:W-:-:S06]  /*0340*/  IADD3 R5, R6, 0xffffffe, RZ ;  /* 0x0ffffffe06057810 */ /* 0x002fcc0007ffe0ff */
[----:B------:R-:W1:Y:S02]  /*0350*/  F2I.FTZ.U32.TRUNC.NTZ R5, R5 ;  /* 0x0000000500057305 */ /* 0x000e64000021f000 */
[----:B-1----:R-:W-:-:S04]  /*0360*/  IMAD.MOV R7, RZ, RZ, -R5 ;  /* 0x000000ffff077224 */ /* 0x002fc800078e0a05 */
[----:B------:R-:W-:Y:S01]  /*0370*/  IMAD.MOV.U32 R3, RZ, RZ, R7 ;  /* 0x000000ffff037224 */ /* 0x000fe200078e0007 */
[----:B------:R-:W-:-:S03]  /*0380*/  IABS R7, R9 ;  /* 0x0000000900077213 */ /* 0x000fc60000000000 */
[----:B------:R-:W-:-:S04]  /*0390*/  IMAD R3, R3, R8, RZ ;  /* 0x0000000803037224 */ /* 0x000fc800078e02ff */
[----:B------:R-:W-:-:S04]  /*03a0*/  IMAD.HI.U32 R4, R5, R3, R4 ;  /* 0x0000000305047227 */ /* 0x000fc800078e0004 */
[----:B------:R-:W-:Y:S02]  /*03b0*/  IMAD.MOV R3, RZ, RZ, -R0 ;  /* 0x000000ffff037224 */ /* 0x000fe400078e0a00 */
[----:B------:R-:W-:Y:S01]  /*03c0*/  IMAD.HI.U32 R0, R4, R7, RZ ;  /* 0x0000000704007227 */ /* 0x000fe200078e00ff */
[----:B0-----:R-:W-:-:S03]  /*03d0*/  LOP3.LUT R4, R11, 0xf, RZ, 0xc0, !PT ;  /* 0x0000000f0b047812 */ /* 0x001fc600078ec0ff */
[----:B------:R-:W-:Y:S02]  /*03e0*/  IMAD R3, R0, R3, R7 ;  /* 0x0000000300037224 */ /* 0x000fe400078e0207 */
[----:B------:R-:W-:-:S03]  /*03f0*/  IMAD.MOV.U32 R5, RZ, RZ, c[0x0][0x180] ;  /* 0x00006000ff057624 */ /* 0x000fc600078e00ff */
[----:B------:R-:W-:Y:S02]  /*0400*/  ISETP.GT.U32.AND P1, PT, R8, R3, PT ;  /* 0x000000030800720c */ /* 0x000fe40003f24070 */
[----:B------:R-:W-:-:S11]  /*0410*/  IADD3 R13, R5, 0x3f, RZ ;  /* 0x0000003f050d7810 */ /* 0x000fd60007ffe0ff */
[----:B------:R-:W-:Y:S01]  /*0420*/  @!P1 IMAD.IADD R3, R3, 0x1, -R8 ;  /* 0x0000000103039824 */ /* 0x000fe200078e0a08 */
[----:B------:R-:W-:Y:S02]  /*0430*/  @!P1 IADD3 R0, R0, 0x1, RZ ;  /* 0x0000000100009810 */ /* 0x000fe40007ffe0ff */
[----:B------:R-:W-:Y:S02]  /*0440*/  ISETP.NE.AND P1, PT, R10, RZ, PT ;  /* 0x000000ff0a00720c */ /* 0x000fe40003f25270 */
[----:B------:R-:W-:Y:S02]  /*0450*/  ISETP.GE.U32.AND P0, PT, R3, R8, PT ;  /* 0x000000080300720c */ /* 0x000fe40003f06070 */
[----:B------:R-:W-:-:S04]  /*0460*/  LOP3.LUT R3, R9, R10, RZ, 0x3c, !PT ;  /* 0x0000000a09037212 */ /* 0x000fc800078e3cff */
[----:B------:R-:W-:-:S07]  /*0470*/  ISETP.GE.AND P2, PT, R3, RZ, PT ;  /* 0x000000ff0300720c */ /* 0x000fce0003f46270 */
[----:B------:R-:W-:Y:S02]  /*0480*/  @P0 IADD3 R0, R0, 0x1, RZ ;  /* 0x0000000100000810 */ /* 0x000fe40007ffe0ff */
[----:B------:R-:W-:-:S04]  /*0490*/  ISETP.GT.AND P0, PT, R13, 0x3f, PT ;  /* 0x0000003f0d00780c */ /* 0x000fc80003f04270 */
[----:B------:R-:W-:Y:S01]  /*04a0*/  @!P2 IMAD.MOV R0, RZ, RZ, -R0 ;  /* 0x000000ffff00a224 */ /* 0x000fe200078e0a00 */
[----:B------:R-:W-:-:S05]  /*04b0*/  @!P1 LOP3.LUT R0, RZ, R10, RZ, 0x33, !PT ;  /* 0x0000000aff009212 */ /* 0x000fca00078e33ff */
[----:B------:R-:W-:Y:S02]  /*04c0*/  IMAD.MOV R3, RZ, RZ, -R0 ;  /* 0x000000ffff037224 */ /* 0x000fe400078e0a00 */
[----:B------:R-:W-:Y:S02]  /*04d0*/  IMAD.SHL.U32 R25, R0, 0x80, RZ ;  /* 0x0000008000197824 */ /* 0x000fe400078e00ff */
[----:B------:R-:W-:-:S04]  /*04e0*/  IMAD R3, R10, R3, R9 ;  /* 0x000000030a037224 */ /* 0x000fc800078e0209 */
[----:B------:R-:W-:Y:S01]  /*04f0*/  IMAD.IADD R3, R2, 0x1, R3 ;  /* 0x0000000102037824 */ /* 0x000fe200078e0203 */
[----:B------:R-:W-:-:S03]  /*0500*/  SHF.R.U32.HI R2, RZ, 0x4, R11 ;  /* 0x00000004ff027819 */ /* 0x000fc6000001160b */
[----:B------:R-:W-:Y:S01]  /*0510*/  IMAD R20, R3, 0x10, R4 ;  /* 0x0000001003147824 */ /* 0x000fe200078e0204 */
[----:B------:R-:W-:-:S04]  /*0520*/  SGXT.U32 R12, R2, 0x2 ;  /* 0x00000002020c781a */ /* 0x000fc80000000000 */
[----:B------:R0:W-:Y:S01]  /*0530*/  STL [R1+0x540], R20 ;  /* 0x0005401401007387 */ /* 0x0001e20000100800 */
[C---:B------:R-:W-:Y:S02]  /*0540*/  LOP3.LUT R3, R12.reuse, 0x4, RZ, 0xfc, !PT ;  /* 0x000000040c037812 */ /* 0x040fe400078efcff */
[C---:B------:R-:W-:Y:S01]  /*0550*/  LOP3.LUT R2, R12.reuse, 0x8, RZ, 0xfc, !PT ;  /* 0x000000080c027812 */ /* 0x040fe200078efcff */
[----:B------:R0:W-:Y:S01]  /*0560*/  STL [R1+0x104], R25 ;  /* 0x0001041901007387 */ /* 0x0001e20000100800 */
[C---:B------:R-:W-:Y:S02]  /*0570*/  LOP3.LUT R4, R12.reuse, 0xc, RZ, 0xfc, !PT ;  /* 0x0000000c0c047812 */ /* 0x040fe400078efcff */
[C---:B------:R-:W-:Y:S02]  /*0580*/  LOP3.LUT R3, R12.reuse, 0x10, RZ, 0xfc, !PT ;  /* 0x000000100c037812 */ /* 0x040fe400078efcff */
[C---:B------:R-:W-:Y:S02]  /*0590*/  LOP3.LUT R2, R12.reuse, 0x14, RZ, 0xfc, !PT ;  /* 0x000000140c027812 */ /* 0x040fe400078efcff */
[----:B------:R-:W-:-:S02]  /*05a0*/  LOP3.LUT R4, R12, 0x18, RZ, 0xfc, !PT ;  /* 0x000000180c047812 */ /* 0x000fc400078efcff */
[C---:B------:R-:W-:Y:S02]  /*05b0*/  LOP3.LUT R3, R12.reuse, 0x1c, RZ, 0xfc, !PT ;  /* 0x0000001c0c037812 */ /* 0x040fe400078efcff */
[C---:B------:R-:W-:Y:S02]  /*05c0*/  LOP3.LUT R2, R12.reuse, 0x20, RZ, 0xfc, !PT ;  /* 0x000000200c027812 */ /* 0x040fe400078efcff */
[C---:B------:R-:W-:Y:S02]  /*05d0*/  LOP3.LUT R4, R12.reuse, 0x24, RZ, 0xfc, !PT ;  /* 0x000000240c047812 */ /* 0x040fe400078efcff */
[C---:B------:R-:W-:Y:S02]  /*05e0*/  LOP3.LUT R3, R12.reuse, 0x28, RZ, 0xfc, !PT ;  /* 0x000000280c037812 */ /* 0x040fe400078efcff */
[C---:B------:R-:W-:Y:S02]  /*05f0*/  LOP3.LUT R2, R12.reuse, 0x2c, RZ, 0xfc, !PT ;  /* 0x0000002c0c027812 */ /* 0x040fe400078efcff */
[----:B------:R-:W-:-:S02]  /*0600*/  LOP3.LUT R4, R12, 0x30, RZ, 0xfc, !PT ;  /* 0x000000300c047812 */ /* 0x000fc400078efcff */
[C---:B------:R-:W-:Y:S02]  /*0610*/  LOP3.LUT R3, R12.reuse, 0x34, RZ, 0xfc, !PT ;  /* 0x000000340c037812 */ /* 0x040fe400078efcff */
[----:B------:R-:W-:Y:S01]  /*0620*/  LOP3.LUT R2, R12, 0x38, RZ, 0xfc, !PT ;  /* 0x000000380c027812 */ /* 0x000fe200078efcff */
[----:B------:R-:W-:Y:S05]  /*0630*/  @P0 BRA `(.L_x_0) ;  /* 0x000000e000000947 */ /* 0x000fea0003800000 */
[C---:B0-----:R-:W-:Y:S01]  /*0640*/  IMAD.SHL.U32 R0, R11.reuse, 0x20, RZ ;  /* 0x000000200b007824 */ /* 0x041fe200078e00ff */
[----:B------:R-:W-:Y:S01]  /*0650*/  CS2R R16, SRZ ;  /* 0x0000000000107805 */ /* 0x000fe2000001ff00 */
[----:B------:R-:W-:Y:S01]  /*0660*/  IMAD.SHL.U32 R2, R11, 0x10, RZ ;  /* 0x000000100b027824 */ /* 0x000fe200078e00ff */
[----:B------:R-:W-:Y:S01]  /*0670*/  CS2R R18, SRZ ;  /* 0x0000000000127805 */ /* 0x000fe2000001ff00 */
[----:B------:R-:W-:Y:S01]  /*0680*/  CS2R R12, SRZ ;  /* 0x00000000000c7805 */ /* 0x000fe2000001ff00 */
[----:B------:R-:W-:Y:S01]  /*0690*/  LOP3.LUT R0, R0, 0x60, RZ, 0xc0, !PT ;  /* 0x0000006000007812 */ /* 0x000fe200078ec0ff */
[----:B------:R-:W-:Y:S01]  /*06a0*/  CS2R R14, SRZ ;  /* 0x00000000000e7805 */ /* 0x000fe2000001ff00 */
[----:B------:R0:W-:Y:S01]  /*06b0*/  STL [R1+0x53c], R2 ;  /* 0x00053c0201007387 */ /* 0x0001e20000100800 */
[----:B------:R-:W-:Y:S01]  /*06c0*/  CS2R R8, SRZ ;  /* 0x0000000000087805 */ /* 0x000fe2000001ff00 */
[----:B------:R-:W-:Y:S01]  /*06d0*/  CS2R R10, SRZ ;  /* 0x00000000000a7805 */ /* 0x000fe2000001ff00 */
[----:B------:R-:W-:Y:S01]  /*06e0*/  CS2R R4, SRZ ;  /* 0x0000000000047805 */ /* 0x000fe2000001ff00 */
[----:B------:R0:W-:Y:S01]  /*06f0*/  STL [R1+0x544], R0 ;  /* 0x0005440001007387 */ /* 0x0001e20000100800 */
[----:B------:R-:W-:Y:S01]  /*0700*/  CS2R R6, SRZ ;  /* 0x0000000000067805 */ /* 0x000fe2000001ff00 */
[----:B------:R-:W-:Y:S05]  /*0710*/  BRA `(.L_x_1) ;  /* 0x0001820000007947 */ /* 0x000fea0003800000 */
.L_x_0:
[----:B0-----:R-:W-:Y:S02]  /*0720*/  IABS R4, c[0x0][0x178] ;  /* 0x00005e0000047a13 */ /* 0x001fe40000000000 */
[----:B------:R-:W-:-:S02]  /*0730*/  IABS R11, c[0x0][0x17c] ;  /* 0x00005f00000b7a13 */ /* 0x000fc40000000000 */
[----:B------:R-:W0:Y:S01]  /*0740*/  I2F.RP R7, R4 ;  /* 0x0000000400077306 */ /* 0x000e220000209400 */
[----:B------:R-:W-:Y:S02]  /*0750*/  IABS R0, R20 ;  /* 0x0000001400007213 */ /* 0x000fe40000000000 */
[----:B------:R-:W-:Y:S02]  /*0760*/  IABS R14, R25 ;  /* 0x00000019000e7213 */ /* 0x000fe40000000000 */
[C---:B------:R-:W-:Y:S02]  /*0770*/  IADD3 R9, R25.reuse, 0x7e, RZ ;  /* 0x0000007e19097810 */ /* 0x040fe40007ffe0ff */
[----:B------:R-:W-:Y:S01]  /*0780*/  IADD3 R13, R25, 0x7b, RZ ;  /* 0x0000007b190d7810 */ /* 0x000fe20007ffe0ff */
[----:B------:R-:W1:Y:S01]  /*0790*/  I2F.RP R6, R11 ;  /* 0x0000000b00067306 */ /* 0x000e620000209400 */
[----:B------:R-:W-:Y:S02]  /*07a0*/  ISETP.GE.AND P0, PT, R9, RZ, PT ;  /* 0x000000ff0900720c */ /* 0x000fe40003f06270 */
[----:B------:R-:W-:-:S05]  /*07b0*/  IABS R9, R9 ;  /* 0x0000000900097213 */ /* 0x000fca0000000000 */
[----:B0-----:R-:W0:Y:S08]  /*07c0*/  MUFU.RCP R7, R7 ;  /* 0x0000000700077308 */ /* 0x001e300000001000 */
[----:B-1----:R-:W1:Y:S01]  /*07d0*/  MUFU.RCP R6, R6 ;  /* 0x0000000600067308 */ /* 0x002e620000001000 */
[----:B0-----:R-:W-:Y:S02]  /*07e0*/  IADD3 R2, R7, 0xffffffe, RZ ;  /* 0x0ffffffe07027810 */ /* 0x001fe40007ffe0ff */
[----:B------:R-:W-:-:S05]  /*07f0*/  IADD3 R7, R25, 0x7f, RZ ;  /* 0x0000007f19077810 */ /* 0x000fca0007ffe0ff */
[----:B------:R0:W2:Y:S01]  /*0800*/  F2I.FTZ.U32.TRUNC.NTZ R3, R2 ;  /* 0x0000000200037305 */ /* 0x0000a2000021f000 */
[----:B------:R-:W-:Y:S02]  /*0810*/  ISETP.GE.AND P4, PT, R7, RZ, PT ;  /* 0x000000ff0700720c */ /* 0x000fe40003f86270 */
[----:B-1----:R-:W-:Y:S02]  /*0820*/  IADD3 R26, R6, 0xffffffe, RZ ;  /* 0x0ffffffe061a7810 */ /* 0x002fe40007ffe0ff */
[----:B------:R-:W-:-:S03]  /*0830*/  IADD3 R6, R25, 0x7d, RZ ;  /* 0x0000007d19067810 */ /* 0x000fc60007ffe0ff */
[----:B------:R1:W3:Y:S01]  /*0840*/  F2I.FTZ.U32.TRUNC.NTZ R27, R26 ;  /* 0x0000001a001b7305 */ /* 0x0002e2000021f000 */
[----:B0-----:R-:W-:Y:S01]  /*0850*/  IMAD.MOV.U32 R2, RZ, RZ, RZ ;  /* 0x000000ffff027224 */ /* 0x001fe200078e00ff */
[----:B------:R-:W-:Y:S02]  /*0860*/  IABS R8, R6 ;  /* 0x0000000600087213 */ /* 0x000fe40000000000 */
[----:B------:R-:W-:Y:S02]  /*0870*/  IABS R7, R7 ;  /* 0x0000000700077213 */ /* 0x000fe40000000000 */
[----:B------:R-:W-:Y:S01]  /*0880*/  ISETP.GE.AND P6, PT, R6, RZ, PT ;  /* 0x000000ff0600720c */ /* 0x000fe20003fc6270 */
[----:B--2---:R-:W-:Y:S01]  /*0890*/  IMAD.MOV R5, RZ, RZ, -R3 ;  /* 0x000000ffff057224 */ /* 0x004fe200078e0a03 */
[----:B------:R-:W-:Y:S01]  /*08a0*/  IADD3 R6, R25, 0x7a, RZ ;  /* 0x0000007a19067810 */ /* 0x000fe20007ffe0ff */
[----:B-1----:R-:W-:Y:S02]  /*08b0*/  IMAD.MOV.U32 R26, RZ, RZ, RZ ;  /* 0x000000ffff1a7224 */ /* 0x002fe400078e00ff */
[----:B------:R-:W-:Y:S01]  /*08c0*/  IMAD R5, R5, R4, RZ ;  /* 0x0000000405057224 */ /* 0x000fe200078e02ff */
[----:B------:R-:W-:-:S03]  /*08d0*/  IABS R17, R6 ;  /* 0x0000000600117213 */ /* 0x000fc60000000000 */
[----:B------:R-:W-:-:S04]  /*08e0*/  IMAD.HI.U32 R5, R3, R5, R2 ;  /* 0x0000000503057227 */ /* 0x000fc800078e0002 */
[----:B---3--:R-:W-:Y:S02]  /*08f0*/  IMAD.MOV R2, RZ, RZ, -R27 ;  /* 0x000000ffff027224 */ /* 0x008fe400078e0a1b */
[----:B------:R-:W-:-:S04]  /*0900*/  IMAD.HI.U32 R3, R5, R0, RZ ;  /* 0x0000000005037227 */ /* 0x000fc800078e00ff */
[----:B------:R-:W-:Y:S02]  /*0910*/  IMAD R5, R2, R11, RZ ;  /* 0x0000000b02057224 */ /* 0x000fe400078e02ff */
[----:B------:R-:W-:Y:S02]  /*0920*/  IMAD.MOV R3, RZ, RZ, -R3 ;  /* 0x000000ffff037224 */ /* 0x000fe400078e0a03 */
[----:B------:R-:W-:-:S04]  /*0930*/  IMAD.HI.U32 R26, R27, R5, R26 ;  /* 0x000000051b1a7227 */ /* 0x000fc800078e001a */
[----:B------:R-:W-:Y:S01]  /*0940*/  IMAD R0, R4, R3, R0 ;  /* 0x0000000304007224 */ /* 0x000fe200078e0200 */
[----:B------:R-:W-:Y:S01]  /*0950*/  IADD3 R3, R25, 0x7c, RZ ;  /* 0x0000007c19037810 */ /* 0x000fe20007ffe0ff */
[----:B------:R-:W-:-:S03]  /*0960*/  IMAD.HI.U32 R10, R26, R14, RZ ;  /* 0x0000000e1a0a7227 */ /* 0x000fc600078e00ff */
[----:B------:R-:W-:Y:S01]  /*0970*/  ISETP.GT.U32.AND P1, PT, R4, R0, PT ;  /* 0x000000000400720c */ /* 0x000fe20003f24070 */
[----:B------:R-:W-:Y:S01]  /*0980*/  IMAD.MOV R10, RZ, RZ, -R10 ;  /* 0x000000ffff0a7224 */ /* 0x000fe200078e0a0a */
[----:B------:R-:W-:Y:S01]  /*0990*/  IABS R2, R3 ;  /* 0x0000000300027213 */ /* 0x000fe20000000000 */
[----:B------:R-:W-:-:S04]  /*09a0*/  IMAD.HI.U32 R12, R26, R9, RZ ;  /* 0x000000091a0c7227 */ /* 0x000fc800078e00ff */
[----:B------:R-:W-:Y:S02]  /*09b0*/  IMAD R14, R11, R10, R14 ;  /* 0x0000000a0b0e7224 */ /* 0x000fe400078e020e */
[----:B------:R-:W-:-:S03]  /*09c0*/  IMAD.HI.U32 R10, R26, R8, RZ ;  /* 0x000000081a0a7227 */ /* 0x000fc600078e00ff */
[C---:B------:R-:W-:Y:S01]  /*09d0*/  ISETP.GT.U32.AND P5, PT, R11.reuse, R14, PT ;  /* 0x0000000e0b00720c */ /* 0x040fe20003fa4070 */
[----:B------:R-:W-:Y:S02]  /*09e0*/  IMAD.MOV R12, RZ, RZ, -R12 ;  /* 0x000000ffff0c7224 */ /* 0x000fe400078e0a0c */
[----:B------:R-:W-:Y:S02]  /*09f0*/  IMAD.MOV R10, RZ, RZ, -R10 ;  /* 0x000000ffff0a7224 */ /* 0x000fe400078e0a0a */
[C---:B------:R-:W-:Y:S01]  /*0a00*/  IMAD R9, R11.reuse, R12, R9 ;  /* 0x0000000c0b097224 */ /* 0x040fe200078e0209 */
[----:B------:R-:W-:Y:S01]  /*0a10*/  IABS R12, R13 ;  /* 0x0000000d000c7213 */ /* 0x000fe20000000000 */
[----:B------:R-:W-:Y:S02]  /*0a20*/  @!P1 IMAD.IADD R0, R0, 0x1, -R4 ;  /* 0x0000000100009824 */ /* 0x000fe400078e0a04 */
[C---:B------:R-:W-:Y:S01]  /*0a30*/  IMAD R8, R11.reuse, R10, R8 ;  /* 0x0000000a0b087224 */ /* 0x040fe200078e0208 */
[----:B------:R-:W-:Y:S01]  /*0a40*/  ISETP.GT.U32.AND P1, PT, R11, R9, PT ;  /* 0x000000090b00720c */ /* 0x000fe20003f24070 */
[----:B------:R-:W-:Y:S01]  /*0a50*/  IMAD.HI.U32 R5, R26, R7, RZ ;  /* 0x000000071a057227 */ /* 0x000fe200078e00ff */
[----:B------:R-:W-:-:S03]  /*0a60*/  ISETP.GT.U32.AND P3, PT, R4, R0, PT ;  /* 0x000000000400720c */ /* 0x000fc60003f64070 */
[----:B------:R-:W-:Y:S01]  /*0a70*/  @!P5 IMAD.IADD R14, R14, 0x1, -R11 ;  /* 0x000000010e0ed824 */ /* 0x000fe200078e0a0b */
[----:B------:R-:W-:Y:S01]  /*0a80*/  ISETP.GT.U32.AND P5, PT, R11, R8, PT ;  /* 0x000000080b00720c */ /* 0x000fe20003fa4070 */
[----:B------:R-:W-:Y:S02]  /*0a90*/  IMAD.MOV R5, RZ, RZ, -R5 ;  /* 0x000000ffff057224 */ /* 0x000fe400078e0a05 */
[----:B------:R-:W-:-:S04]  /*0aa0*/  IMAD.HI.U32 R10, R26, R17, RZ ;  /* 0x000000111a0a7227 */ /* 0x000fc800078e00ff */
[----:B------:R-:W-:Y:S02]  /*0ab0*/  @!P1 IMAD.IADD R9, R9, 0x1, -R11 ;  /* 0x0000000109099824 */ /* 0x000fe400078e0a0b */
[C---:B------:R-:W-:Y:S02]  /*0ac0*/  IMAD R7, R11.reuse, R5, R7 ;  /* 0x000000050b077224 */ /* 0x040fe400078e0207 */
[----:B------:R-:W-:Y:S01]  /*0ad0*/  @!P3 IMAD.IADD R0, R0, 0x1, -R4 ;  /* 0x000000010000b824 */ /* 0x000fe200078e0a04 */
[C---:B------:R-:W-:Y:S01]  /*0ae0*/  ISETP.GT.U32.AND P3, PT, R11.reuse, R14, PT ;  /* 0x0000000e0b00720c */ /* 0x040fe20003f64070 */
[----:B------:R-:W-:Y:S01]  /*0af0*/  @!P5 IMAD.IADD R8, R8, 0x1, -R11 ;  /* 0x000000010808d824 */ /* 0x000fe200078e0a0b */
[C---:B------:R-:W-:Y:S01]  /*0b00*/  ISETP.GT.U32.AND P1, PT, R11.reuse, R9, PT ;  /* 0x000000090b00720c */ /* 0x040fe20003f24070 */
[C---:B------:R-:W-:Y:S01]  /*0b10*/  IMAD.HI.U32 R5, R26.reuse, R2, RZ ;  /* 0x000000021a057227 */ /* 0x040fe200078e00ff */
[C---:B------:R-:W-:Y:S01]  /*0b20*/  ISETP.GT.U32.AND P2, PT, R11.reuse, R7, PT ;  /* 0x000000070b00720c */ /* 0x040fe20003f44070 */
[----:B------:R0:W-:Y:S01]  /*0b30*/  STL [R1+0x6a4], R0 ;  /* 0x0006a40001007387 */ /* 0x0001e20000100800 */
[----:B------:R-:W-:Y:S01]  /*0b40*/  ISETP.GT.U32.AND P5, PT, R11, R8, PT ;  /* 0x000000080b00720c */ /* 0x000fe20003fa4070 */
[----:B------:R-:W-:-:S04]  /*0b50*/  IMAD.HI.U32 R4, R26, R12, RZ ;  /* 0x0000000c1a047227 */ /* 0x000fc800078e00ff */
[----:B------:R-:W-:Y:S02]  /*0b60*/  IMAD.MOV R5, RZ, RZ, -R5 ;  /* 0x000000ffff057224 */ /* 0x000fe400078e0a05 */
[----:B------:R-:W-:Y:S02]  /*0b70*/  IMAD.MOV R4, RZ, RZ, -R4 ;  /* 0x000000ffff047224 */ /* 0x000fe400078e0a04 */
[----:B------:R-:W-:Y:S01]  /*0b80*/  IMAD R2, R11, R5, R2 ;  /* 0x000000050b027224 */ /* 0x000fe200078e0202 */
[----:B------:R-:W-:Y:S01]  /*0b90*/  IADD3 R5, R25, 0x79, RZ ;  /* 0x0000007919057810 */ /* 0x000fe20007ffe0ff */
[----:B------:R-:W-:Y:S01]  /*0ba0*/  IMAD R12, R11, R4, R12 ;  /* 0x000000040b0c7224 */ /* 0x000fe200078e020c */
[----:B------:R-:W-:Y:S01]  /*0bb0*/  IADD3 R4, R25, 0x78, RZ ;  /* 0x0000007819047810 */ /* 0x000fe20007ffe0ff */
[--C-:B------:R-:W-:Y:S01]  /*0bc0*/  @!P3 IMAD.IADD R14, R14, 0x1, -R11.reuse ;  /* 0x000000010e0eb824 */ /* 0x100fe200078e0a0b */
[----:B------:R-:W-:Y:S01]  /*0bd0*/  ISETP.GT.U32.AND P3, PT, R11, R2, PT ;  /* 0x000000020b00720c */ /* 0x000fe20003f64070 */
[--C-:B------:R-:W-:Y:S01]  /*0be0*/  @!P1 IMAD.IADD R9, R9, 0x1, -R11.reuse ;  /* 0x0000000109099824 */ /* 0x100fe200078e0a0b */
[----:B------:R-:W-:Y:S01]  /*0bf0*/  ISETP.GT.U32.AND P1, PT, R11, R12, PT ;  /* 0x0000000c0b00720c */ /* 0x000fe20003f24070 */
[--C-:B------:R-:W-:Y:S01]  /*0c00*/  @!P2 IMAD.IADD R7, R7, 0x1, -R11.reuse ;  /* 0x000000010707a824 */ /* 0x100fe200078e0a0b */
[----:B------:R-:W-:Y:S01]  /*0c10*/  IABS R15, R4 ;  /* 0x00000004000f7213 */ /* 0x000fe20000000000 */
[----:B------:R-:W-:Y:S01]  /*0c20*/  @!P5 IMAD.IADD R8, R8, 0x1, -R11 ;  /* 0x000000010808d824 */ /* 0x000fe200078e0a0b */
[----:B------:R-:W-:Y:S01]  /*0c30*/  ISETP.GE.AND P5, PT, R25, RZ, PT ;  /* 0x000000ff1900720c */ /* 0x000fe20003fa6270 */
[----:B------:R-:W-:Y:S01]  /*0c40*/  IMAD.MOV R10, RZ, RZ, -R10 ;  /* 0x000000ffff0a7224 */ /* 0x000fe200078e0a0a */
[C---:B------:R-:W-:Y:S01]  /*0c50*/  ISETP.GT.U32.AND P2, PT, R11.reuse, R7, PT ;  /* 0x000000070b00720c */ /* 0x040fe20003f44070 */
[----:B------:R-:W-:Y:S01]  /*0c60*/  IMAD.MOV.U32 R18, RZ, RZ, R9 ;  /* 0x000000ffff127224 */ /* 0x000fe200078e0009 */
[----:B------:R-:W-:Y:S01]  /*0c70*/  IABS R16, R5 ;  /* 0x0000000500107213 */ /* 0x000fe20000000000 */
[----:B------:R-:W-:-:S02]  /*0c80*/  IMAD R17, R11, R10, R17 ;  /* 0x0000000a0b117224 */ /* 0x000fc400078e0211 */
[--C-:B------:R-:W-:Y:S01]  /*0c90*/  @!P3 IMAD.IADD R2, R2, 0x1, -R11.reuse ;  /* 0x000000010202b824 */ /* 0x100fe200078e0a0b */
[----:B------:R-:W-:Y:S01]  /*0ca0*/  ISETP.GE.AND P3, PT, R13, RZ, PT ;  /* 0x000000ff0d00720c */ /* 0x000fe20003f66270 */
[----:B------:R-:W-:Y:S02]  /*0cb0*/  @!P1 IMAD.IADD R12, R12, 0x1, -R11 ;  /* 0x000000010c0c9824 */ /* 0x000fe400078e0a0b */
[----:B------:R-:W-:Y:S01]  /*0cc0*/  IMAD.MOV.U32 R13, RZ, RZ, R15 ;  /* 0x000000ffff0d7224 */ /* 0x000fe200078e000f */
[C---:B------:R-:W-:Y:S01]  /*0cd0*/  ISETP.GT.U32.AND P1, PT, R11.reuse, R2, PT ;  /* 0x000000020b00720c */ /* 0x040fe20003f24070 */
[----:B------:R-:W-:Y:S01]  /*0ce0*/  @!P5 IMAD.MOV R14, RZ, RZ, -R14 ;  /* 0x000000ffff0ed224 */ /* 0x000fe200078e0a0e */
[----:B------:R-:W-:Y:S01]  /*0cf0*/  ISETP.GT.U32.AND P5, PT, R11, R12, PT ;  /* 0x0000000c0b00720c */ /* 0x000fe20003fa4070 */
[----:B------:R-:W-:Y:S01]  /*0d00*/  @!P2 IMAD.IADD R7, R7, 0x1, -R11 ;  /* 0x000000010707a824 */ /* 0x000fe200078e0a0b */
[----:B------:R-:W-:Y:S01]  /*0d10*/  ISETP.GE.AND P2, PT, R3, RZ, PT ;  /* 0x000000ff0300720c */ /* 0x000fe20003f46270 */
[----:B------:R-:W-:Y:S01]  /*0d20*/  IMAD.HI.U32 R10, R26, R13, RZ ;  /* 0x0000000d1a0a7227 */ /* 0x000fe200078e00ff */
[----:B------:R1:W-:Y:S03]  /*0d30*/  STL [R1+0x730], R14 ;  /* 0x0007300e01007387 */ /* 0x0003e60000100800 */
[----:B------:R-:W-:-:S02]  /*0d40*/  IMAD.MOV.U32 R19, RZ, RZ, R7 ;  /* 0x000000ffff137224 */ /* 0x000fc400078e0007 */
[----:B------:R-:W-:Y:S02]  /*0d50*/  IMAD.MOV R7, RZ, RZ, -R10 ;  /* 0x000000ffff077224 */ /* 0x000fe400078e0a0a */
[----:B------:R-:W-:-:S04]  /*0d60*/  IMAD.HI.U32 R3, R26, R16, RZ ;  /* 0x000000101a037227 */ /* 0x000fc800078e00ff */
[C---:B------:R-:W-:Y:S02]  /*0d70*/  IMAD R13, R11.reuse, R7, R13 ;  /* 0x000000070b0d7224 */ /* 0x040fe400078e020d */
[----:B------:R-:W-:Y:S02]  /*0d80*/  @!P5 IMAD.IADD R12, R12, 0x1, -R11 ;  /* 0x000000010c0cd824 */ /* 0x000fe400078e0a0b */
[----:B------:R-:W-:Y:S01]  /*0d90*/  IMAD.MOV R3, RZ, RZ, -R3 ;  /* 0x000000ffff037224 */ /* 0x000fe200078e0a03 */
[C---:B------:R-:W-:Y:S01]  /*0da0*/  ISETP.GT.U32.AND P5, PT, R11.reuse, R13, PT ;  /* 0x0000000d0b00720c */ /* 0x040fe20003fa4070 */
[----:B------:R-:W-:Y:S01]  /*0db0*/  @!P4 IMAD.MOV R19, RZ, RZ, -R19 ;  /* 0x000000ffff13c224 */ /* 0x000fe200078e0a13 */
[C---:B------:R-:W-:Y:S01]  /*0dc0*/  ISETP.GT.U32.AND P4, PT, R11.reuse, R17, PT ;  /* 0x000000110b00720c */ /* 0x040fe20003f84070 */
[----:B------:R-:W-:Y:S01]  /*0dd0*/  IMAD R16, R11, R3, R16 ;  /* 0x000000030b107224 */ /* 0x000fe200078e0210 */
[----:B------:R-:W-:Y:S01]  /*0de0*/  IADD3 R3, R25, 0x77, RZ ;  /* 0x0000007719037810 */ /* 0x000fe20007ffe0ff */
[----:B0-----:R-:W-:Y:S01]  /*0df0*/  IMAD.MOV.U32 R0, RZ, RZ, R8 ;  /* 0x000000ffff007224 */ /* 0x001fe200078e0008 */
[----:B------:R-:W-:Y:S01]  /*0e00*/  STL [R1+0x74], R19 ;  /* 0x0000741301007387 */ /* 0x000fe20000100800 */
[----:B------:R-:W-:Y:S01]  /*0e10*/  @!P0 IMAD.MOV R18, RZ, RZ, -R18 ;  /* 0x000000ffff128224 */ /* 0x000fe200078e0a12 */
[----:B------:R-:W-:Y:S01]  /*0e20*/  ISETP.GE.AND P0, PT, R6, RZ, PT ;  /* 0x000000ff0600720c */ /* 0x000fe20003f06270 */
[----:B------:R-:W-:Y:S01]  /*0e30*/  @!P6 IMAD.MOV R0, RZ, RZ, -R0 ;  /* 0x000000ffff00e224 */ /* 0x000fe200078e0a00 */
[----:B------:R-:W-:Y:S01]  /*0e40*/  ISETP.GT.U32.AND P6, PT, R11, R16, PT ;  /* 0x000000100b00720c */ /* 0x000fe20003fc4070 */
[--C-:B------:R-:W-:Y:S01]  /*0e50*/  @!P1 IMAD.IADD R2, R2, 0x1, -R11.reuse ;  /* 0x0000000102029824 */ /* 0x100fe200078e0a0b */
[----:B------:R-:W-:Y:S01]  /*0e60*/  IADD3 R6, R25, 0x76, RZ ;  /* 0x0000007619067810 */ /* 0x000fe20007ffe0ff */
[--C-:B------:R-:W-:Y:S01]  /*0e70*/  @!P5 IMAD.IADD R13, R13, 0x1, -R11.reuse ;  /* 0x000000010d0dd824 */ /* 0x100fe200078e0a0b */
[----:B------:R-:W-:Y:S01]  /*0e80*/  ISETP.GE.AND P1, PT, R5, RZ, PT ;  /* 0x000000ff0500720c */ /* 0x000fe20003f26270 */
[--C-:B------:R-:W-:Y:S01]  /*0e90*/  @!P4 IMAD.IADD R17, R17, 0x1, -R11.reuse ;  /* 0x000000011111c824 */ /* 0x100fe200078e0a0b */
[----:B------:R-:W-:Y:S01]  /*0ea0*/  IABS R5, R6 ;  /* 0x0000000600057213 */ /* 0x000fe20000000000 */
[----:B------:R-:W-:Y:S01]  /*0eb0*/  STL [R1+0x68], R18 ;  /* 0x0000681201007387 */ /* 0x000fe20000100800 */
[----:B------:R-:W-:Y:S01]  /*0ec0*/  ISETP.GT.U32.AND P5, PT, R11, R13, PT ;  /* 0x0000000d0b00720c */ /* 0x000fe20003fa4070 */
[----:B-1----:R-:W-:Y:S01]  /*0ed0*/  IMAD.MOV.U32 R14, RZ, RZ, R12 ;  /* 0x000000ffff0e7224 */ /* 0x002fe200078e000c */
[----:B------:R-:W-:Y:S01]  /*0ee0*/  IABS R10, R3 ;  /* 0x00000003000a7213 */ /* 0x000fe20000000000 */
[----:B------:R-:W-:Y:S01]  /*0ef0*/  IMAD.HI.U32 R7, R26, R5, RZ ;  /* 0x000000051a077227 */ /* 0x000fe200078e00ff */
[----:B------:R-:W-:Y:S01]  /*0f00*/  ISETP.GE.AND P4, PT, R4, RZ, PT ;  /* 0x000000ff0400720c */ /* 0x000fe20003f86270 */
[----:B------:R0:W-:Y:S01]  /*0f10*/  STL [R1+0x58], R0 ;  /* 0x0000580001007387 */ /* 0x0001e20000100800 */
[----:B------:R-:W-:Y:S01]  /*0f20*/  IADD3 R8, R25, 0x75, RZ ;  /* 0x0000007519087810 */ /* 0x000fe20007ffe0ff */
[----:B------:R-:W-:Y:S01]  /*0f30*/  @!P6 IMAD.IADD R16, R16, 0x1, -R11 ;  /* 0x000000011010e824 */ /* 0x000fe200078e0a0b */
[----:B------:R-:W-:Y:S01]  /*0f40*/  ISETP.GT.U32.AND P6, PT, R11, R17, PT ;  /* 0x000000110b00720c */ /* 0x000fe20003fc4070 */
[----:B------:R-:W-:Y:S01]  /*0f50*/  IMAD.MOV R7, RZ, RZ, -R7 ;  /* 0x000000ffff077224 */ /* 0x000fe200078e0a07 */
[----:B------:R-:W-:Y:S01]  /*0f60*/  IABS R15, R8 ;  /* 0x00000008000f7213 */ /* 0x000fe20000000000 */
[----:B------:R-:W-:-:S04]  /*0f70*/  IMAD.HI.U32 R4, R26, R10, RZ ;  /* 0x0000000a1a047227 */ /* 0x000fc800078e00ff */
[----:B------:R-:W-:Y:S01]  /*0f80*/  IMAD R5, R11, R7, R5 ;  /* 0x000000070b057224 */ /* 0x000fe200078e0205 */
[----:B------:R-:W-:Y:S01]  /*0f90*/  IADD3 R7, R25, 0x73, RZ ;  /* 0x0000007319077810 */ /* 0x000fe20007ffe0ff */
[----:B------:R-:W-:Y:S02]  /*0fa0*/  IMAD.MOV R4, RZ, RZ, -R4 ;  /* 0x000000ffff047224 */ /* 0x000fe400078e0a04 */
[----:B0-----:R-:W-:Y:S01]  /*0fb0*/  IMAD.MOV.U32 R0, RZ, RZ, R2 ;  /* 0x000000ffff007224 */ /* 0x001fe200078e0002 */
[----:B------:R-:W-:Y:S01]  /*0fc0*/  IABS R9, R7 ;  /* 0x0000000700097213 */ /* 0x000fe20000000000 */
[--C-:B------:R-:W-:Y:S01]  /*0fd0*/  @!P5 IMAD.IADD R13, R13, 0x1, -R11.reuse ;  /* 0x000000010d0dd824 */ /* 0x100fe200078e0a0b */
[C---:B------:R-:W-:Y:S01]  /*0fe0*/  ISETP.GT.U32.AND P5, PT, R11.reuse, R5, PT ;  /* 0x000000050b00720c */ /* 0x040fe20003fa4070 */
[----:B------:R-:W-:Y:S01]  /*0ff0*/  IMAD R10, R11, R4, R10 ;  /* 0x000000040b0a7224 */ /* 0x000fe200078e020a */
[----:B------:R-:W-:Y:S01]  /*1000*/  IADD3 R2, R25, 0x74, RZ ;  /* 0x0000007419027810 */ /* 0x000fe20007ffe0ff */
[----:B------:R-:W-:Y:S01]  /*1010*/  @!P2 IMAD.MOV R0, RZ, RZ, -R0 ;  /* 0x000000ffff00a224 */ /* 0x000fe200078e0a00 */
[----:B------:R-:W-:Y:S01]  /*1020*/  ISETP.GT.U32.AND P2, PT, R11, R16, PT ;  /* 0x000000100b00720c */ /* 0x000fe20003f44070 */
[----:B------:R-:W-:Y:S01]  /*1030*/  @!P6 IMAD.IADD R17, R17, 0x1, -R11 ;  /* 0x000000011111e824 */ /* 0x000fe200078e0a0b */
[----:B------:R-:W-:Y:S01]  /*1040*/  ISETP.GT.U32.AND P6, PT, R11, R10, PT ;  /* 0x0000000a0b00720c */ /* 0x000fe20003fc4070 */
[----:B------:R-:W-:Y:S01]  /*1050*/  @!P3 IMAD.MOV R14, RZ, RZ, -R14 ;  /* 0x000000ffff0eb224 */ /* 0x000fe200078e0a0e */
[----:B------:R0:W-:Y:S01]  /*1060*/  STL [R1+0x54], R0 ;  /* 0x0000540001007387 */ /* 0x0001e20000100800 */
[----:B------:R-:W-:Y:S01]  /*1070*/  IMAD.HI.U32 R12, R26, R9, RZ ;  /* 0x000000091a0c7227 */ /* 0x000fe200078e00ff */
[----:B------:R-:W-:-:S02]  /*1080*/  IABS R4, R2 ;  /* 0x0000000200047213 */ /* 0x000fc40000000000 */
[----:B------:R1:W-:Y:S01]  /*1090*/  STL [R1+0x50], R14 ;  /* 0x0000500e01007387 */ /* 0x0003e20000100800 */
[----:B------:R-:W-:Y:S02]  /*10a0*/  @!P5 IMAD.IADD R5, R5, 0x1, -R11 ;  /* 0x000000010505d824 */ /* 0x000fe400078e0a0b */
[----:B------:R-:W-:-:S03]  /*10b0*/  IMAD.HI.U32 R18, R26, R15, RZ ;  /* 0x0000000f1a127227 */ /* 0x000fc600078e00ff */
[----:B------:R-:W-:Y:S01]  /*10c0*/  ISETP.GT.U32.AND P3, PT, R11, R5, PT ;  /* 0x000000050b00720c */ /* 0x000fe20003f64070 */
[--C-:B------:R-:W-:Y:S01]  /*10d0*/  @!P2 IMAD.IADD R16, R16, 0x1, -R11.reuse ;  /* 0x000000011010a824 */ /* 0x100fe200078e0a0b */
[----:B------:R-:W-:Y:S01]  /*10e0*/  ISETP.GE.AND P2, PT, R3, RZ, PT ;  /* 0x000000ff0300720c */ /* 0x000fe20003f46270 */
[----:B------:R-:W-:Y:S01]  /*10f0*/  @!P6 IMAD.IADD R10, R10, 0x1, -R11 ;  /* 0x000000010a0ae824 */ /* 0x000fe200078e0a0b */
[----:B------:R-:W-:Y:S01]  /*1100*/  ISETP.GE.AND P6, PT, R6, RZ, PT ;  /* 0x000000ff0600720c */ /* 0x000fe20003fc6270 */
[----:B0-----:R-:W-:Y:S01]  /*1110*/  IMAD.MOV.U32 R0, RZ, RZ, R17 ;  /* 0x000000ffff007224 */ /* 0x001fe200078e0011 */
[----:B------:R-:W-:Y:S01]  /*1120*/  IADD3 R6, R25, 0x72, RZ ;  /* 0x0000007219067810 */ /* 0x000fe20007ffe0ff */
[----:B-1----:R-:W-:Y:S01]  /*1130*/  IMAD.MOV.U32 R14, RZ, RZ, R16 ;  /* 0x000000ffff0e7224 */ /* 0x002fe200078e0010 */
[----:B------:R-:W-:Y:S01]  /*1140*/  ISETP.GT.U32.AND P5, PT, R11, R10, PT ;  /* 0x0000000a0b00720c */ /* 0x000fe20003fa4070 */
[----:B------:R-:W-:Y:S02]  /*1150*/  IMAD.MOV R12, RZ, RZ, -R12 ;  /* 0x000000ffff0c7224 */ /* 0x000fe400078e0a0c */
[----:B------:R-:W-:-:S02]  /*1160*/  @!P0 IMAD.MOV R0, RZ, RZ, -R0 ;  /* 0x000000ffff008224 */ /* 0x000fc400078e0a00 */
[----:B------:R-:W-:Y:S02]  /*1170*/  IMAD.MOV R18, RZ, RZ, -R18 ;  /* 0x000000ffff127224 */ /* 0x000fe400078e0a12 */
[----:B------:R-:W-:Y:S01]  /*1180*/  @!P1 IMAD.MOV R14, RZ, RZ, -R14 ;  /* 0x000000ffff0e9224 */ /* 0x000fe200078e0a0e */
[----:B------:R-:W-:Y:S01]  /*1190*/  ISETP.GE.AND P1, PT, R8, RZ, PT ;  /* 0x000000ff0800720c */ /* 0x000fe20003f26270 */
[C---:B------:R-:W-:Y:S01]  /*11a0*/  IMAD R8, R11.reuse, R12, R9 ;  /* 0x0000000c0b087224 */ /* 0x040fe200078e0209 */
[----:B------:R0:W-:Y:S01]  /*11b0*/  STL [R1+0x4c], R0 ;  /* 0x00004c0001007387 */ /* 0x0001e20000100800 */
[----:B------:R-:W-:Y:S01]  /*11c0*/  IMAD R15, R11, R18, R15 ;  /* 0x000000120b0f7224 */ /* 0x000fe200078e020f */
[----:B------:R-:W-:Y:S01]  /*11d0*/  IADD3 R18, R25, 0x5d, RZ ;  /* 0x0000005d19127810 */ /* 0x000fe20007ffe0ff */
[----:B------:R-:W-:Y:S01]  /*11e0*/  @!P3 IMAD.IADD R5, R5, 0x1, -R11 ;  /* 0x000000010505b824 */ /* 0x000fe200078e0a0b */
[C---:B------:R-:W-:Y:S01]  /*11f0*/  ISETP.GT.U32.AND P3, PT, R11.reuse, R8, PT ;  /* 0x000000080b00720c */ /* 0x040fe20003f64070 */
[----:B------:R-:W-:Y:S01]  /*1200*/  IMAD.HI.U32 R3, R26, R4, RZ ;  /* 0x000000041a037227 */ /* 0x000fe200078e00ff */
[----:B------:R-:W-:Y:S01]  /*1210*/  ISETP.GT.U32.AND P0, PT, R11, R15, PT ;  /* 0x0000000f0b00720c */ /* 0x000fe20003f04070 */
[----:B------:R-:W-:Y:S01]  /*1220*/  STL [R1+0x174], R14 ;  /* 0x0001740e01007387 */ /* 0x000fe20000100800 */
[----:B------:R-:W-:Y:S01]  /*1230*/  IABS R19, R18 ;  /* 0x0000001200137213 */ /* 0x000fe20000000000 */
[----:B------:R-:W-:-:S02]  /*1240*/  IMAD.MOV R3, RZ, RZ, -R3 ;  /* 0x000000ffff037224 */ /* 0x000fc400078e0a03 */
[----:B0-----:R-:W-:Y:S02]  /*1250*/  IMAD.MOV.U32 R0, RZ, RZ, R13 ;  /* 0x000000ffff007224 */ /* 0x001fe400078e000d */
[--C-:B------:R-:W-:Y:S01]  /*1260*/  @!P5 IMAD.IADD R10, R10, 0x1, -R11.reuse ;  /* 0x000000010a0ad824 */ /* 0x100fe200078e0a0b */
[----:B------:R-:W-:Y:S01]  /*1270*/  ISETP.GE.AND P5, PT, R2, RZ, PT ;  /* 0x000000ff0200720c */ /* 0x000fe20003fa6270 */
[----:B------:R-:W-:Y:S01]  /*1280*/  @!P4 IMAD.MOV R0, RZ, RZ, -R0 ;  /* 0x000000ffff00c224 */ /* 0x000fe200078e0a00 */
[----:B------:R-:W-:Y:S01]  /*1290*/  IADD3 R2, R25, 0x71, RZ ;  /* 0x0000007119027810 */ /* 0x000fe20007ffe0ff */
[----:B------:R-:W-:Y:S01]  /*12a0*/  IMAD R4, R11, R3, R4 ;  /* 0x000000030b047224 */ /* 0x000fe200078e0204 */
[----:B------:R-:W-:Y:S01]  /*12b0*/  IABS R3, R6 ;  /* 0x0000000600037213 */ /* 0x000fe20000000000 */
[--C-:B------:R-:W-:Y:S01]  /*12c0*/  @!P3 IMAD.IADD R8, R8, 0x1, -R11.reuse ;  /* 0x000000010808b824 */ /* 0x100fe200078e0a0b */
[----:B------:R0:W-:Y:S01]  /*12d0*/  STL [R1+0x178], R0 ;  /* 0x0001780001007387 */ /* 0x0001e20000100800 */
[----:B------:R-:W-:Y:S01]  /*12e0*/  IABS R12, R2 ;  /* 0x00000002000c7213 */ /* 0x000fe20000000000 */
[----:B------:R-:W-:Y:S01]  /*12f0*/  @!P0 IMAD.IADD R15, R15, 0x1, -R11 ;  /* 0x000000010f0f8824 */ /* 0x000fe200078e0a0b */
[C---:B------:R-:W-:Y:S01]  /*1300*/  ISETP.GT.U32.AND P4, PT, R11.reuse, R4, PT ;  /* 0x000000040b00720c */ /* 0x040fe20003f84070 */
[----:B------:R-:W-:Y:S01]  /*1310*/  IMAD.HI.U32 R9, R26, R3, RZ ;  /* 0x000000031a097227 */ /* 0x000fe200078e00ff */
[----:B------:R-:W-:-:S02]  /*1320*/  ISETP.GT.U32.AND P3, PT, R11, R8, PT ;  /* 0x000000080b00720c */ /* 0x000fc40003f64070 */
[----:B------:R-:W-:Y:S01]  /*1330*/  ISETP.GE.AND P0, PT, R7, RZ, PT ;  /* 0x000000ff0700720c */ /* 0x000fe20003f06270 */
[----:B------:R-:W-:Y:S01]  /*1340*/  IMAD.MOV R9, RZ, RZ, -R9 ;  /* 0x000000ffff097224 */ /* 0x000fe200078e0a09 */
[----:B------:R-:W-:Y:S01]  /*1350*/  IADD3 R7, R25, 0x70, RZ ;  /* 0x0000007019077810 */ /* 0x000fe20007ffe0ff */
[----:B0-----:R-:W-:Y:S02]  /*1360*/  IMAD.MOV.U32 R0, RZ, RZ, R10 ;  /* 0x000000ffff007224 */ /* 0x001fe400078e000a */
[C---:B------:R-:W-:Y:S01]  /*1370*/  IMAD R3, R11.reuse, R9, R3 ;  /* 0x000000090b037224 */ /* 0x040fe200078e0203 */
[----:B------:R-:W-:Y:S01]  /*1380*/  IABS R9, R7 ;  /* 0x0000000700097213 */ /* 0x000fe20000000000 */
[----:B------:R-:W-:Y:S01]  /*1390*/  @!P2 IMAD.MOV R0, RZ, RZ, -R0 ;  /* 0x000000ffff00a224 */ /* 0x000fe200078e0a00 */
[C---:B------:R-:W-:Y:S01]  /*13a0*/  ISETP.GT.U32.AND P2, PT, R11.reuse, R15, PT ;  /* 0x0000000f0b00720c */ /* 0x040fe20003f44070 */
[--C-:B------:R-:W-:Y:S02]  /*13b0*/  @!P4 IMAD.IADD R4, R4, 0x1, -R11.reuse ;  /* 0x000000010404c824 */ /* 0x100fe400078e0a0b */
[----:B------:R-:W-:Y:S01]  /*13c0*/  @!P3 IMAD.IADD R8, R8, 0x1, -R11 ;  /* 0x000000010808b824 */ /* 0x000fe200078e0a0b */
[----:B------:R0:W-:Y:S01]  /*13d0*/  STL [R1+0x188], R0 ;  /* 0x0001880001007387 */ /* 0x0001e20000100800 */
[----:B------:R-:W-:Y:S01]  /*13e0*/  IMAD.HI.U32 R13, R26, R9, RZ ;  /* 0x000000091a0d7227 */ /* 0x000fe200078e00ff */
[----:B------:R-:W-:-:S03]  /*13f0*/  ISETP.GT.U32.AND P4, PT, R11, R4, PT ;  /* 0x000000040b00720c */ /* 0x000fc60003f84070 */
[----:B------:R-:W-:Y:S02]  /*1400*/  IMAD.MOV R13, RZ, RZ, -R13 ;  /* 0x000000ffff0d7224 */ /* 0x000fe400078e0a0d */
[----:B------:R-:W-:-:S04]  /*1410*/  IMAD.HI.U32 R22, R26, R19, RZ ;  /* 0x000000131a167227 */ /* 0x000fc800078e00ff */
[----:B0-----:R-:W-:Y:S02]  /*1420*/  IMAD.MOV.U32 R0, RZ, RZ, R5 ;  /* 0x000000ffff007224 */ /* 0x001fe400078e0005 */
[----:B------:R-:W-:-:S04]  /*1430*/  IMAD.HI.U32 R5, R26, R12, RZ ;  /* 0x0000000c1a057227 */ /* 0x000fc800078e00ff */
[----:B------:R-:W-:Y:S02]  /*1440*/  IMAD.MOV R5, RZ, RZ, -R5 ;  /* 0x000000ffff057224 */ /* 0x000fe400078e0a05 */
[----:B------:R-:W-:Y:S01]  /*1450*/  @!P6 IMAD.MOV R0, RZ, RZ, -R0 ;  /* 0x000000ffff00e224 */ /* 0x000fe200078e0a00 */
[----:B------:R-:W-:Y:S01]  /*1460*/  ISETP.GE.AND P6, PT, R6, RZ, PT ;  /* 0x000000ff0600720c */ /* 0x000fe20003fc6270 */
[----:B------:R-:W-:Y:S01]  /*1470*/  IMAD R12, R11, R5, R12 ;  /* 0x000000050b0c7224 */ /* 0x000fe200078e020c */
[----:B------:R-:W-:Y:S01]  /*1480*/  IADD3 R5, R25, 0x6f, RZ ;  /* 0x0000006f19057810 */ /* 0x000fe20007ffe0ff */
[--C-:B------:R-:W-:Y:S01]  /*1490*/  @!P2 IMAD.IADD R15, R15, 0x1, -R11.reuse ;  /* 0x000000010f0fa824 */ /* 0x100fe200078e0a0b */
[C---:B------:R-:W-:Y:S01]  /*14a0*/  ISETP.GT.U32.AND P2, PT, R11.reuse, R3, PT ;  /* 0x000000030b00720c */ /* 0x040fe20003f44070 */
[----:B------:R0:W-:Y:S01]  /*14b0*/  STL [R1+0x18c], R0 ;  /* 0x00018c0001007387 */ /* 0x0001e20000100800 */
[C---:B------:R-:W-:Y:S01]  /*14c0*/  ISETP.GT.U32.AND P3, PT, R11.reuse, R12, PT ;  /* 0x0000000c0b00720c */ /* 0x040fe20003f64070 */
[----:B------:R-:W-:Y:S01]  /*14d0*/  @!P4 IMAD.IADD R4, R4, 0x1, -R11 ;  /* 0x000000010404c824 */ /* 0x000fe200078e0a0b */
[----:B------:R-:W-:Y:S01]  /*14e0*/  ISETP.GE.AND P4, PT, R2, RZ, PT ;  /* 0x000000ff0200720c */ /* 0x000fe20003f86270 */
[----:B------:R-:W-:Y:S01]  /*14f0*/  IMAD R9, R11, R13, R9 ;  /* 0x0000000d0b097224 */ /* 0x000fe200078e0209 */
[----:B------:R-:W-:Y:S01]  /*1500*/  IABS R2, R5 ;  /* 0x0000000500027213 */ /* 0x000fe20000000000 */
[----:B------:R-:W-:Y:S01]  /*1510*/  IMAD.MOV.U32 R14, RZ, RZ, R4 ;  /* 0x000000ffff0e7224 */ /* 0x000fe200078e0004 */
[----:B------:R-:W-:Y:S01]  /*1520*/  IADD3 R6, R25, 0x6e, RZ ;  /* 0x0000006e19067810 */ /* 0x000fe20007ffe0ff */
[----:B------:R-:W-:-:S02]  /*1530*/  IMAD.MOV R22, RZ, RZ, -R22 ;  /* 0x000000ffff167224 */ /* 0x000fc400078e0a16 */
[----:B0-----:R-:W-:Y:S01]  /*1540*/  IMAD.MOV.U32 R0, RZ, RZ, R15 ;  /* 0x000000ffff007224 */ /* 0x001fe200078e000f */
[----:B------:R-:W-:Y:S01]  /*1550*/  IABS R10, R6 ;  /* 0x00000006000a7213 */ /* 0x000fe20000000000 */
[--C-:B------:R-:W-:Y:S01]  /*1560*/  @!P2 IMAD.IADD R3, R3, 0x1, -R11.reuse ;  /* 0x000000010303a824 */ /* 0x100fe200078e0a0b */
[----:B------:R-:W-:Y:S01]  /*1570*/  ISETP.GE.AND P2, PT, R7, RZ, PT ;  /* 0x000000ff0700720c */ /* 0x000fe20003f46270 */
[----:B------:R-:W-:Y:S01]  /*1580*/  @!P1 IMAD.MOV R0, RZ, RZ, -R0 ;  /* 0x000000ffff009224 */ /* 0x000fe200078e0a00 */
[----:B------:R-:W-:Y:S01]  /*1590*/  IADD3 R15, R25, 0x6a, RZ ;  /* 0x0000006a190f7810 */ /* 0x000fe20007ffe0ff */
[----:B------:R-:W-:Y:S01]  /*15a0*/  @!P3 IMAD.IADD R12, R12, 0x1, -R11 ;  /* 0x000000010c0cb824 */ /* 0x000fe200078e0a0b */
[C---:B------:R-:W-:Y:S01]  /*15b0*/  ISETP.GT.U32.AND P1, PT, R11.reuse, R3, PT ;  /* 0x000000030b00720c */ /* 0x040fe20003f24070 */
[C---:B------:R-:W-:Y:S01]  /*15c0*/  IMAD.HI.U32 R7, R26.reuse, R2, RZ ;  /* 0x000000021a077227 */ /* 0x040fe200078e00ff */
[----:B------:R0:W-:Y:S02]  /*15d0*/  STL [R1+0x1ac], R0 ;  /* 0x0001ac0001007387 */ /* 0x0001e40000100800 */
[C---:B------:R-:W-:Y:S01]  /*15e0*/  ISETP.GT.U32.AND P3, PT, R11.reuse, R12, PT ;  /* 0x0000000c0b00720c */ /* 0x040fe20003f64070 */
[----:B------:R-:W-:Y:S01]  /*15f0*/  @!P5 IMAD.MOV R14, RZ, RZ, -R14 ;  /* 0x000000ffff0ed224 */ /* 0x000fe200078e0a0e */
[----:B------:R-:W-:Y:S01]  /*1600*/  ISETP.GT.U32.AND P5, PT, R11, R9, PT ;  /* 0x000000090b00720c */ /* 0x000fe20003fa4070 */
[----:B------:R-:W-:-:S03]  /*1610*/  IMAD.HI.U32 R4, R26, R10, RZ ;  /* 0x0000000a1a047227 */ /* 0x000fc600078e00ff */
[----:B------:R-:W-:Y:S01]  /*1620*/  STL [R1+0x1b8], R14 ;  /* 0x0001b80e01007387 */ /* 0x000fe20000100800 */
[----:B------:R-:W-:Y:S02]  /*1630*/  IMAD.MOV R4, RZ, RZ, -R4 ;  /* 0x000000ffff047224 */ /* 0x000fe400078e0a04 */
[----:B0-----:R-:W-:Y:S01]  /*1640*/  IMAD.MOV.U32 R0, RZ, RZ, R8 ;  /* 0x000000ffff007224 */ /* 0x001fe200078e0008 */
[----:B------:R-:W-:Y:S01]  /*1650*/  IADD3 R8, R25, 0x6d, RZ ;  /* 0x0000006d19087810 */ /* 0x000fe20007ffe0ff */
[----:B------:R-:W-:Y:S01]  /*1660*/  @!P1 IMAD.IADD R3, R3, 0x1, -R11 ;  /* 0x0000000103039824 */ /* 0x000fe200078e0a0b */
[----:B------:R-:W-:Y:S01]  /*1670*/  ISETP.GE.AND P1, PT, R6, RZ, PT ;  /* 0x000000ff0600720c */ /* 0x000fe20003f26270 */
[----:B------:R-:W-:Y:S01]  /*1680*/  @!P0 IMAD.MOV R0, RZ, RZ, -R0 ;  /* 0x000000ffff008224 */ /* 0x000fe200078e0a00 */
[----:B------:R-:W-:Y:S01]  /*1690*/  ISETP.GE.AND P0, PT, R5, RZ, PT ;  /* 0x000000ff0500720c */ /* 0x000fe20003f06270 */
[----:B------:R-:W-:Y:S01]  /*16a0*/  IMAD.MOV R5, RZ, RZ, -R7 ;  /* 0x000000ffff057224 */ /* 0x000fe200078e0a07 */
[----:B------:R-:W-:Y:S01]  /*16b0*/  IADD3 R7, R25, 0x6c, RZ ;  /* 0x0000006c19077810 */ /* 0x000fe20007ffe0ff */
[--C-:B------:R-:W-:Y:S01]  /*16c0*/  @!P3 IMAD.IADD R12, R12, 0x1, -R11.reuse ;  /* 0x000000010c0cb824 */ /* 0x100fe200078e0a0b */
[----:B------:R0:W-:Y:S01]  /*16d0*/  STL [R1+0x1bc], R0 ;  /* 0x0001bc0001007387 */ /* 0x0001e20000100800 */
[----:B------:R-:W-:Y:S01]  /*16e0*/  IMAD R2, R11, R5, R2 ;  /* 0x000000050b027224 */ /* 0x000fe200078e0202 */
[----:B------:R-:W-:Y:S01]  /*16f0*/  IABS R6, R7 ;  /* 0x0000000700067213 */ /* 0x000fe20000000000 */
[----:B------:R-:W-:Y:S01]  /*1700*/  @!P5 IMAD.IADD R9, R9, 0x1, -R11 ;  /* 0x000000010909d824 */ /* 0x000fe200078e0a0b */
[----:B------:R-:W-:Y:S01]  /*1710*/  IADD3 R5, R25, 0x6b, RZ ;  /* 0x0000006b19057810 */ /* 0x000fe20007ffe0ff */
[C---:B------:R-:W-:Y:S01]  /*1720*/  IMAD R10, R11.reuse, R4, R10 ;  /* 0x000000040b0a7224 */ /* 0x040fe200078e020a */
[C---:B------:R-:W-:Y:S01]  /*1730*/  ISETP.GT.U32.AND P3, PT, R11.reuse, R2, PT ;  /* 0x000000020b00720c */ /* 0x040fe20003f64070 */
[----:B------:R-:W-:Y:S01]  /*1740*/  IMAD.MOV.U32 R13, RZ, RZ, R3 ;  /* 0x000000ffff0d7224 */ /* 0x000fe200078e0003 */
[C---:B------:R-:W-:Y:S01]  /*1750*/  ISETP.GT.U32.AND P5, PT, R11.reuse, R9, PT ;  /* 0x000000090b00720c */ /* 0x040fe20003fa4070 */
[C---:B------:R-:W-:Y:S01]  /*1760*/  IMAD R19, R11.reuse, R22, R19 ;  /* 0x000000160b137224 */ /* 0x040fe200078e0213 */
[----:B------:R-:W-:Y:S01]  /*1770*/  IABS R4, R8 ;  /* 0x0000000800047213 */ /* 0x000fe20000000000 */
[----:B------:R-:W-:Y:S01]  /*1780*/  @!P6 IMAD.MOV R13, RZ, RZ, -R13 ;  /* 0x000000ffff0de224 */ /* 0x000fe200078e0a0d */
[----:B------:R-:W-:Y:S01]  /*1790*/  ISETP.GT.U32.AND P6, PT, R11, R10, PT ;  /* 0x0000000a0b00720c */ /* 0x000fe20003fc4070 */
[----:B0-----:R-:W-:Y:S01]  /*17a0*/  IMAD.MOV.U32 R0, RZ, RZ, R12 ;  /* 0x000000ffff007224 */ /* 0x001fe200078e000c */
[----:B------:R-:W-:Y:S01]  /*17b0*/  IABS R3, R5 ;  /* 0x0000000500037213 */ /* 0x000fe20000000000 */
[----:B------:R-:W-:Y:S01]  /*17c0*/  IMAD.HI.U32 R12, R26, R4, RZ ;  /* 0x000000041a0c7227 */ /* 0x000fe200078e00ff */
[----:B------:R-:W-:Y:S03]  /*17d0*/  STL [R1+0x1d0], R13 ;  /* 0x0001d00d01007387 */ /* 0x000fe60000100800 */
[----:B------:R-:W-:-:S02]  /*17e0*/  @!P3 IMAD.IADD R2, R2, 0x1, -R11 ;  /* 0x000000010202b824 */ /* 0x000fc400078e0a0b */
[----:B------:R-:W-:Y:S01]  /*17f0*/  @!P4 IMAD.MOV R0, RZ, RZ, -R0 ;  /* 0x000000ffff00c224 */ /* 0x000fe200078e0a00 */
[----:B------:R-:W-:Y:S01]  /*1800*/  ISETP.GE.AND P4, PT, R8, RZ, PT ;  /* 0x000000ff0800720c */ /* 0x000fe20003f86270 */
[--C-:B------:R-:W-:Y:S01]  /*1810*/  @!P5 IMAD.IADD R9, R9, 0x1, -R11.reuse ;  /* 0x000000010909d824 */ /* 0x100fe200078e0a0b */
[----:B------:R-:W-:Y:S01]  /*1820*/  ISETP.GT.U32.AND P3, PT, R11, R2, PT ;  /* 0x000000020b00720c */ /* 0x000fe20003f64070 */
[----:B------:R-:W-:Y:S01]  /*1830*/  @!P6 IMAD.IADD R10, R10, 0x1, -R11 ;  /* 0x000000010a0ae824 */ /* 0x000fe200078e0a0b */
[----:B------:R0:W-:Y:S01]  /*1840*/  STL [R1+0x1cc], R0 ;  /* 0x0001cc0001007387 */ /* 0x0001e20000100800 */
[----:B------:R-:W-:Y:S01]  /*1850*/  ISETP.GE.AND P5, PT, R7, RZ, PT ;  /* 0x000000ff0700720c */ /* 0x000fe20003fa6270 */
[----:B------:R-:W-:Y:S02]  /*1860*/  IMAD.HI.U32 R7, R26, R6, RZ ;  /* 0x000000061a077227 */ /* 0x000fe400078e00ff */
[----:B------:R-:W-:Y:S02]  /*1870*/  ISETP.GT.U32.AND P6, PT, R11, R10, PT ;  /* 0x0000000a0b00720c */ /* 0x000fe40003fc4070 */
[----:B------:R-:W-:-:S02]  /*1880*/  IMAD.MOV R12, RZ, RZ, -R12 ;  /* 0x000000ffff0c7224 */ /* 0x000fc400078e0a0c */
[----:B------:R-:W-:Y:S02]  /*1890*/  IMAD.MOV R7, RZ, RZ, -R7 ;  /* 0x000000ffff077224 */ /* 0x000fe400078e0a07 */
[----:B0-----:R-:W-:Y:S01]  /*18a0*/  IMAD.MOV.U32 R0, RZ, RZ, R9 ;  /* 0x000000ffff007224 */ /* 0x001fe200078e0009 */
[----:B------:R-:W-:Y:S01]  /*18b0*/  IADD3 R9, R25, 0x69, RZ ;  /* 0x0000006919097810 */ /* 0x000fe20007ffe0ff */
[----:B------:R-:W-:Y:S02]  /*18c0*/  @!P3 IMAD.IADD R2, R2, 0x1, -R11 ;  /* 0x000000010202b824 */ /* 0x000fe400078e0a0b */
[----:B------:R-:W-:Y:S01]  /*18d0*/  @!P2 IMAD.MOV R0, RZ, RZ, -R0 ;  /* 0x000000ffff00a224 */ /* 0x000fe200078e0a00 */
[----:B------:R-:W-:Y:S01]  /*18e0*/  ISETP.GE.AND P2, PT, R5, RZ, PT ;  /* 0x000000ff0500720c */ /* 0x000fe20003f46270 */
[C---:B------:R-:W-:Y:S01]  /*18f0*/  IMAD R4, R11.reuse, R12, R4 ;  /* 0x0000000c0b047224 */ /* 0x040fe200078e0204 */
[----:B------:R-:W-:Y:S01]  /*1900*/  IABS R12, R9 ;  /* 0x00000009000c7213 */ /* 0x000fe20000000000 */
[C---:B------:R-:W-:Y:S01]  /*1910*/  IMAD R5, R11.reuse, R7, R6 ;  /* 0x000000070b057224 */ /* 0x040fe200078e0206 */
[----:B------:R0:W-:Y:S01]  /*1920*/  STL [R1+0x1c4], R0 ;  /* 0x0001c40001007387 */ /* 0x0001e20000100800 */
[----:B------:R-:W-:Y:S01]  /*1930*/  IMAD.HI.U32 R8, R26, R3, RZ ;  /* 0x000000031a087227 */ /* 0x000fe200078e00ff */
[----:B------:R-:W-:-:S02]  /*1940*/  ISETP.GT.U32.AND P3, PT, R11, R4, PT ;  /* 0x000000040b00720c */ /* 0x000fc40003f64070 */
[----:B------:R-:W-:Y:S01]  /*1950*/  IADD3 R6, R25, 0x68, RZ ;  /* 0x0000006819067810 */ /* 0x000fe20007ffe0ff */
[----:B------:R-:W-:Y:S02]  /*1960*/  IMAD.MOV R8, RZ, RZ, -R8 ;  /* 0x000000ffff087224 */ /* 0x000fe400078e0a08 */
[----:B------:R-:W-:Y:S01]  /*1970*/  @!P6 IMAD.IADD R10, R10, 0x1, -R11 ;  /* 0x000000010a0ae824 */ /* 0x000fe200078e0a0b */
[----:B------:R-:W-:Y:S01]  /*1980*/  ISETP.GE.AND P6, PT, R15, RZ, PT ;  /* 0x000000ff0f00720c */ /* 0x000fe20003fc6270 */
[----:B------:R-:W-:Y:S01]  /*1990*/  IMAD R3, R11, R8, R3 ;  /* 0x000000080b037224 */ /* 0x000fe200078e0203 */
[----:B------:R-:W-:Y:S01]  /*19a0*/  IABS R15, R15 ;  /* 0x0000000f000f7213 */ /* 0x000fe20000000000 */
[----:B0-----:R-:W-:Y:S01]  /*19b0*/  IMAD.MOV.U32 R0, RZ, RZ, R2 ;  /* 0x000000ffff007224 */ /* 0x001fe200078e0002 */
[----:B------:R-:W-:Y:S01]  /*19c0*/  IADD3 R8, R25, 0x67, RZ ;  /* 0x0000006719087810 */ /* 0x000fe20007ffe0ff */
[----:B------:R-:W-:Y:S01]  /*19d0*/  IMAD.HI.U32 R13, R26, R12, RZ ;  /* 0x0000000c1a0d7227 */ /* 0x000fe200078e00ff */
[----:B------:R-:W-:-:S02]  /*19e0*/  IABS R7, R6 ;  /* 0x0000000600077213 */ /* 0x000fc40000000000 */
[----:B------:R-:W-:Y:S01]  /*19f0*/  IABS R2, R8 ;  /* 0x0000000800027213 */ /* 0x000fe20000000000 */
[----:B------:R-:W-:Y:S01]  /*1a00*/  @!P0 IMAD.MOV R0, RZ, RZ, -R0 ;  /* 0x000000ffff008224 */ /* 0x000fe200078e0a00 */
[C---:B------:R-:W-:Y:S01]  /*1a10*/  ISETP.GT.U32.AND P0, PT, R11.reuse, R5, PT ;  /* 0x000000050b00720c */ /* 0x040fe20003f04070 */
[----:B------:R-:W-:Y:S02]  /*1a20*/  @!P3 IMAD.IADD R4, R4, 0x1, -R11 ;  /* 0x000000010404b824 */ /* 0x000fe400078e0a0b */
[----:B------:R-:W-:Y:S01]  /*1a30*/  IMAD.HI.U32 R16, R26, R15, RZ ;  /* 0x0000000f1a107227 */ /* 0x000fe200078e00ff */
[----:B------:R0:W-:Y:S02]  /*1a40*/  STL [R1+0x1c8], R0 ;  /* 0x0001c80001007387 */ /* 0x0001e40000100800 */
[----:B------:R-:W-:Y:S01]  /*1a50*/  ISETP.GT.U32.AND P3, PT, R11, R4, PT ;  /* 0x000000040b00720c */ /* 0x000fe20003f64070 */
[----:B------:R-:W-:Y:S02]  /*1a60*/  IMAD.MOV R16, RZ, RZ, -R16 ;  /* 0x000000ffff107224 */ /* 0x000fe400078e0a10 */
[----:B------:R-:W-:-:S04]  /*1a70*/  IMAD.MOV R13, RZ, RZ, -R13 ;  /* 0x000000ffff0d7224 */ /* 0x000fc800078e0a0d */
[----:B------:R-:W-:Y:S02]  /*1a80*/  @!P0 IMAD.IADD R5, R5, 0x1, -R11 ;  /* 0x0000000105058824 */ /* 0x000fe400078e0a0b */
[----:B0-----:R-:W-:Y:S02]  /*1a90*/  IMAD.MOV.U32 R0, RZ, RZ, R10 ;  /* 0x000000ffff007224 */ /* 0x001fe400078e000a */
[----:B------:R-:W-:Y:S01]  /*1aa0*/  IMAD.HI.U32 R10, R26, R7, RZ ;  /* 0x000000071a0a7227 */ /* 0x000fe200078e00ff */
[----:B------:R-:W-:-:S03]  /*1ab0*/  ISETP.GT.U32.AND P0, PT, R11, R5, PT ;  /* 0x000000050b00720c */ /* 0x000fc60003f04070 */
[----:B------:R-:W-:Y:S01]  /*1ac0*/  @!P1 IMAD.MOV R0, RZ, RZ, -R0 ;  /* 0x000000ffff009224 */ /* 0x000fe200078e0a00 */
[----:B------:R-:W-:Y:S01]  /*1ad0*/  ISETP.GT.U32.AND P1, PT, R11, R3, PT ;  /* 0x000000030b00720c */ /* 0x000fe20003f24070 */
[----:B------:R-:W-:Y:S01]  /*1ae0*/  @!P3 IMAD.IADD R4, R4, 0x1, -R11 ;  /* 0x000000010404b824 */ /* 0x000fe200078e0a0b */
[----:B------:R-:W-:Y:S01]  /*1af0*/  ISETP.GE.AND P3, PT, R9, RZ, PT ;  /* 0x000000ff0900720c */ /* 0x000fe20003f66270 */
[----:B------:R-:W-:Y:S01]  /*1b00*/  IMAD R9, R11, R16, R15 ;  /* 0x000000100b097224 */ /* 0x000fe200078e020f */
[----:B------:R0:W-:Y:S01]  /*1b10*/  STL [R1+0x1c0], R0 ;  /* 0x0001c00001007387 */ /* 0x0001e20000100800 */
[----:B------:R-:W-:Y:S01]  /*1b20*/  IMAD.MOV.U32 R14, RZ, RZ, R4 ;  /* 0x000000ffff0e7224 */ /* 0x000fe200078e0004 */
[----:B------:R-:W-:Y:S01]  /*1b30*/  IADD3 R16, R25, 0x5b, RZ ;  /* 0x0000005b19107810 */ /* 0x000fe20007ffe0ff */
[----:B------:R-:W-:-:S04]  /*1b40*/  IMAD.HI.U32 R15, R26, R2, RZ ;  /* 0x000000021a0f7227 */ /* 0x000fc800078e00ff */
[--C-:B------:R-:W-:Y:S01]  /*1b50*/  @!P0 IMAD.IADD R5, R5, 0x1, -R11.reuse ;  /* 0x0000000105058824 */ /* 0x100fe200078e0a0b */
[----:B------:R-:W-:Y:S01]  /*1b60*/  ISETP.GT.U32.AND P0, PT, R11, R9, PT ;  /* 0x000000090b00720c */ /* 0x000fe20003f04070 */
[----:B------:R-:W-:Y:S02]  /*1b70*/  @!P1 IMAD.IADD R3, R3, 0x1, -R11 ;  /* 0x0000000103039824 */ /* 0x000fe400078e0a0b */
[----:B0-----:R-:W-:Y:S01]  /*1b80*/  IMAD.MOV.U32 R0, RZ, RZ, R5 ;  /* 0x000000ffff007224 */ /* 0x001fe200078e0005 */
[----:B------:R-:W-:Y:S01]  /*1b90*/  IADD3 R5, R25, 0x66, RZ ;  /* 0x0000006619057810 */ /* 0x000fe20007ffe0ff */
[----:B------:R-:W-:Y:S01]  /*1ba0*/  @!P4 IMAD.MOV R14, RZ, RZ, -R14 ;  /* 0x000000ffff0ec224 */ /* 0x000fe200078e0a0e */
[C---:B------:R-:W-:Y:S01]  /*1bb0*/  ISETP.GT.U32.AND P1, PT, R11.reuse, R3, PT ;  /* 0x000000030b00720c */ /* 0x040fe20003f24070 */
[C---:B------:R-:W-:Y:S02]  /*1bc0*/  IMAD R12, R11.reuse, R13, R12 ;  /* 0x0000000d0b0c7224 */ /* 0x040fe400078e020c */
[----:B------:R-:W-:Y:S01]  /*1bd0*/  @!P5 IMAD.MOV R0, RZ, RZ, -R0 ;  /* 0x000000ffff00d224 */ /* 0x000fe200078e0a00 */
[----:B------:R-:W-:Y:S01]  /*1be0*/  STL [R1+0x1b4], R14 ;  /* 0x0001b40e01007387 */ /* 0x000fe20000100800 */
[----:B------:R-:W-:Y:S01]  /*1bf0*/  IMAD.MOV R13, RZ, RZ, -R10 ;  /* 0x000000ffff0d7224 */ /* 0x000fe200078e0a0a */
[C---:B------:R-:W-:Y:S01]  /*1c00*/  ISETP.GT.U32.AND P4, PT, R11.reuse, R12, PT ;  /* 0x0000000c0b00720c */ /* 0x040fe20003f84070 */
[----:B------:R-:W-:Y:S01]  /*1c10*/  IMAD.MOV R10, RZ, RZ, -R15 ;  /* 0x000000ffff0a7224 */ /* 0x000fe200078e0a0f */
[----:B------:R0:W-:Y:S01]  /*1c20*/  STL [R1+0x1b0], R0 ;  /* 0x0001b00001007387 */ /* 0x0001e20000100800 */
[C---:B------:R-:W-:Y:S01]  /*1c30*/  IMAD R4, R11.reuse, R13, R7 ;  /* 0x0000000d0b047224 */ /* 0x040fe200078e0207 */
[----:B------:R-:W-:Y:S01]  /*1c40*/  ISETP.GE.AND P5, PT, R6, RZ, PT ;  /* 0x000000ff0600720c */ /* 0x000fe20003fa6270 */
[----:B------:R-:W-:Y:S01]  /*1c50*/  IMAD R2, R11, R10, R2 ;  /* 0x0000000a0b027224 */ /* 0x000fe200078e0202 */
[----:B------:R-:W-:Y:S01]  /*1c60*/  IADD3 R6, R25, 0x65, RZ ;  /* 0x0000006519067810 */ /* 0x000fe20007ffe0ff */
[--C-:B------:R-:W-:Y:S01]  /*1c70*/  @!P1 IMAD.IADD R3, R3, 0x1, -R11.reuse ;  /* 0x0000000103039824 */ /* 0x100fe200078e0a0b */
[----:B------:R-:W-:Y:S01]  /*1c80*/  ISETP.GT.U32.AND P1, PT, R11, R4, PT ;  /* 0x000000040b00720c */ /* 0x000fe20003f24070 */
[----:B------:R-:W-:Y:S01]  /*1c90*/  @!P0 IMAD.IADD R9, R9, 0x1, -R11 ;  /* 0x0000000109098824 */ /* 0x000fe200078e0a0b */
[----:B------:R-:W-:Y:S01]  /*1ca0*/  IABS R10, R6 ;  /* 0x00000006000a7213 */ /* 0x000fe20000000000 */
[----:B0-----:R-:W-:Y:S01]  /*1cb0*/  IMAD.MOV.U32 R0, RZ, RZ, R3 ;  /* 0x000000ffff007224 */ /* 0x001fe200078e0003 */
[----:B------:R-:W-:Y:S01]  /*1cc0*/  IABS R13, R5 ;  /* 0x00000005000d7213 */ /* 0x000fe20000000000 */
[----:B------:R-:W-:Y:S01]  /*1cd0*/  @!P4 IMAD.IADD R12, R12, 0x1, -R11 ;  /* 0x000000010c0cc824 */ /* 0x000fe200078e0a0b */
[C---:B------:R-:W-:Y:S01]  /*1ce0*/  ISETP.GT.U32.AND P0, PT, R11.reuse, R9, PT ;  /* 0x000000090b00720c */ /* 0x040fe20003f04070 */
[----:B------:R-:W-:Y:S01]  /*1cf0*/  @!P2 IMAD.MOV R0, RZ, RZ, -R0 ;  /* 0x000000ffff00a224 */ /* 0x000fe200078e0a00 */
[C---:B------:R-:W-:Y:S01]  /*1d00*/  ISETP.GT.U32.AND P2, PT, R11.reuse, R2, PT ;  /* 0x000000020b00720c */ /* 0x040fe20003f44070 */
[----:B------:R-:W-:Y:S01]  /*1d10*/  IMAD.HI.U32 R15, R26, R13, RZ ;  /* 0x0000000d1a0f7227 */ /* 0x000fe200078e00ff */
[----:B------:R-:W-:-:S02]  /*1d20*/  ISETP.GT.U32.AND P4, PT, R11, R12, PT ;  /* 0x0000000c0b00720c */ /* 0x000fc40003f84070 */
[----:B------:R-:W-:Y:S01]  /*1d30*/  IADD3 R7, R25, 0x64, RZ ;  /* 0x0000006419077810 */ /* 0x000fe20007ffe0ff */
[----:B------:R-:W-:Y:S01]  /*1d40*/  @!P1 IMAD.IADD R4, R4, 0x1, -R11 ;  /* 0x0000000104049824 */ /* 0x000fe200078e0a0b */
[----:B------:R0:W-:Y:S01]  /*1d50*/  STL [R1+0x190], R0 ;  /* 0x0001900001007387 */ /* 0x0001e20000100800 */
[----:B------:R-:W-:Y:S01]  /*1d60*/  IMAD.MOV R15, RZ, RZ, -R15 ;  /* 0x000000ffff0f7224 */ /* 0x000fe200078e0a0f */
[----:B------:R-:W-:Y:S02]  /*1d70*/  IABS R3, R7 ;  /* 0x0000000700037213 */ /* 0x000fe40000000000 */
[----:B------:R-:W-:Y:S01]  /*1d80*/  ISETP.GT.U32.AND P1, PT, R11, R4, PT ;  /* 0x000000040b00720c */ /* 0x000fe20003f24070 */
[--C-:B------:R-:W-:Y:S01]  /*1d90*/  @!P0 IMAD.IADD R9, R9, 0x1, -R11.reuse ;  /* 0x0000000109098824 */ /* 0x100fe200078e0a0b */
[----:B------:R-:W-:Y:S01]  /*1da0*/  ISETP.GE.AND P0, PT, R8, RZ, PT ;  /* 0x000000ff0800720c */ /* 0x000fe20003f06270 */
[----:B------:R-:W-:Y:S02]  /*1db0*/  @!P2 IMAD.IADD R2, R2, 0x1, -R11 ;  /* 0x000000010202a824 */ /* 0x000fe400078e0a0b */
[----:B------:R-:W-:-:S03]  /*1dc0*/  IMAD.HI.U32 R8, R26, R10, RZ ;  /* 0x0000000a1a087227 */ /* 0x000fc600078e00ff */
[C---:B------:R-:W-:Y:S01]  /*1dd0*/  ISETP.GT.U32.AND P2, PT, R11.reuse, R2, PT ;  /* 0x000000020b00720c */ /* 0x040fe20003f44070 */
[----:B------:R-:W-:Y:S02]  /*1de0*/  IMAD.MOV R8, RZ, RZ, -R8 ;  /* 0x000000ffff087224 */ /* 0x000fe400078e0a08 */
[C---:B------:R-:W-:Y:S02]  /*1df0*/  IMAD R13, R11.reuse, R15, R13 ;  /* 0x0000000f0b0d7224 */ /* 0x040fe400078e020d */
[C---:B------:R-:W-:Y:S02]  /*1e00*/  IMAD R10, R11.reuse, R8, R10 ;  /* 0x000000080b0a7224 */ /* 0x040fe400078e020a */
[--C-:B------:R-:W-:Y:S01]  /*1e10*/  @!P4 IMAD.IADD R12, R12, 0x1, -R11.reuse ;  /* 0x000000010c0cc824 */ /* 0x100fe200078e0a0b */
[----:B------:R-:W-:Y:S01]  /*1e20*/  ISETP.GT.U32.AND P4, PT, R11, R13, PT ;  /* 0x0000000d0b00720c */ /* 0x000fe20003f84070 */
[----:B------:R-:W-:Y:S01]  /*1e30*/  @!P1 IMAD.IADD R4, R4, 0x1, -R11 ;  /* 0x0000000104049824 */ /* 0x000fe200078e0a0b */
[----:B------:R-:W-:Y:S01]  /*1e40*/  ISETP.GE.AND P1, PT, R7, RZ, PT ;  /* 0x000000ff0700720c */ /* 0x000fe20003f26270 */
[----:B------:R-:W-:Y:S01]  /*1e50*/  IMAD.MOV.U32 R14, RZ, RZ, R9 ;  /* 0x000000ffff0e7224 */ /* 0x000fe200078e0009 */
[----:B------:R-:W-:Y:S01]  /*1e60*/  IADD3 R7, R25, 0x60, RZ ;  /* 0x0000006019077810 */ /* 0x000fe20007ffe0ff */
[----:B------:R-:W-:Y:S01]  /*1e70*/  @!P2 IMAD.IADD R2, R2, 0x1, -R11 ;  /* 0x000000010202a824 */ /* 0x000fe200078e0a0b */
[----:B------:R-:W-:Y:S01]  /*1e80*/  ISETP.GT.U32.AND P2, PT, R11, R10, PT ;  /* 0x0000000a0b00720c */ /* 0x000fe20003f44070 */
[----:B0-----:R-:W-:-:S02]  /*1e90*/  IMAD.MOV.U32 R0, RZ, RZ, R12 ;  /* 0x000000ffff007224 */ /* 0x001fc400078e000c */
[----:B------:R-:W-:Y:S01]  /*1ea0*/  IMAD.MOV.U32 R12, RZ, RZ, R4 ;  /* 0x000000ffff0c7224 */ /* 0x000fe200078e0004 */
[----:B------:R-:W-:Y:S01]  /*1eb0*/  IADD3 R4, R25, 0x62, RZ ;  /* 0x0000006219047810 */ /* 0x000fe20007ffe0ff */
[----:B------:R-:W-:Y:S01]  /*1ec0*/  @!P6 IMAD.MOV R14, RZ, RZ, -R14 ;  /* 0x000000ffff0ee224 */ /* 0x000fe200078e0a0e */
[----:B------:R-:W-:Y:S01]  /*1ed0*/  ISETP.GE.AND P6, PT, R5, RZ, PT ;  /* 0x000000ff0500720c */ /* 0x000fe20003fc6270 */
[----:B------:R-:W-:Y:S01]  /*1ee0*/  @!P3 IMAD.MOV R0, RZ, RZ, -R0 ;  /* 0x000000ffff00b224 */ /* 0x000fe200078e0a00 */
[----:B------:R-:W-:Y:S01]  /*1ef0*/  IADD3 R5, R25, 0x63, RZ ;  /* 0x0000006319057810 */ /* 0x000fe20007ffe0ff */
[----:B------:R-:W-:Y:S01]  /*1f00*/  @!P5 IMAD.MOV R12, RZ, RZ, -R12 ;  /* 0x000000ffff0cd224 */ /* 0x000fe200078e0a0c */
[----:B------:R-:W-:Y:S01]  /*1f10*/  STL [R1+0x194], R14 ;  /* 0x0001940e01007387 */ /* 0x000fe20000100800 */
[----:B------:R-:W-:Y:S01]  /*1f20*/  IMAD.HI.U32 R9, R26, R3, RZ ;  /* 0x000000031a097227 */ /* 0x000fe200078e00ff */
[----:B------:R-:W-:Y:S02]  /*1f30*/  IABS R8, R4 ;  /* 0x0000000400087213 */ /* 0x000fe40000000000 */
[----:B------:R0:W-:Y:S01]  /*1f40*/  STL [R1+0x1a0], R0 ;  /* 0x0001a00001007387 */ /* 0x0001e20000100800 */
[----:B------:R-:W-:Y:S01]  /*1f50*/  @!P2 IMAD.IADD R10, R10, 0x1, -R11 ;  /* 0x000000010a0aa824 */ /* 0x000fe200078e0a0b */
[----:B------:R-:W-:Y:S01]  /*1f60*/  ISETP.GE.AND P3, PT, R6, RZ, PT ;  /* 0x000000ff0600720c */ /* 0x000fe20003f66270 */
[----:B------:R-:W-:Y:S01]  /*1f70*/  IMAD.MOV R9, RZ, RZ, -R9 ;  /* 0x000000ffff097224 */ /* 0x000fe200078e0a09 */
[----:B------:R1:W-:Y:S01]  /*1f80*/  STL [R1+0x1a4], R12 ;  /* 0x0001a40c01007387 */ /* 0x0003e20000100800 */
[----:B------:R-:W-:Y:S01]  /*1f90*/  @!P4 IMAD.IADD R13, R13, 0x1, -R11 ;  /* 0x000000010d0dc824 */ /* 0x000fe200078e0a0b */
[C---:B------:R-:W-:Y:S01]  /*1fa0*/  ISETP.GT.U32.AND P2, PT, R11.reuse, R10, PT ;  /* 0x0000000a0b00720c */ /* 0x040fe20003f44070 */
[----:B------:R-:W-:Y:S01]  /*1fb0*/  IMAD R3, R11, R9, R3 ;  /* 0x000000090b037224 */ /* 0x000fe200078e0203 */
[----:B------:R-:W-:-:S02]  /*1fc0*/  ISETP.GE.AND P5, PT, R5, RZ, PT ;  /* 0x000000ff0500720c */ /* 0x000fc40003fa6270 */
[----:B------:R-:W-:Y:S01]  /*1fd0*/  ISETP.GT.U32.AND P4, PT, R11, R13, PT ;  /* 0x0000000d0b00720c */ /* 0x000fe20003f84070 */
[----:B0-----:R-:W-:Y:S01]  /*1fe0*/  IMAD.MOV.U32 R0, RZ, RZ, R2 ;  /* 0x000000ffff007224 */ /* 0x001fe200078e0002 */
[----:B------:R-:W-:Y:S02]  /*1ff0*/  IADD3 R2, R25, 0x61, RZ ;  /* 0x0000006119027810 */ /* 0x000fe40007ffe0ff */
[----:B-1----:R-:W-:Y:S01]  /*2000*/  IABS R12, R5 ;  /* 0x00000005000c7213 */ /* 0x002fe20000000000 */
[----:B------:R-:W-:Y:S01]  /*2010*/  @!P0 IMAD.MOV R0, RZ, RZ, -R0 ;  /* 0x000000ffff008224 */ /* 0x000fe200078e0a00 */
[----:B------:R-:W-:Y:S01]  /*2020*/  ISETP.GE.AND P0, PT, R4, RZ, PT ;  /* 0x000000ff0400720c */ /* 0x000fe20003f06270 */
[C---:B------:R-:W-:Y:S01]  /*2030*/  IMAD.HI.U32 R4, R26.reuse, R8, RZ ;  /* 0x000000081a047227 */ /* 0x040fe200078e00ff */
[----:B------:R-:W-:Y:S02]  /*2040*/  IABS R6, R2 ;  /* 0x0000000200067213 */ /* 0x000fe40000000000 */
[----:B------:R-:W-:Y:S01]  /*2050*/  IABS R5, R7 ;  /* 0x0000000700057213 */ /* 0x000fe20000000000 */
[----:B------:R-:W-:Y:S01]  /*2060*/  IMAD.HI.U32 R9, R26, R12, RZ ;  /* 0x0000000c1a097227 */ /* 0x000fe200078e00ff */
[----:B------:R0:W-:Y:S03]  /*2070*/  STL [R1+0x1a8], R0 ;  /* 0x0001a80001007387 */ /* 0x0001e60000100800 */
[----:B------:R-:W-:-:S02]  /*2080*/  IMAD.MOV R9, RZ, RZ, -R9 ;  /* 0x000000ffff097224 */ /* 0x000fc400078e0a09 */
[--C-:B------:R-:W-:Y:S02]  /*2090*/  @!P2 IMAD.IADD R10, R10, 0x1, -R11.reuse ;  /* 0x000000010a0aa824 */ /* 0x100fe400078e0a0b */
[----:B------:R-:W-:Y:S02]  /*20a0*/  IMAD R12, R11, R9, R12 ;  /* 0x000000090b0c7224 */ /* 0x000fe400078e020c */
[----:B------:R-:W-:Y:S01]  /*20b0*/  @!P4 IMAD.IADD R13, R13, 0x1, -R11 ;  /* 0x000000010d0dc824 */ /* 0x000fe200078e0a0b */
[C---:B------:R-:W-:Y:S01]  /*20c0*/  ISETP.GT.U32.AND P4, PT, R11.reuse, R3, PT ;  /* 0x000000030b00720c */ /* 0x040fe20003f84070 */
[----:B------:R-:W-:Y:S01]  /*20d0*/  IMAD.MOV R4, RZ, RZ, -R4 ;  /* 0x000000ffff047224 */ /* 0x000fe200078e0a04 */
[C---:B------:R-:W-:Y:S01]  /*20e0*/  ISETP.GT.U32.AND P2, PT, R11.reuse, R12, PT ;  /* 0x0000000c0b00720c */ /* 0x040fe20003f44070 */
[----:B------:R-:W-:Y:S02]  /*20f0*/  IMAD.MOV.U32 R14, RZ, RZ, R13 ;  /* 0x000000ffff0e7224 */ /* 0x000fe400078e000d */
[----:B------:R-:W-:-:S02]  /*2100*/  IMAD R8, R11, R4, R8 ;  /* 0x000000040b087224 */ /* 0x000fc400078e0208 */
[----:B------:R-:W-:Y:S02]  /*2110*/  @!P6 IMAD.MOV R14, RZ, RZ, -R14 ;  /* 0x000000ffff0ee224 */ /* 0x000fe400078e0a0e */
[----:B------:R-:W-:Y:S01]  /*2120*/  IMAD.HI.U32 R9, R26, R6, RZ ;  /* 0x000000061a097227 */ /* 0x000fe200078e00ff */
[----:B------:R-:W-:Y:S02]  /*2130*/  ISETP.GT.U32.AND P6, PT, R11, R8, PT ;  /* 0x000000080b00720c */ /* 0x000fe40003fc4070 */
[----:B------:R-:W-:Y:S01]  /*2140*/  STL [R1+0x198], R14 ;  /* 0x0001980e01007387 */ /* 0x000fe20000100800 */
[--C-:B------:R-:W-:Y:S02]  /*2150*/  @!P4 IMAD.IADD R3, R3, 0x1, -R11.reuse ;  /* 0x000000010303c824 */ /* 0x100fe400078e0a0b */
[----:B------:R-:W-:Y:S02]  /*2160*/  @!P2 IMAD.IADD R12, R12, 0x1, -R11 ;  /* 0x000000010c0ca824 */ /* 0x000fe400078e0a0b */
[----:B------:R-:W-:Y:S01]  /*2170*/  IMAD.HI.U32 R4, R26, R5, RZ ;  /* 0x000000051a047227 */ /* 0x000fe200078e00ff */
[----:B------:R-:W-:-:S02]  /*2180*/  ISETP.GT.U32.AND P4, PT, R11, R3, PT ;  /* 0x000000030b00720c */ /* 0x000fc40003f84070 */
[----:B------:R-:W-:Y:S01]  /*2190*/  ISETP.GT.U32.AND P2, PT, R11, R12, PT ;  /* 0x0000000c0b00720c */ /* 0x000fe20003f44070 */
[----:B0-----:R-:W-:Y:S01]  /*21a0*/  IMAD.MOV.U32 R0, RZ, RZ, R10 ;  /* 0x000000ffff007224 */ /* 0x001fe200078e000a */
[----:B------:R-:W-:Y:S01]  /*21b0*/  IADD3 R10, R25, 0x5f, RZ ;  /* 0x0000005f190a7810 */ /* 0x000fe20007ffe0ff */
[----:B------:R-:W-:Y:S02]  /*21c0*/  IMAD.MOV R9, RZ, RZ, -R9 ;  /* 0x000000ffff097224 */ /* 0x000fe400078e0a09 */
[----:B------:R-:W-:Y:S02]  /*21d0*/  IMAD.MOV R4, RZ, RZ, -R4 ;  /* 0x000000ffff047224 */ /* 0x000fe400078e0a04 */
[----:B------:R-:W-:Y:S01]  /*21e0*/  @!P3 IMAD.MOV R0, RZ, RZ, -R0 ;  /* 0x000000ffff00b224 */ /* 0x000fe200078e0a00 */
[----:B------:R-:W-:Y:S01]  /*21f0*/  ISETP.GE.AND P3, PT, R2, RZ, PT ;  /* 0x000000ff0200720c */ /* 0x000fe20003f66270 */
[----:B------:R-:W-:Y:S02]  /*2200*/  @!P6 IMAD.IADD R8, R8, 0x1, -R11 ;  /* 0x000000010808e824 */ /* 0x000fe400078e0a0b */
[C---:B------:R-:W-:Y:S01]  /*2210*/  IMAD R2, R11.reuse, R9, R6 ;  /* 0x000000090b027224 */ /* 0x040fe200078e0206 */
[----:B------:R0:W-:Y:S01]  /*2220*/  STL [R1+0x19c], R0 ;  /* 0x00019c0001007387 */ /* 0x0001e20000100800 */
[C---:B------:R-:W-:Y:S01]  /*2230*/  IMAD R5, R11.reuse, R4, R5 ;  /* 0x000000040b057224 */ /* 0x040fe200078e0205 */
[----:B------:R-:W-:Y:S01]  /*2240*/  IABS R4, R10 ;  /* 0x0000000a00047213 */ /* 0x000fe20000000000 */
[--C-:B------:R-:W-:Y:S01]  /*2250*/  @!P2 IMAD.IADD R12, R12, 0x1, -R11.reuse ;  /* 0x000000010c0ca824 */ /* 0x100fe200078e0a0b */
[----:B------:R-:W-:Y:S01]  /*2260*/  ISETP.GT.U32.AND P6, PT, R11, R8, PT ;  /* 0x000000080b00720c */ /* 0x000fe20003fc4070 */
[----:B------:R-:W-:Y:S01]  /*2270*/  @!P4 IMAD.IADD R3, R3, 0x1, -R11 ;  /* 0x000000010303c824 */ /* 0x000fe200078e0a0b */
[----:B------:R-:W-:Y:S01]  /*2280*/  ISETP.GT.U32.AND P2, PT, R11, R2, PT ;  /* 0x000000020b00720c */ /* 0x000fe20003f44070 */
[----:B------:R-:W-:Y:S01]  /*2290*/  IMAD.HI.U32 R13, R26, R4, RZ ;  /* 0x000000041a0d7227 */ /* 0x000fe200078e00ff */
[----:B------:R-:W-:-:S02]  /*22a0*/  ISETP.GE.AND P4, PT, R7, RZ, PT ;  /* 0x000000ff0700720c */ /* 0x000fc40003f86270 */
[C---:B------:R-:W-:Y:S01]  /*22b0*/  IADD3 R7, R25.reuse, 0x5e, RZ ;  /* 0x0000005e19077810 */ /* 0x040fe20007ffe0ff */
[----:B------:R-:W-:Y:S01]  /*22c0*/  IMAD.MOV R13, RZ, RZ, -R13 ;  /* 0x000000ffff0d7224 */ /* 0x000fe200078e0a0d */
[----:B------:R-:W-:Y:S01]  /*22d0*/  IADD3 R9, R25, 0x5c, RZ ;  /* 0x0000005c19097810 */ /* 0x000fe20007ffe0ff */
[----:B0-----:R-:W-:Y:S01]  /*22e0*/  IMAD.MOV.U32 R0, RZ, RZ, R3 ;  /* 0x000000ffff007224 */ /* 0x001fe200078e0003 */
[----:B------:R-:W-:Y:S01]  /*22f0*/  IABS R21, R7 ;  /* 0x0000000700157213 */ /* 0x000fe20000000000 */
[C---:B------:R-:W-:Y:S01]  /*2300*/  IMAD R4, R11.reuse, R13, R4 ;  /* 0x0000000d0b047224 */ /* 0x040fe200078e0204 */
[----:B------:R-:W-:Y:S01]  /*2310*/  IABS R15, R9 ;  /* 0x00000009000f7213 */ /* 0x000fe20000000000 */
[----:B------:R-:W-:Y:S01]  /*2320*/  @!P6 IMAD.IADD R8, R8, 0x1, -R11 ;  /* 0x000000010808e824 */ /* 0x000fe200078e0a0b */
[----:B------:R-:W-:Y:S01]  /*2330*/  ISETP.GT.U32.AND P6, PT, R11, R5, PT ;  /* 0x000000050b00720c */ /* 0x000fe20003fc4070 */
[----:B------:R-:W-:Y:S01]  /*2340*/  IMAD.HI.U32 R20, R26, R21, RZ ;  /* 0x000000151a147227 */ /* 0x000fe200078e00ff */
[----:B------:R-:W-:-:S03]  /*2350*/  IABS R6, R16 ;  /* 0x0000001000067213 */ /* 0x000fc60000000000 */
[----:B------:R-:W-:Y:S01]  /*2360*/  @!P2 IMAD.IADD R2, R2, 0x1, -R11 ;  /* 0x000000010202a824 */ /* 0x000fe200078e0a0b */
[C---:B------:R-:W-:Y:S01]  /*2370*/  ISETP.GT.U32.AND P2, PT, R11.reuse, R4, PT ;  /* 0x000000040b00720c */ /* 0x040fe20003f44070 */
[----:B------:R-:W-:Y:S02]  /*2380*/  IMAD.MOV R20, RZ, RZ, -R20 ;  /* 0x000000ffff147224 */ /* 0x000fe400078e0a14 */
[----:B------:R-:W-:Y:S02]  /*2390*/  @!P1 IMAD.MOV R0, RZ, RZ, -R0 ;  /* 0x000000ffff009224 */ /* 0x000fe400078e0a00 */
[----:B------:R-:W-:Y:S02]  /*23a0*/  IMAD R20, R11, R20, R21 ;  /* 0x000000140b147224 */ /* 0x000fe400078e0215 */
[----:B------:R-:W-:Y:S01]  /*23b0*/  @!P6 IMAD.IADD R5, R5, 0x1, -R11 ;  /* 0x000000010505e824 */ /* 0x000fe200078e0a0b */
[----:B------:R0:W-:Y:S01]  /*23c0*/  STL [R1+0x184], R0 ;  /* 0x0001840001007387 */ /* 0x0001e20000100800 */
[----:B------:R-:W-:Y:S01]  /*23d0*/  IMAD.HI.U32 R17, R26, R15, RZ ;  /* 0x0000000f1a117227 */ /* 0x000fe200078e00ff */
[----:B------:R-:W-:-:S02]  /*23e0*/  ISETP.GT.U32.AND P6, PT, R11, R20, PT ;  /* 0x000000140b00720c */ /* 0x000fc40003fc4070 */
[C---:B------:R-:W-:Y:S01]  /*23f0*/  ISETP.GT.U32.AND P1, PT, R11.reuse, R5, PT ;  /* 0x000000050b00720c */ /* 0x040fe20003f24070 */
[----:B------:R-:W-:Y:S01]  /*2400*/  @!P2 IMAD.IADD R4, R4, 0x1, -R11 ;  /* 0x000000010404a824 */ /* 0x000fe200078e0a0b */
[----:B------:R-:W-:Y:S01]  /*2410*/  ISETP.GT.U32.AND P2, PT, R11, R2, PT ;  /* 0x000000020b00720c */ /* 0x000fe20003f44070 */
[----:B------:R-:W-:-:S04]  /*2420*/  IMAD.HI.U32 R13, R26, R6, RZ ;  /* 0x000000061a0d7227 */ /* 0x000fc800078e00ff */
[----:B0-----:R-:W-:Y:S02]  /*2430*/  IMAD.MOV.U32 R0, RZ, RZ, R12 ;  /* 0x000000ffff007224 */ /* 0x001fe400078e000c */
[----:B------:R-:W-:Y:S02]  /*2440*/  IMAD.MOV R17, RZ, RZ, -R17 ;  /* 0x000000ffff117224 */ /* 0x000fe400078e0a11 */
[----:B------:R-:W-:Y:S01]  /*2450*/  @!P5 IMAD.MOV R0, RZ, RZ, -R0 ;  /* 0x000000ffff00d224 */ /* 0x000fe200078e0a00 */
[C---:B------:R-:W-:Y:S01]  /*2460*/  ISETP.GT.U32.AND P5, PT, R11.reuse, R4, PT ;  /* 0x000000040b00720c */ /* 0x040fe20003fa4070 */
[----:B------:R-:W-:Y:S02]  /*2470*/  IMAD.MOV R13, RZ, RZ, -R13 ;  /* 0x000000ffff0d7224 */ /* 0x000fe400078e0a0d */
[----:B------:R-:W-:Y:S01]  /*2480*/  IMAD R15, R11, R17, R15 ;  /* 0x000000110b0f7224 */ /* 0x000fe200078e020f */
[----:B------:R0:W-:Y:S01]  /*2490*/  STL [R1+0x180], R0 ;  /* 0x0001800001007387 */ /* 0x0001e20000100800 */
[--C-:B------:R-:W-:Y:S01]  /*24a0*/  @!P6 IMAD.IADD R20, R20, 0x1, -R11.reuse ;  /* 0x000000011414e824 */ /* 0x100fe200078e0a0b */
[----:B------:R-:W-:Y:S01]  /*24b0*/  IADD3 R17, R25, 0x5a, RZ ;  /* 0x0000005a19117810 */ /* 0x000fe20007ffe0ff */
[----:B------:R-:W-:Y:S01]  /*24c0*/  IMAD R6, R11, R13, R6 ;  /* 0x0000000d0b067224 */ /* 0x000fe200078e0206 */
[----:B------:R-:W-:Y:S01]  /*24d0*/  IADD3 R13, R25, 0x59, RZ ;  /* 0x00000059190d7810 */ /* 0x000fe20007ffe0ff */
[--C-:B------:R-:W-:Y:S01]  /*24e0*/  @!P2 IMAD.IADD R2, R2, 0x1, -R11.reuse ;  /* 0x000000010202a824 */ /* 0x100fe200078e0a0b */
[----:B------:R-:W-:Y:S01]  /*24f0*/  ISETP.GT.U32.AND P2, PT, R11, R15, PT ;  /* 0x0000000f0b00720c */ /* 0x000fe20003f44070 */
[--C-:B------:R-:W-:Y:S01]  /*2500*/  @!P1 IMAD.IADD R5, R5, 0x1, -R11.reuse ;  /* 0x0000000105059824 */ /* 0x100fe200078e0a0b */
[C---:B------:R-:W-:Y:S01]  /*2510*/  ISETP.GT.U32.AND P6, PT, R11.reuse, R20, PT ;  /* 0x000000140b00720c */ /* 0x040fe20003fc4070 */
[----:B------:R-:W-:Y:S01]  /*2520*/  @!P5 IMAD.IADD R4, R4, 0x1, -R11 ;  /* 0x000000010404d824 */ /* 0x000fe200078e0a0b */
[C---:B------:R-:W-:Y:S01]  /*2530*/  ISETP.GT.U32.AND P5, PT, R11.reuse, R6, PT ;  /* 0x000000060b00720c */ /* 0x040fe20003fa4070 */
[----:B0-----:R-:W-:Y:S01]  /*2540*/  IMAD.MOV.U32 R0, RZ, RZ, R8 ;  /* 0x000000ffff007224 */ /* 0x001fe200078e0008 */
[----:B------:R-:W-:Y:S01]  /*2550*/  IABS R3, R17 ;  /* 0x0000001100037213 */ /* 0x000fe20000000000 */
[----:B------:R-:W-:Y:S01]  /*2560*/  IMAD.MOV.U32 R14, RZ, RZ, R2 ;  /* 0x000000ffff0e7224 */ /* 0x000fe200078e0002 */
[----:B------:R-:W-:Y:S01]  /*2570*/  ISETP.GE.AND P1, PT, R10, RZ, PT ;  /* 0x000000ff0a00720c */ /* 0x000fe20003f26270 */
[----:B------:R-:W-:Y:S01]  /*2580*/  @!P0 IMAD.MOV R0, RZ, RZ, -R0 ;  /* 0x000000ffff008224 */ /* 0x000fe200078e0a00 */
[----:B------:R-:W-:Y:S01]  /*2590*/  ISETP.GT.U32.AND P0, PT, R11, R19, PT ;  /* 0x000000130b00720c */ /* 0x000fe20003f04070 */
[----:B------:R-:W-:Y:S01]  /*25a0*/  IMAD.HI.U32 R10, R26, R3, RZ ;  /* 0x000000031a0a7227 */ /* 0x000fe200078e00ff */
[----:B------:R-:W-:-:S02]  /*25b0*/  IABS R12, R13 ;  /* 0x0000000d000c7213 */ /* 0x000fc40000000000 */
[----:B------:R0:W-:Y:S01]  /*25c0*/  STL [R1+0x17c], R0 ;  /* 0x00017c0001007387 */ /* 0x0001e20000100800 */
[--C-:B------:R-:W-:Y:S01]  /*25d0*/  @!P2 IMAD.IADD R15, R15, 0x1, -R11.reuse ;  /* 0x000000010f0fa824 */ /* 0x100fe200078e0a0b */
[----:B------:R-:W-:Y:S01]  /*25e0*/  ISETP.GE.AND P2, PT, R9, RZ, PT ;  /* 0x000000ff0900720c */ /* 0x000fe20003f46270 */
[--C-:B------:R-:W-:Y:S01]  /*25f0*/  @!P6 IMAD.IADD R20, R20, 0x1, -R11.reuse ;  /* 0x000000011414e824 */ /* 0x100fe200078e0a0b */
[----:B------:R-:W-:Y:S01]  /*2600*/  ISETP.GE.AND P6, PT, R7, RZ, PT ;  /* 0x000000ff0700720c */ /* 0x000fe20003fc6270 */
[----:B------:R-:W-:Y:S01]  /*2610*/  @!P3 IMAD.MOV R14, RZ, RZ, -R14 ;  /* 0x000000ffff0eb224 */ /* 0x000fe200078e0a0e */
[----:B------:R-:W-:Y:S01]  /*2620*/  IADD3 R2, R25, 0x58, RZ ;  /* 0x0000005819027810 */ /* 0x000fe20007ffe0ff */
[--C-:B------:R-:W-:Y:S01]  /*2630*/  @!P5 IMAD.IADD R6, R6, 0x1, -R11.reuse ;  /* 0x000000010606d824 */ /* 0x100fe200078e0a0b */
[----:B------:R-:W-:Y:S01]  /*2640*/  ISETP.GT.U32.AND P5, PT, R11, R15, PT ;  /* 0x0000000f0b00720c */ /* 0x000fe20003fa4070 */
[----:B------:R-:W-:Y:S01]  /*2650*/  @!P0 IMAD.IADD R19, R19, 0x1, -R11 ;  /* 0x0000000113138824 */ /* 0x000fe200078e0a0b */
[----:B------:R-:W-:Y:S01]  /*2660*/  STL [R1+0x170], R14 ;  /* 0x0001700e01007387 */ /* 0x000fe20000100800 */
[----:B0-----:R-:W-:Y:S01]  /*2670*/  IMAD.MOV.U32 R0, RZ, RZ, R5 ;  /* 0x000000ffff007224 */ /* 0x001fe200078e0005 */
[----:B------:R-:W-:Y:S01]  /*2680*/  ISETP.GE.AND P0, PT, R18, RZ, PT ;  /* 0x000000ff1200720c */ /* 0x000fe20003f06270 */
[----:B------:R-:W-:Y:S01]  /*2690*/  IMAD.MOV R10, RZ, RZ, -R10 ;  /* 0x000000ffff0a7224 */ /* 0x000fe200078e0a0a */
[C---:B------:R-:W-:Y:S01]  /*26a0*/  ISETP.GT.U32.AND P3, PT, R11.reuse, R19, PT ;  /* 0x000000130b00720c */ /* 0x040fe20003f64070 */
[----:B------:R-:W-:Y:S01]  /*26b0*/  @!P4 IMAD.MOV R0, RZ, RZ, -R0 ;  /* 0x000000ffff00c224 */ /* 0x000fe200078e0a00 */
[----:B------:R-:W-:Y:S01]  /*26c0*/  ISETP.GT.U32.AND P4, PT, R11, R6, PT ;  /* 0x000000060b00720c */ /* 0x000fe20003f84070 */
[----:B------:R-:W-:Y:S01]  /*26d0*/  IMAD.HI.U32 R8, R26, R12, RZ ;  /* 0x0000000c1a087227 */ /* 0x000fe200078e00ff */
[----:B------:R-:W-:-:S02]  /*26e0*/  IABS R9, R2 ;  /* 0x0000000200097213 */ /* 0x000fc40000000000 */
[----:B------:R0:W-:Y:S01]  /*26f0*/  STL [R1+0x16c], R0 ;  /* 0x00016c0001007387 */ /* 0x0001e20000100800 */
[----:B------:R-:W-:Y:S01]  /*2700*/  IMAD R7, R11, R10, R3 ;  /* 0x0000000a0b077224 */ /* 0x000fe200078e0203 */
[C---:B------:R-:W-:Y:S01]  /*2710*/  IADD3 R10, R25.reuse, 0x52, RZ ;  /* 0x00000052190a7810 */ /* 0x040fe20007ffe0ff */
[----:B------:R-:W-:Y:S01]  /*2720*/  IMAD.MOV.U32 R5, RZ, RZ, R4 ;  /* 0x000000ffff057224 */ /* 0x000fe200078e0004 */
[----:B------:R-:W-:Y:S01]  /*2730*/  IADD3 R4, R25, 0x57, RZ ;  /* 0x0000005719047810 */ /* 0x000fe20007ffe0ff */
[----:B------:R-:W-:Y:S02]  /*2740*/  IMAD.MOV R8, RZ, RZ, -R8 ;  /* 0x000000ffff087224 */ /* 0x000fe400078e0a08 */
[----:B------:R-:W-:Y:S01]  /*2750*/  @!P1 IMAD.MOV R5, RZ, RZ, -R5 ;  /* 0x000000ffff059224 */ /* 0x000fe200078e0a05 */
[C---:B------:R-:W-:Y:S01]  /*2760*/  ISETP.GT.U32.AND P1, PT, R11.reuse, R7, PT ;  /* 0x000000070b00720c */ /* 0x040fe20003f24070 */
[----:B------:R-:W-:Y:S01]  /*2770*/  IMAD R3, R11, R8, R12 ;  /* 0x000000080b037224 */ /* 0x000fe200078e020c */
[----:B------:R-:W-:Y:S01]  /*2780*/  IADD3 R12, R25, 0x56, RZ ;  /* 0x00000056190c7810 */ /* 0x000fe20007ffe0ff */
[----:B0-----:R-:W-:Y:S01]  /*2790*/  IMAD.MOV.U32 R0, RZ, RZ, R20 ;  /* 0x000000ffff007224 */ /* 0x001fe200078e0014 */
[----:B------:R0:W-:Y:S01]  /*27a0*/  STL [R1+0x168], R5 ;  /* 0x0001680501007387 */ /* 0x0001e20000100800 */
[--C-:B------:R-:W-:Y:S01]  /*27b0*/  @!P3 IMAD.IADD R19, R19, 0x1, -R11.reuse ;  /* 0x000000011313b824 */ /* 0x100fe200078e0a0b */
[----:B------:R-:W-:Y:S01]  /*27c0*/  ISETP.GT.U32.AND P3, PT, R11, R3, PT ;  /* 0x000000030b00720c */ /* 0x000fe20003f64070 */
[----:B------:R-:W-:Y:S01]  /*27d0*/  @!P6 IMAD.MOV R0, RZ, RZ, -R0 ;  /* 0x000000ffff00e224 */ /* 0x000fe200078e0a00 */
[----:B------:R-:W-:Y:S01]  /*27e0*/  ISETP.GE.AND P6, PT, R16, RZ, PT ;  /* 0x000000ff1000720c */ /* 0x000fe20003fc6270 */
[----:B------:R-:W-:Y:S01]  /*27f0*/  @!P5 IMAD.IADD R15, R15, 0x1, -R11 ;  /* 0x000000010f0fd824 */ /* 0x000fe200078e0a0b */
[----:B------:R-:W-:Y:S01]  /*2800*/  IABS R16, R4 ;  /* 0x0000000400107213 */ /* 0x000fe20000000000 */
[----:B------:R-:W-:Y:S01]  /*2810*/  IMAD.MOV.U32 R8, RZ, RZ, R19 ;  /* 0x000000ffff087224 */ /* 0x000fe200078e0013 */
[----:B------:R1:W-:Y:S01]  /*2820*/  STL [R1+0x164], R0 ;  /* 0x0001640001007387 */ /* 0x0003e20000100800 */
[----:B------:R-:W-:Y:S01]  /*2830*/  @!P4 IMAD.IADD R6, R6, 0x1, -R11 ;  /* 0x000000010606c824 */ /* 0x000fe200078e0a0b */
[----:B------:R-:W-:Y:S01]  /*2840*/  ISETP.GE.AND P5, PT, R17, RZ, PT ;  /* 0x000000ff1100720c */ /* 0x000fe20003fa6270 */
[----:B0-----:R-:W-:Y:S01]  /*2850*/  IMAD.HI.U32 R5, R26, R9, RZ ;  /* 0x000000091a057227 */ /* 0x001fe200078e00ff */
[----:B------:R-:W-:-:S03]  /*2860*/  ISETP.GE.AND P4, PT, R13, RZ, PT ;  /* 0x000000ff0d00720c */ /* 0x000fc60003f86270 */
[----:B------:R-:W-:Y:S02]  /*2870*/  @!P0 IMAD.MOV R8, RZ, RZ, -R8 ;  /* 0x000000ffff088224 */ /* 0x000fe400078e0a08 */
[----:B------:R-:W-:Y:S01]  /*2880*/  @!P1 IMAD.IADD R7, R7, 0x1, -R11 ;  /* 0x0000000107079824 */ /* 0x000fe200078e0a0b */
[----:B------:R-:W-:Y:S01]  /*2890*/  ISETP.GE.AND P1, PT, R2, RZ, PT ;  /* 0x000000ff0200720c */ /* 0x000fe20003f26270 */
[----:B-1----:R-:W-:Y:S01]  /*28a0*/  IMAD.MOV.U32 R0, RZ, RZ, R15 ;  /* 0x000000ffff007224 */ /* 0x002fe200078e000f */
[----:B------:R-:W-:Y:S01]  /*28b0*/  STL [R1+0xd8], R8 ;  /* 0x0000d80801007387 */ /* 0x000fe20000100800 */
[----:B------:R-:W-:Y:S01]  /*28c0*/  IMAD.MOV R5, RZ, RZ, -R5 ;  /* 0x000000ffff057224 */ /* 0x000fe200078e0a05 */
[C---:B------:R-:W-:Y:S01]  /*28d0*/  ISETP.GT.U32.AND P0, PT, R11.reuse, R7, PT ;  /* 0x000000070b00720c */ /* 0x040fe20003f04070 */
[----:B------:R-:W-:Y:S01]  /*28e0*/  @!P2 IMAD.MOV R0, RZ, RZ, -R0 ;  /* 0x000000ffff00a224 */ /* 0x000fe200078e0a00 */
[----:B------:R-:W-:Y:S01]  /*28f0*/  ISETP.GE.AND P2, PT, R4, RZ, PT ;  /* 0x000000ff0400720c */ /* 0x000fe20003f46270 */
[----:B------:R-:W-:Y:S01]  /*2900*/  IMAD R9, R11, R5, R9 ;  /* 0x000000050b097224 */ /* 0x000fe200078e0209 */
[----:B------:R-:W-:Y:S01]  /*2910*/  IADD3 R4, R25, 0x55, RZ ;  /* 0x0000005519047810 */ /* 0x000fe20007ffe0ff */
[----:B------:R-:W-:Y:S01]  /*2920*/  @!P3 IMAD.IADD R3, R3, 0x1, -R11 ;  /* 0x000000010303b824 */ /* 0x000fe200078e0a0b */
[----:B------:R0:W-:Y:S01]  /*2930*/  STL [R1+0x48], R0 ;  /* 0x0000480001007387 */ /* 0x0001e20000100800 */
[----:B------:R-:W-:Y:S01]  /*2940*/  IMAD.HI.U32 R2, R26, R16, RZ ;  /* 0x000000101a027227 */ /* 0x000fe200078e00ff */
[----:B------:R-:W-:-:S02]  /*2950*/  IABS R5, R4 ;  /* 0x0000000400057213 */ /* 0x000fc40000000000 */
[----:B------:R-:W-:Y:S01]  /*2960*/  ISETP.GT.U32.AND P3, PT, R11, R3, PT ;  /* 0x000000030b00720c */ /* 0x000fe20003f64070 */
[----:B------:R-:W-:Y:S01]  /*2970*/  IMAD.MOV R2, RZ, RZ, -R2 ;  /* 0x000000ffff027224 */ /* 0x000fe200078e0a02 */
[----:B------:R-:W-:Y:S01]  /*2980*/  IABS R15, R10 ;  /* 0x0000000a000f7213 */ /* 0x000fe20000000000 */
[----:B------:R-:W-:Y:S01]  /*2990*/  @!P0 IMAD.IADD R7, R7, 0x1, -R11 ;  /* 0x0000000107078824 */ /* 0x000fe200078e0a0b */
[----:B------:R-:W-:Y:S01]  /*29a0*/  ISETP.GE.AND P0, PT, R12, RZ, PT ;  /* 0x000000ff0c00720c */ /* 0x000fe20003f06270 */
[----:B------:R-:W-:Y:S01]  /*29b0*/  IMAD R16, R11, R2, R16 ;  /* 0x000000020b107224 */ /* 0x000fe200078e0210 */
[----:B------:R-:W-:Y:S01]  /*29c0*/  IABS R12, R12 ;  /* 0x0000000c000c7213 */ /* 0x000fe20000000000 */
[----:B0-----:R-:W-:Y:S01]  /*29d0*/  IMAD.MOV.U32 R0, RZ, RZ, R6 ;  /* 0x000000ffff007224 */ /* 0x001fe200078e0006 */
[----:B------:R-:W-:-:S03]  /*29e0*/  IADD3 R2, R25, 0x54, RZ ;  /* 0x0000005419027810 */ /* 0x000fc60007ffe0ff */
[----:B------:R-:W-:Y:S01]  /*29f0*/  @!P6 IMAD.MOV R0, RZ, RZ, -R0 ;  /* 0x000000ffff00e224 */ /* 0x000fe200078e0a00 */
[----:B------:R-:W-:Y:S01]  /*2a00*/  ISETP.GT.U32.AND P6, PT, R11, R9, PT ;  /* 0x000000090b00720c */ /* 0x000fe20003fc4070 */
[----:B------:R-:W-:Y:S01]  /*2a10*/  @!P3 IMAD.IADD R3, R3, 0x1, -R11 ;  /* 0x000000010303b824 */ /* 0x000fe200078e0a0b */
[----:B------:R-:W-:Y:S01]  /*2a20*/  ISETP.GT.U32.AND P3, PT, R11, R16, PT ;  /* 0x000000100b00720c */ /* 0x000fe20003f64070 */
[----:B------:R-:W-:Y:S01]  /*2a30*/  IMAD.HI.U32 R8, R26, R12, RZ ;  /* 0x0000000c1a087227 */ /* 0x000fe200078e00ff */
[----:B------:R0:W-:Y:S01]  /*2a40*/  STL [R1+0x30], R0 ;  /* 0x0000300001007387 */ /* 0x0001e20000100800 */
[----:B------:R-:W-:Y:S02]  /*2a50*/  IABS R6, R2 ;  /* 0x0000000200067213 */ /* 0x000fe40000000000 */
[----:B------:R-:W-:-:S04]  /*2a60*/  IMAD.MOV R8, RZ, RZ, -R8 ;  /* 0x000000ffff087224 */ /* 0x000fc800078e0a08 */
[----:B------:R-:W-:Y:S02]  /*2a70*/  IMAD R12, R11, R8, R12 ;  /* 0x000000080b0c7224 */ /* 0x000fe400078e020c */
[----:B------:R-:W-:Y:S01]  /*2a80*/  @!P6 IMAD.IADD R9, R9, 0x1, -R11 ;  /* 0x000000010909e824 */ /* 0x000fe200078e0a0b */
[----:B------:R-:W-:Y:S01]  /*2a90*/  ISETP.GE.AND P6, PT, R4, RZ, PT ;  /* 0x000000ff0400720c */ /* 0x000fe20003fc6270 */
[----:B0-----:R-:W-:Y:S02]  /*2aa0*/  IMAD.MOV.U32 R0, RZ, RZ, R7 ;  /* 0x000000ffff007224 */ /* 0x001fe400078e0007 */
[----:B------:R-:W-:Y:S02]  /*2ab0*/  @!P3 IMAD.IADD R16, R16, 0x1, -R11 ;  /* 0x000000011010b824 */ /* 0x000fe400078e0a0b */
[----:B------:R-:W-:Y:S01]  /*2ac0*/  @!P5 IMAD.MOV R0, RZ, RZ, -R0 ;  /* 0x000000ffff00d224 */ /* 0x000fe200078e0a00 */
[C---:B------:R-:W-:Y:S01]  /*2ad0*/  ISETP.GT.U32.AND P5, PT, R11.reuse, R9, PT ;  /* 0x000000090b00720c */ /* 0x040fe20003fa4070 */
[----:B------:R-:W-:Y:S01]  /*2ae0*/  IMAD.MOV.U32 R7, RZ, RZ, R5 ;  /* 0x000000ffff077224 */ /* 0x000fe200078e0005 */
[----:B------:R-:W-:Y:S01]  /*2af0*/  ISETP.GT.U32.AND P3, PT, R11, R16, PT ;  /* 0x000000100b00720c */ /* 0x000fe20003f64070 */
[C---:B------:R-:W-:Y:S01]  /*2b00*/  IMAD.HI.U32 R4, R26.reuse, R6, RZ ;  /* 0x000000061a047227 */ /* 0x040fe200078e00ff */
[----:B------:R0:W-:Y:S03]  /*2b10*/  STL [R1+0x124], R0 ;  /* 0x0001240001007387 */ /* 0x0001e60000100800 */
[----:B------:R-:W-:-:S04]  /*2b20*/  IMAD.HI.U32 R5, R26, R7, RZ ;  /* 0x000000071a057227 */ /* 0x000fc800078e00ff */
[----:B------:R-:W-:Y:S02]  /*2b30*/  IMAD.MOV R4, RZ, RZ, -R4 ;  /* 0x000000ffff047224 */ /* 0x000fe400078e0a04 */
[----:B------:R-:W-:Y:S01]  /*2b40*/  @!P5 IMAD.IADD R9, R9, 0x1, -R11 ;  /* 0x000000010909d824 */ /* 0x000fe200078e0a0b */
[----:B------:R-:W-:Y:S01]  /*2b50*/  ISETP.GT.U32.AND P5, PT, R11, R12, PT ;  /* 0x0000000c0b00720c */ /* 0x000fe20003fa4070 */
[----:B0-----:R-:W-:Y:S01]  /*2b60*/  IMAD.MOV.U32 R0, RZ, RZ, R3 ;  /* 0x000000ffff007224 */ /* 0x001fe200078e0003 */
[----:B------:R-:W-:Y:S01]  /*2b70*/  IADD3 R3, R25, 0x50, RZ ;  /* 0x0000005019037810 */ /* 0x000fe20007ffe0ff */
[----:B------:R-:W-:Y:S02]  /*2b80*/  IMAD.MOV R5, RZ, RZ, -R5 ;  /* 0x000000ffff057224 */ /* 0x000fe400078e0a05 */
[----:B------:R-:W-:Y:S01]  /*2b90*/  IMAD R6, R11, R4, R6 ;  /* 0x000000040b067224 */ /* 0x000fe200078e0206 */
[----:B------:R-:W-:Y:S01]  /*2ba0*/  IADD3 R4, R25, 0x51, RZ ;  /* 0x0000005119047810 */ /* 0x000fe20007ffe0ff */
[----:B------:R-:W-:Y:S01]  /*2bb0*/  @!P4 IMAD.MOV R0, RZ, RZ, -R0 ;  /* 0x000000ffff00c224 */ /* 0x000fe200078e0a00 */
[----:B------:R-:W-:Y:S01]  /*2bc0*/  ISETP.GE.AND P4, PT, R2, RZ, PT ;  /* 0x000000ff0200720c */ /* 0x000fe20003f86270 */
[----:B------:R-:W-:Y:S01]  /*2bd0*/  IMAD R7, R11, R5, R7 ;  /* 0x000000050b077224 */ /* 0x000fe200078e0207 */
[----:B------:R-:W-:Y:S01]  /*2be0*/  IADD3 R2, R25, 0x53, RZ ;  /* 0x0000005319027810 */ /* 0x000fe20007ffe0ff */
[--C-:B------:R-:W-:Y:S01]  /*2bf0*/  @!P3 IMAD.IADD R16, R16, 0x1, -R11.reuse ;  /* 0x000000011010b824 */ /* 0x100fe200078e0a0b */
[----:B------:R0:W-:Y:S01]  /*2c00*/  STL [R1+0x160], R0 ;  /* 0x0001600001007387 */ /* 0x0001e20000100800 */
[----:B------:R-:W-:Y:S01]  /*2c10*/  @!P5 IMAD.IADD R12, R12, 0x1, -R11 ;  /* 0x000000010c0cd824 */ /* 0x000fe200078e0a0b */
[----:B------:R-:W-:-:S02]  /*2c20*/  ISETP.GT.U32.AND P5, PT, R11, R6, PT ;  /* 0x000000060b00720c */ /* 0x000fc40003fa4070 */
[----:B------:R-:W-:Y:S02]  /*2c30*/  ISETP.GT.U32.AND P3, PT, R11, R7, PT ;  /* 0x000000070b00720c */ /* 0x000fe40003f64070 */
[----:B------:R-:W-:Y:S02]  /*2c40*/  IABS R5, R2 ;  /* 0x0000000200057213 */ /* 0x000fe40000000000 */
[----:B------:R-:W-:Y:S01]  /*2c50*/  IABS R13, R4 ;  /* 0x00000004000d7213 */ /* 0x000fe20000000000 */
[----:B0-----:R-:W-:Y:S01]  /*2c60*/  IMAD.MOV.U32 R0, RZ, RZ, R9 ;  /* 0x000000ffff007224 */ /* 0x001fe200078e0009 */
[----:B------:R-:W-:Y:S01]  /*2c70*/  IABS R8, R3 ;  /* 0x0000000300087213 */ /* 0x000fe20000000000 */
[----:B------:R-:W-:-:S04]  /*2c80*/  IMAD.HI.U32 R9, R26, R5, RZ ;  /* 0x000000051a097227 */ /* 0x000fc800078e00ff */
[----:B------:R-:W-:Y:S01]  /*2c90*/  @!P1 IMAD.MOV R0, RZ, RZ, -R0 ;  /* 0x000000ffff009224 */ /* 0x000fe200078e0a00 */
[----:B------:R-:W-:Y:S01]  /*2ca0*/  ISETP.GT.U32.AND P1, PT, R11, R12, PT ;  /* 0x0000000c0b00720c */ /* 0x000fe20003f24070 */
[--C-:B------:R-:W-:Y:S02]  /*2cb0*/  @!P5 IMAD.IADD R6, R6, 0x1, -R11.reuse ;  /* 0x000000010606d824 */ /* 0x100fe400078e0a0b */
[----:B------:R-:W-:Y:S01]  /*2cc0*/  @!P3 IMAD.IADD R7, R7, 0x1, -R11 ;  /* 0x000000010707b824 */ /* 0x000fe200078e0a0b */
[----:B------:R0:W-:Y:S01]  /*2cd0*/  STL [R1+0x15c], R0 ;  /* 0x00015c0001007387 */ /* 0x0001e20000100800 */
[----:B------:R-:W-:Y:S01]  /*2ce0*/  IMAD.MOV R9, RZ, RZ, -R9 ;  /* 0x000000ffff097224 */ /* 0x000fe200078e0a09 */
[C---:B------:R-:W-:Y:S02]  /*2cf0*/  ISETP.GT.U32.AND P5, PT, R11.reuse, R6, PT ;  /* 0x000000060b00720c */ /* 0x040fe40003fa4070 */
[----:B------:R-:W-:-:S05]  /*2d00*/  ISETP.GT.U32.AND P3, PT, R11, R7, PT ;  /* 0x000000070b00720c */ /* 0x000fca0003f64070 */
[----:B------:R-:W-:Y:S02]  /*2d10*/  @!P1 IMAD.IADD R12, R12, 0x1, -R11 ;  /* 0x000000010c0c9824 */ /* 0x000fe400078e0a0b */
[----:B0-----:R-:W-:Y:S02]  /*2d20*/  IMAD.MOV.U32 R0, RZ, RZ, R16 ;  /* 0x000000ffff007224 */ /* 0x001fe400078e0010 */
[----:B------:R-:W-:-:S04]  /*2d30*/  IMAD.HI.U32 R16, R26, R15, RZ ;  /* 0x0000000f1a107227 */ /* 0x000fc800078e00ff */
[----:B------:R-:W-:Y:S01]  /*2d40*/  @!P2 IMAD.MOV R0, RZ, RZ, -R0 ;  /* 0x000000ffff00a224 */ /* 0x000fe200078e0a00 */
[----:B------:R-:W-:Y:S01]  /*2d50*/  ISETP.GE.AND P2, PT, R2, RZ, PT ;  /* 0x000000ff0200720c */ /* 0x000fe20003f46270 */
[C---:B------:R-:W-:Y:S02]  /*2d60*/  IMAD R2, R11.reuse, R9, R5 ;  /* 0x000000090b027224 */ /* 0x040fe400078e0205 */
[C---:B------:R-:W-:Y:S01]  /*2d70*/  IMAD.HI.U32 R5, R26.reuse, R13, RZ ;  /* 0x0000000d1a057227 */ /* 0x040fe200078e00ff */
[----:B------:R0:W-:Y:S02]  /*2d80*/  STL [R1+0x158], R0 ;  /* 0x0001580001007387 */ /* 0x0001e40000100800 */
[----:B------:R-:W-:Y:S01]  /*2d90*/  ISETP.GT.U32.AND P1, PT, R11, R2, PT ;  /* 0x000000020b00720c */ /* 0x000fe20003f24070 */
[----:B------:R-:W-:-:S04]  /*2da0*/  IMAD.HI.U32 R9, R26, R8, RZ ;  /* 0x000000081a097227 */ /* 0x000fc800078e00ff */
[----:B------:R-:W-:Y:S02]  /*2db0*/  IMAD.MOV R5, RZ, RZ, -R5 ;  /* 0x000000ffff057224 */ /* 0x000fe400078e0a05 */
[----:B------:R-:W-:Y:S02]  /*2dc0*/  IMAD.MOV R16, RZ, RZ, -R16 ;  /* 0x000000ffff107224 */ /* 0x000fe400078e0a10 */
[----:B0-----:R-:W-:Y:S02]  /*2dd0*/  IMAD.MOV.U32 R0, RZ, RZ, R12 ;  /* 0x000000ffff007224 */ /* 0x001fe400078e000c */
[----:B------:R-:W-:Y:S02]  /*2de0*/  IMAD.MOV R9, RZ, RZ, -R9 ;  /* 0x000000ffff097224 */ /* 0x000fe400078e0a09 */
[----:B------:R-:W-:Y:S02]  /*2df0*/  @!P0 IMAD.MOV R0, RZ, RZ, -R0 ;  /* 0x000000ffff008224 */ /* 0x000fe400078e0a00 */
[----:B------:R-:W-:Y:S01]  /*2e00*/  IMAD R13, R11, R5, R13 ;  /* 0x000000050b0d7224 */ /* 0x000fe200078e020d */
[----:B------:R-:W-:Y:S01]  /*2e10*/  IADD3 R5, R25, 0x4f, RZ ;  /* 0x0000004f19057810 */ /* 0x000fe20007ffe0ff */
[--C-:B------:R-:W-:Y:S01]  /*2e20*/  @!P5 IMAD.IADD R6, R6, 0x1, -R11.reuse ;  /* 0x000000010606d824 */ /* 0x100fe200078e0a0b */
[----:B------:R0:W-:Y:S01]  /*2e30*/  STL [R1+0x144], R0 ;  /* 0x0001440001007387 */ /* 0x0001e20000100800 */
[----:B------:R-:W-:Y:S01]  /*2e40*/  @!P3 IMAD.IADD R7, R7, 0x1, -R11 ;  /* 0x000000010707b824 */ /* 0x000fe200078e0a0b */
[----:B------:R-:W-:Y:S01]  /*2e50*/  ISETP.GE.AND P3, PT, R10, RZ, PT ;  /* 0x000000ff0a00720c */ /* 0x000fe20003f66270 */
[C---:B------:R-:W-:Y:S01]  /*2e60*/  IMAD R10, R11.reuse, R16, R15 ;  /* 0x000000100b0a7224 */ /* 0x040fe200078e020f */
[C---:B------:R-:W-:Y:S01]  /*2e70*/  ISETP.GT.U32.AND P5, PT, R11.reuse, R13, PT ;  /* 0x0000000d0b00720c */ /* 0x040fe20003fa4070 */
[C---:B------:R-:W-:Y:S01]  /*2e80*/  IMAD R8, R11.reuse, R9, R8 ;  /* 0x000000090b087224 */ /* 0x040fe200078e0208 */
[----:B------:R-:W-:Y:S01]  /*2e90*/  IABS R12, R5 ;  /* 0x00000005000c7213 */ /* 0x000fe20000000000 */
[----:B------:R-:W-:Y:S01]  /*2ea0*/  @!P1 IMAD.IADD R2, R2, 0x1, -R11 ;  /* 0x0000000102029824 */ /* 0x000fe200078e0a0b */
[C---:B------:R-:W-:Y:S01]  /*2eb0*/  ISETP.GT.U32.AND P0, PT, R11.reuse, R10, PT ;  /* 0x0000000a0b00720c */ /* 0x040fe20003f04070 */
[----:B------:R-:W-:Y:S01]  /*2ec0*/  @!P6 IMAD.MOV R7, RZ, RZ, -R7 ;  /* 0x000000ffff07e224 */ /* 0x000fe200078e0a07 */
[----:B------:R-:W-:Y:S01]  /*2ed0*/  ISETP.GE.AND P6, PT, R4, RZ, PT ;  /* 0x000000ff0400720c */ /* 0x000fe20003fc6270 */
[----:B0-----:R-:W-:Y:S01]  /*2ee0*/  IMAD.MOV.U32 R0, RZ, RZ, R6 ;  /* 0x000000ffff007224 */ /* 0x001fe200078e0006 */
[----:B------:R-:W-:Y:S01]  /*2ef0*/  ISETP.GT.U32.AND P1, PT, R11, R2, PT ;  /* 0x000000020b00720c */ /* 0x000fe20003f24070 */
[----:B------:R-:W-:Y:S01]  /*2f00*/  IMAD.HI.U32 R6, R26, R12, RZ ;  /* 0x0000000c1a067227 */ /* 0x000fe200078e00ff */
[C---:B------:R-:W-:Y:S01]  /*2f10*/  IADD3 R4, R25.reuse, 0x4e, RZ ;  /* 0x0000004e19047810 */ /* 0x040fe20007ffe0ff */
[----:B------:R0:W-:Y:S01]  /*2f20*/  STL [R1+0x14c], R7 ;  /* 0x00014c0701007387 */ /* 0x0001e20000100800 */
[----:B------:R-:W-:Y:S01]  /*2f30*/  IADD3 R9, R25, 0x4b, RZ ;  /* 0x0000004b19097810 */ /* 0x000fe20007ffe0ff */
[----:B------:R-:W-:Y:S01]  /*2f40*/  @!P4 IMAD.MOV R0, RZ, RZ, -R0 ;  /* 0x000000ffff00c224 */ /* 0x000fe200078e0a00 */
[----:B------:R-:W-:Y:S01]  /*2f50*/  ISETP.GT.U32.AND P4, PT, R11, R8, PT ;  /* 0x000000080b00720c */ /* 0x000fe20003f84070 */
[--C-:B------:R-:W-:Y:S01]  /*2f60*/  @!P5 IMAD.IADD R13, R13, 0x1, -R11.reuse ;  /* 0x000000010d0dd824 */ /* 0x100fe200078e0a0b */
[----:B------:R-:W-:Y:S01]  /*2f70*/  IABS R15, R9 ;  /* 0x00000009000f7213 */ /* 0x000fe20000000000 */
[--C-:B------:R-:W-:Y:S01]  /*2f80*/  @!P0 IMAD.IADD R10, R10, 0x1, -R11.reuse ;  /* 0x000000010a0a8824 */ /* 0x100fe200078e0a0b */
[----:B------:R-:W-:Y:S01]  /*2f90*/  ISETP.GE.AND P0, PT, R5, RZ, PT ;  /* 0x000000ff0500720c */ /* 0x000fe20003f06270 */
[----:B------:R1:W-:Y:S01]  /*2fa0*/  STL [R1+0x150], R0 ;  /* 0x0001500001007387 */ /* 0x0003e20000100800 */
[----:B------:R-:W-:Y:S01]  /*2fb0*/  IMAD.MOV R6, RZ, RZ, -R6 ;  /* 0x000000ffff067224 */ /* 0x000fe200078e0a06 */
[----:B0-----:R-:W-:Y:S01]  /*2fc0*/  IABS R7, R4 ;  /* 0x0000000400077213 */ /* 0x001fe20000000000 */
[----:B------:R-:W-:Y:S01]  /*2fd0*/  @!P1 IMAD.IADD R2, R2, 0x1, -R11 ;  /* 0x0000000102029824 */ /* 0x000fe200078e0a0b */
[C---:B------:R-:W-:Y:S01]  /*2fe0*/  ISETP.GT.U32.AND P5, PT, R11.reuse, R10, PT ;  /* 0x0000000a0b00720c */ /* 0x040fe20003fa4070 */
[----:B------:R-:W-:Y:S01]  /*2ff0*/  IMAD R12, R11, R6, R12 ;  /* 0x000000060b0c7224 */ /* 0x000fe200078e020c */
[----:B------:R-:W-:Y:S01]  /*3000*/  ISETP.GE.AND P1, PT, R3, RZ, PT ;  /* 0x000000ff0300720c */ /* 0x000fe20003f26270 */
[----:B------:R-:W-:Y:S01]  /*3010*/  IMAD.HI.U32 R5, R26, R7, RZ ;  /* 0x000000071a057227 */ /* 0x000fe200078e00ff */
[----:B------:R-:W-:-:S03]  /*3020*/  IADD3 R3, R25, 0x4d, RZ ;  /* 0x0000004d19037810 */ /* 0x000fc60007ffe0ff */
[----:B------:R-:W-:Y:S01]  /*3030*/  @!P4 IMAD.IADD R8, R8, 0x1, -R11 ;  /* 0x000000010808c824 */ /* 0x000fe200078e0a0b */
[----:B------:R-:W-:Y:S01]  /*3040*/  ISETP.GT.U32.AND P4, PT, R11, R13, PT ;  /* 0x0000000d0b00720c */ /* 0x000fe20003f84070 */
[----:B------:R-:W-:Y:S01]  /*3050*/  IMAD.MOV R5, RZ, RZ, -R5 ;  /* 0x000000ffff057224 */ /* 0x000fe200078e0a05 */
[----:B------:R-:W-:Y:S01]  /*3060*/  IABS R6, R3 ;  /* 0x0000000300067213 */ /* 0x000fe20000000000 */
[----:B-1----:R-:W-:Y:S01]  /*3070*/  IMAD.MOV.U32 R0, RZ, RZ, R2 ;  /* 0x000000ffff007224 */ /* 0x002fe200078e0002 */
[----:B------:R-:W-:Y:S01]  /*3080*/  IADD3 R2, R25, 0x4c, RZ ;  /* 0x0000004c19027810 */ /* 0x000fe20007ffe0ff */
[C---:B------:R-:W-:Y:S02]  /*3090*/  IMAD R7, R11.reuse, R5, R7 ;  /* 0x000000050b077224 */ /* 0x040fe400078e0207 */
[----:B------:R-:W-:Y:S01]  /*30a0*/  @!P2 IMAD.MOV R0, RZ, RZ, -R0 ;  /* 0x000000ffff00a224 */ /* 0x000fe200078e0a00 */
[C---:B------:R-:W-:Y:S01]  /*30b0*/  ISETP.GT.U32.AND P2, PT, R11.reuse, R8, PT ;  /* 0x000000080b00720c */ /* 0x040fe20003f44070 */
[----:B------:R-:W-:Y:S01]  /*30c0*/  @!P5 IMAD.IADD R10, R10, 0x1, -R11 ;  /* 0x000000010a0ad824 */ /* 0x000fe200078e0a0b */
[----:B------:R-:W-:-:S02]  /*30d0*/  ISETP.GT.U32.AND P5, PT, R11, R12, PT ;  /* 0x0000000c0b00720c */ /* 0x000fc40003fa4070 */
[----:B------:R-:W-:Y:S01]  /*30e0*/  IABS R5, R2 ;  /* 0x0000000200057213 */ /* 0x000fe20000000000 */
[----:B------:R-:W-:Y:S01]  /*30f0*/  @!P4 IMAD.IADD R13, R13, 0x1, -R11 ;  /* 0x000000010d0dc824 */ /* 0x000fe200078e0a0b */
[----:B------:R-:W-:Y:S01]  /*3100*/  ISETP.GT.U32.AND P4, PT, R11, R7, PT ;  /* 0x000000070b00720c */ /* 0x000fe20003f84070 */
[----:B------:R0:W-:Y:S02]  /*3110*/  STL [R1+0x154], R0 ;  /* 0x0001540001007387 */ /* 0x0001e40000100800 */
[----:B------:R-:W-:-:S04]  /*3120*/  IMAD.HI.U32 R16, R26, R5, RZ ;  /* 0x000000051a107227 */ /* 0x000fc800078e00ff */
[----:B------:R-:W-:Y:S01]  /*3130*/  @!P2 IMAD.IADD R8, R8, 0x1, -R11 ;  /* 0x000000010808a824 */ /* 0x000fe200078e0a0b */
[----:B------:R-:W-:Y:S01]  /*3140*/  ISETP.GE.AND P2, PT, R4, RZ, PT ;  /* 0x000000ff0400720c */ /* 0x000fe20003f46270 */
[----:B------:R-:W-:Y:S02]  /*3150*/  IMAD.MOV.U32 R4, RZ, RZ, R15 ;  /* 0x000000ffff047224 */ /* 0x000fe400078e000f */
[----:B0-----:R-:W-:Y:S02]  /*3160*/  IMAD.MOV.U32 R0, RZ, RZ, R10 ;  /* 0x000000ffff007224 */ /* 0x001fe400078e000a */
[--C-:B------:R-:W-:Y:S02]  /*3170*/  @!P4 IMAD.IADD R7, R7, 0x1, -R11.reuse ;  /* 0x000000010707c824 */ /* 0x100fe400078e0a0b */
[----:B------:R-:W-:Y:S01]  /*3180*/  @!P5 IMAD.IADD R12, R12, 0x1, -R11 ;  /* 0x000000010c0cd824 */ /* 0x000fe200078e0a0b */
[----:B------:R-:W-:Y:S01]  /*3190*/  ISETP.GE.AND P5, PT, R3, RZ, PT ;  /* 0x000000ff0300720c */ /* 0x000fe20003fa6270 */
[----:B------:R-:W-:Y:S01]  /*31a0*/  @!P3 IMAD.MOV R0, RZ, RZ, -R0 ;  /* 0x000000ffff00b224 */ /* 0x000fe200078e0a00 */
[C---:B------:R-:W-:Y:S01]  /*31b0*/  ISETP.GT.U32.AND P3, PT, R11.reuse, R7, PT ;  /* 0x000000070b00720c */ /* 0x040fe20003f64070 */
[----:B------:R-:W-:Y:S01]  /*31c0*/  IMAD.HI.U32 R3, R26, R4, RZ ;  /* 0x000000041a037227 */ /* 0x000fe200078e00ff */
[----:B------:R-:W-:-:S02]  /*31d0*/  ISETP.GT.U32.AND P4, PT, R11, R12, PT ;  /* 0x0000000c0b00720c */ /* 0x000fc40003f84070 */
[----:B------:R0:W-:Y:S01]  /*31e0*/  STL [R1+0x148], R0 ;  /* 0x0001480001007387 */ /* 0x0001e20000100800 */
[----:B------:R-:W-:Y:S01]  /*31f0*/  IMAD.MOV R10, RZ, RZ, -R16 ;  /* 0x000000ffff0a7224 */ /* 0x000fe200078e0a10 */
[----:B------:R-:W-:Y:S01]  /*3200*/  IADD3 R16, R25, 0x4a, RZ ;  /* 0x0000004a19107810 */ /* 0x000fe20007ffe0ff */
[----:B------:R-:W-:Y:S02]  /*3210*/  IMAD.MOV R3, RZ, RZ, -R3 ;  /* 0x000000ffff037224 */ /* 0x000fe400078e0a03 */
[----:B------:R-:W-:Y:S02]  /*3220*/  IMAD R5, R11, R10, R5 ;  /* 0x0000000a0b057224 */ /* 0x000fe400078e0205 */
[----:B------:R-:W-:-:S04]  /*3230*/  IMAD.HI.U32 R15, R26, R6, RZ ;  /* 0x000000061a0f7227 */ /* 0x000fc800078e00ff */
[----:B0-----:R-:W-:Y:S01]  /*3240*/  IMAD.MOV.U32 R0, RZ, RZ, R8 ;  /* 0x000000ffff007224 */ /* 0x001fe200078e0008 */
[----:B------:R-:W-:Y:S01]  /*3250*/  IADD3 R8, R25, 0x49, RZ ;  /* 0x0000004919087810 */ /* 0x000fe20007ffe0ff */
[C---:B------:R-:W-:Y:S01]  /*3260*/  IMAD R4, R11.reuse, R3, R4 ;  /* 0x000000030b047224 */ /* 0x040fe200078e0204 */
[----:B------:R-:W-:Y:S01]  /*3270*/  IABS R3, R16 ;  /* 0x0000001000037213 */ /* 0x000fe20000000000 */
[----:B------:R-:W-:Y:S01]  /*3280*/  @!P1 IMAD.MOV R0, RZ, RZ, -R0 ;  /* 0x000000ffff009224 */ /* 0x000fe200078e0a00 */
[----:B------:R-:W-:Y:S01]  /*3290*/  ISETP.GT.U32.AND P1, PT, R11, R5, PT ;  /* 0x000000050b00720c */ /* 0x000fe20003f24070 */
[----:B------:R-:W-:Y:S02]  /*32a0*/  IMAD.MOV R15, RZ, RZ, -R15 ;  /* 0x000000ffff0f7224 */ /* 0x000fe400078e0a0f */
[----:B------:R-:W-:Y:S01]  /*32b0*/  @!P3 IMAD.IADD R7, R7, 0x1, -R11 ;  /* 0x000000010707b824 */ /* 0x000fe200078e0a0b */
[C---:B------:R-:W-:Y:S01]  /*32c0*/  ISETP.GT.U32.AND P3, PT, R11.reuse, R4, PT ;  /* 0x000000040b00720c */ /* 0x040fe20003f64070 */
[----:B------:R-:W-:-:S02]  /*32d0*/  IMAD R6, R11, R15, R6 ;  /* 0x0000000f0b067224 */ /* 0x000fc400078e0206 */
[----:B------:R-:W-:Y:S02]  /*32e0*/  @!P6 IMAD.MOV R13, RZ, RZ, -R13 ;  /* 0x000000ffff0de224 */ /* 0x000fe400078e0a0d */
[--C-:B------:R-:W-:Y:S01]  /*32f0*/  @!P4 IMAD.IADD R12, R12, 0x1, -R11.reuse ;  /* 0x000000010c0cc824 */ /* 0x100fe200078e0a0b */
[----:B------:R-:W-:Y:S01]  /*3300*/  ISETP.GT.U32.AND P6, PT, R11, R6, PT ;  /* 0x000000060b00720c */ /* 0x000fe20003fc4070 */
[----:B------:R-:W-:Y:S01]  /*3310*/  IMAD.HI.U32 R10, R26, R3, RZ ;  /* 0x000000031a0a7227 */ /* 0x000fe200078e00ff */
[----:B------:R-:W-:Y:S01]  /*3320*/  ISETP.GE.AND P4, PT, R2, RZ, PT ;  /* 0x000000ff0200720c */ /* 0x000fe20003f86270 */
[----:B------:R0:W-:Y:S01]  /*3330*/  STL [R1+0x138], R13 ;  /* 0x0001380d01007387 */ /* 0x0001e20000100800 */
[----:B------:R-:W-:Y:S01]  /*3340*/  IABS R2, R8 ;  /* 0x0000000800027213 */ /* 0x000fe20000000000 */
[--C-:B------:R-:W-:Y:S02]  /*3350*/  @!P1 IMAD.IADD R5, R5, 0x1, -R11.reuse ;  /* 0x0000000105059824 */ /* 0x100fe400078e0a0b */
[----:B------:R-:W-:Y:S01]  /*3360*/  @!P3 IMAD.IADD R4, R4, 0x1, -R11 ;  /* 0x000000010404b824 */ /* 0x000fe200078e0a0b */
[----:B------:R1:W-:Y:S01]  /*3370*/  STL [R1+0x13c], R0 ;  /* 0x00013c0001007387 */ /* 0x0003e20000100800 */
[----:B------:R-:W-:Y:S01]  /*3380*/  IMAD.MOV R10, RZ, RZ, -R10 ;  /* 0x000000ffff0a7224 */ /* 0x000fe200078e0a0a */
[----:B------:R-:W-:Y:S01]  /*3390*/  ISETP.GT.U32.AND P3, PT, R11, R5, PT ;  /* 0x000000050b00720c */ /* 0x000fe20003f64070 */
[----:B0-----:R-:W-:-:S04]  /*33a0*/  IMAD.HI.U32 R13, R26, R2, RZ ;  /* 0x000000021a0d7227 */ /* 0x001fc800078e00ff */
[----:B------:R-:W-:Y:S01]  /*33b0*/  @!P6 IMAD.IADD R6, R6, 0x1, -R11 ;  /* 0x000000010606e824 */ /* 0x000fe200078e0a0b */
[----:B------:R-:W-:Y:S01]  /*33c0*/  ISETP.GE.AND P6, PT, R9, RZ, PT ;  /* 0x000000ff0900720c */ /* 0x000fe20003fc6270 */
[----:B------:R-:W-:Y:S01]  /*33d0*/  IMAD.MOV R13, RZ, RZ, -R13 ;  /* 0x000000ffff0d7224 */ /* 0x000fe200078e0a0d */
[----:B------:R-:W-:Y:S01]  /*33e0*/  IADD3 R9, R25, 0x48, RZ ;  /* 0x0000004819097810 */ /* 0x000fe20007ffe0ff */
[----:B-1----:R-:W-:Y:S01]  /*33f0*/  IMAD.MOV.U32 R0, RZ, RZ, R12 ;  /* 0x000000ffff007224 */ /* 0x002fe200078e000c */
[C---:B------:R-:W-:Y:S01]  /*3400*/  ISETP.GT.U32.AND P1, PT, R11.reuse, R6, PT ;  /* 0x000000060b00720c */ /* 0x040fe20003f24070 */
[C---:B------:R-:W-:Y:S01]  /*3410*/  IMAD R2, R11.reuse, R13, R2 ;  /* 0x0000000d0b027224 */ /* 0x040fe200078e0202 */
[----:B------:R-:W-:Y:S01]  /*3420*/  IABS R12, R9 ;  /* 0x00000009000c7213 */ /* 0x000fe20000000000 */
[----:B------:R-:W-:Y:S01]  /*3430*/  @!P0 IMAD.MOV R0, RZ, RZ, -R0 ;  /* 0x000000ffff008224 */ /* 0x000fe200078e0a00 */
[----:B------:R-:W-:Y:S01]  /*3440*/  ISETP.GT.U32.AND P0, PT, R11, R4, PT ;  /* 0x000000040b00720c */ /* 0x000fe20003f04070 */
[----:B------:R-:W-:Y:S01]  /*3450*/  @!P3 IMAD.IADD R5, R5, 0x1, -R11 ;  /* 0x000000010505b824 */ /* 0x000fe200078e0a0b */
[C---:B------:R-:W-:Y:S01]  /*3460*/  ISETP.GT.U32.AND P3, PT, R11.reuse, R2, PT ;  /* 0x000000020b00720c */ /* 0x040fe20003f64070 */
[----:B------:R-:W-:Y:S01]  /*3470*/  IMAD R3, R11, R10, R3 ;  /* 0x0000000a0b037224 */ /* 0x000fe200078e0203 */
[C---:B------:R-:W-:Y:S01]  /*3480*/  IADD3 R10, R25.reuse, 0x47, RZ ;  /* 0x00000047190a7810 */ /* 0x040fe20007ffe0ff */
[----:B------:R-:W-:Y:S01]  /*3490*/  IMAD.HI.U32 R17, R26, R12, RZ ;  /* 0x0000000c1a117227 */ /* 0x000fe200078e00ff */
[----:B------:R0:W-:Y:S01]  /*34a0*/  STL [R1+0x140], R0 ;  /* 0x0001400001007387 */ /* 0x0001e20000100800 */
[----:B------:R-:W-:-:S02]  /*34b0*/  IADD3 R13, R25, 0x46, RZ ;  /* 0x00000046190d7810 */ /* 0x000fc40007ffe0ff */
[----:B------:R-:W-:Y:S01]  /*34c0*/  @!P1 IMAD.IADD R6, R6, 0x1, -R11 ;  /* 0x0000000106069824 */ /* 0x000fe200078e0a0b */
[----:B------:R-:W-:Y:S01]  /*34d0*/  ISETP.GT.U32.AND P1, PT, R11, R3, PT ;  /* 0x000000030b00720c */ /* 0x000fe20003f24070 */
[----:B------:R-:W-:Y:S01]  /*34e0*/  @!P4 IMAD.MOV R5, RZ, RZ, -R5 ;  /* 0x000000ffff05c224 */ /* 0x000fe200078e0a05 */
[----:B------:R-:W-:Y:S01]  /*34f0*/  IABS R15, R10 ;  /* 0x0000000a000f7213 */ /* 0x000fe20000000000 */
[----:B------:R-:W-:Y:S01]  /*3500*/  @!P0 IMAD.IADD R4, R4, 0x1, -R11 ;  /* 0x0000000104048824 */ /* 0x000fe200078e0a0b */
[----:B------:R-:W-:Y:S01]  /*3510*/  ISETP.GE.AND P0, PT, R16, RZ, PT ;  /* 0x000000ff1000720c */ /* 0x000fe20003f06270 */
[----:B------:R-:W-:Y:S01]  /*3520*/  IMAD.MOV R16, RZ, RZ, -R17 ;  /* 0x000000ffff107224 */ /* 0x000fe200078e0a11 */
[----:B------:R-:W-:Y:S01]  /*3530*/  IABS R17, R13 ;  /* 0x0000000d00117213 */ /* 0x000fe20000000000 */
[----:B------:R-:W-:Y:S01]  /*3540*/  @!P3 IMAD.IADD R2, R2, 0x1, -R11 ;  /* 0x000000010202b824 */ /* 0x000fe200078e0a0b */
[----:B------:R-:W-:Y:S01]  /*3550*/  ISETP.GE.AND P4, PT, R9, RZ, PT ;  /* 0x000000ff0900720c */ /* 0x000fe20003f86270 */
[----:B------:R-:W-:-:S02]  /*3560*/  IMAD R12, R11, R16, R12 ;  /* 0x000000100b0c7224 */ /* 0x000fc400078e020c */
[----:B------:R-:W-:Y:S01]  /*3570*/  IMAD.HI.U32 R18, R26, R15, RZ ;  /* 0x0000000f1a127227 */ /* 0x000fe200078e00ff */
[----:B------:R-:W-:-:S03]  /*3580*/  ISETP.GT.U32.AND P3, PT, R11, R2, PT ;  /* 0x000000020b00720c */ /* 0x000fc60003f64070 */
[----:B------:R-:W-:Y:S01]  /*3590*/  @!P5 IMAD.MOV R6, RZ, RZ, -R6 ;  /* 0x000000ffff06d224 */ /* 0x000fe200078e0a06 */
[----:B------:R-:W-:Y:S01]  /*35a0*/  ISETP.GT.U32.AND P5, PT, R11, R12, PT ;  /* 0x0000000c0b00720c */ /* 0x000fe20003fa4070 */
[----:B------:R-:W-:Y:S01]  /*35b0*/  @!P1 IMAD.IADD R3, R3, 0x1, -R11 ;  /* 0x0000000103039824 */ /* 0x000fe200078e0a0b */
[----:B------:R-:W-:Y:S01]  /*35c0*/  ISETP.GE.AND P1, PT, R8, RZ, PT ;  /* 0x000000ff0800720c */ /* 0x000fe20003f26270 */
[----:B0-----:R-:W-:Y:S02]  /*35d0*/  IMAD.MOV.U32 R0, RZ, RZ, R7 ;  /* 0x000000ffff007224 */ /* 0x001fe400078e0007 */
[----:B------:R-:W-:Y:S02]  /*35e0*/  IMAD.MOV R18, RZ, RZ, -R18 ;  /* 0x000000ffff127224 */ /* 0x000fe400078e0a12 */
[----:B------:R-:W-:Y:S01]  /*35f0*/  @!P2 IMAD.MOV R0, RZ, RZ, -R0 ;  /* 0x000000ffff00a224 */ /* 0x000fe200078e0a00 */
[C---:B------:R-:W-:Y:S01]  /*3600*/  ISETP.GT.U32.AND P2, PT, R11.reuse, R3, PT ;  /* 0x000000030b00720c */ /* 0x040fe20003f44070 */
[----:B------:R-:W-:-:S02]  /*3610*/  IMAD R15, R11, R18, R15 ;  /* 0x000000120b0f7224 */ /* 0x000fc400078e020f */
[--C-:B------:R-:W-:Y:S01]  /*3620*/  @!P3 IMAD.IADD R2, R2, 0x1, -R11.reuse ;  /* 0x000000010202b824 */ /* 0x100fe200078e0a0b */
[----:B------:R0:W-:Y:S01]  /*3630*/  STL [R1+0x134], R0 ;  /* 0x0001340001007387 */ /* 0x0001e20000100800 */
[--C-:B------:R-:W-:Y:S01]  /*3640*/  @!P5 IMAD.IADD R12, R12, 0x1, -R11.reuse ;  /* 0x000000010c0cd824 */ /* 0x100fe200078e0a0b */
[C---:B------:R-:W-:Y:S02]  /*3650*/  ISETP.GT.U32.AND P3, PT, R11.reuse, R15, PT ;  /* 0x0000000f0b00720c */ /* 0x040fe40003f64070 */
[----:B------:R-:W-:Y:S02]  /*3660*/  STL [R1+0x130], R6 ;  /* 0x0001300601007387 */ /* 0x000fe40000100800 */
[----:B------:R-:W-:Y:S02]  /*3670*/  ISETP.GT.U32.AND P5, PT, R11, R12, PT ;  /* 0x0000000c0b00720c */ /* 0x000fe40003fa4070 */
[----:B------:R1:W-:Y:S01]  /*3680*/  STL [R1+0x12c], R5 ;  /* 0x00012c0501007387 */ /* 0x0003e20000100800 */
[----:B------:R-:W-:Y:S01]  /*3690*/  @!P2 IMAD.IADD R3, R3, 0x1, -R11 ;  /* 0x000000010303a824 */ /* 0x000fe200078e0a0b */
[----:B------:R-:W-:Y:S01]  /*36a0*/  ISETP.GE.AND P2, PT, R13, RZ, PT ;  /* 0x000000ff0d00720c */ /* 0x000fe20003f46270 */
[----:B0-----:R-:W-:-:S02]  /*36b0*/  IMAD.MOV.U32 R0, RZ, RZ, R4 ;  /* 0x000000ffff007224 */ /* 0x001fc400078e0004 */
[----:B------:R-:W-:Y:S01]  /*36c0*/  IMAD.MOV.U32 R7, RZ, RZ, R3 ;  /* 0x000000ffff077224 */ /* 0x000fe200078e0003 */
[----:B------:R-:W-:Y:S01]  /*36d0*/  IADD3 R3, R25, 0x43, RZ ;  /* 0x0000004319037810 */ /* 0x000fe20007ffe0ff */
[----:B------:R-:W-:Y:S01]  /*36e0*/  @!P6 IMAD.MOV R0, RZ, RZ, -R0 ;  /* 0x000000ffff00e224 */ /* 0x000fe200078e0a00 */
[----:B------:R-:W-:Y:S01]  /*36f0*/  ISETP.GE.AND P6, PT, R10, RZ, PT ;  /* 0x000000ff0a00720c */ /* 0x000fe20003fc6270 */
[----:B------:R-:W-:Y:S01]  /*3700*/  @!P3 IMAD.IADD R15, R15, 0x1, -R11 ;  /* 0x000000010f0fb824 */ /* 0x000fe200078e0a0b */
[----:B-1----:R-:W-:Y:S01]  /*3710*/  IADD3 R5, R25, 0x45, RZ ;  /* 0x0000004519057810 */ /* 0x002fe20007ffe0ff */
[C---:B------:R-:W-:Y:S01]  /*3720*/  IMAD.HI.U32 R4, R26.reuse, R17, RZ ;  /* 0x000000111a047227 */ /* 0x040fe200078e00ff */
[----:B------:R0:W-:Y:S01]  /*3730*/  STL [R1+0x128], R0 ;  /* 0x0001280001007387 */ /* 0x0001e20000100800 */
[----:B------:R-:W-:Y:S02]  /*3740*/  IABS R13, R3 ;  /* 0x00000003000d7213 */ /* 0x000fe40000000000 */
[----:B------:R-:W-:Y:S01]  /*3750*/  IABS R6, R5 ;  /* 0x0000000500067213 */ /* 0x000fe20000000000 */
[----:B------:R-:W-:Y:S01]  /*3760*/  @!P0 IMAD.MOV R7, RZ, RZ, -R7 ;  /* 0x000000ffff078224 */ /* 0x000fe200078e0a07 */
[----:B------:R-:W-:Y:S01]  /*3770*/  ISETP.GE.AND P0, PT, R5, RZ, PT ;  /* 0x000000ff0500720c */ /* 0x000fe20003f06270 */
[----:B------:R-:W-:Y:S01]  /*3780*/  IMAD.MOV R4, RZ, RZ, -R4 ;  /* 0x000000ffff047224 */ /* 0x000fe200078e0a04 */
[----:B------:R-:W-:Y:S01]  /*3790*/  ISETP.GT.U32.AND P3, PT, R11, R15, PT ;  /* 0x0000000f0b00720c */ /* 0x000fe20003f64070 */
[----:B------:R-:W-:Y:S01]  /*37a0*/  IMAD.HI.U32 R5, R26, R6, RZ ;  /* 0x000000061a057227 */ /* 0x000fe200078e00ff */
[----:B------:R1:W-:Y:S03]  /*37b0*/  STL [R1+0x10c], R7 ;  /* 0x00010c0701007387 */ /* 0x0003e60000100800 */
[----:B0-----:R-:W-:Y:S01]  /*37c0*/  IMAD.MOV.U32 R0, RZ, RZ, R2 ;  /* 0x000000ffff007224 */ /* 0x001fe200078e0002 */
[----:B------:R-:W-:Y:S01]  /*37d0*/  IADD3 R2, R25, 0x44, RZ ;  /* 0x0000004419027810 */ /* 0x000fe20007ffe0ff */
[----:B------:R-:W-:-:S02]  /*37e0*/  @!P5 IMAD.IADD R12, R12, 0x1, -R11 ;  /* 0x000000010c0cd824 */ /* 0x000fc400078e0a0b */
[----:B------:R-:W-:Y:S01]  /*37f0*/  @!P1 IMAD.MOV R0, RZ, RZ, -R0 ;  /* 0x000000ffff009224 */ /* 0x000fe200078e0a00 */
[----:B------:R-:W-:Y:S01]  /*3800*/  IABS R8, R2 ;  /* 0x0000000200087213 */ /* 0x000fe20000000000 */
[----:B------:R-:W-:Y:S01]  /*3810*/  IMAD R4, R11, R4, R17 ;  /* 0x000000040b047224 */ /* 0x000fe200078e0211 */
[----:B-1----:R-:W-:Y:S01]  /*3820*/  IADD3 R7, R25, 0x41, RZ ;  /* 0x0000004119077810 */ /* 0x002fe20007ffe0ff */
[----:B------:R-:W-:Y:S01]  /*3830*/  IMAD.MOV R5, RZ, RZ, -R5 ;  /* 0x000000ffff057224 */ /* 0x000fe200078e0a05 */
[----:B------:R0:W-:Y:S01]  /*3840*/  STL [R1+0x100], R0 ;  /* 0x0001000001007387 */ /* 0x0001e20000100800 */
[----:B------:R-:W-:Y:S01]  /*3850*/  @!P3 IMAD.IADD R15, R15, 0x1, -R11 ;  /* 0x000000010f0fb824 */ /* 0x000fe200078e0a0b */
[C---:B------:R-:W-:Y:S01]  /*3860*/  ISETP.GT.U32.AND P1, PT, R11.reuse, R4, PT ;  /* 0x000000040b00720c */ /* 0x040fe20003f24070 */
[----:B------:R-:W-:Y:S01]  /*3870*/  IMAD R6, R11, R5, R6 ;  /* 0x000000050b067224 */ /* 0x000fe200078e0206 */
[----:B------:R-:W-:Y:S01]  /*3880*/  ISETP.GE.AND P3, PT, R3, RZ, PT ;  /* 0x000000ff0300720c */ /* 0x000fe20003f66270 */
[----:B------:R-:W-:Y:S01]  /*3890*/  IMAD.HI.U32 R5, R26, R8, RZ ;  /* 0x000000081a057227 */ /* 0x000fe200078e00ff */
[----:B------:R-:W-:-:S02]  /*38a0*/  IABS R10, R7 ;  /* 0x00000007000a7213 */ /* 0x000fc40000000000 */
        /* <DEDUP_REMOVED lines=8> */
[----:B------:R-:W-:Y:S02]  /*3930*/  @!P1 IMAD.IADD R4, R4, 0x1, -R11 ;  /* 0x0000000104049824 */ /* 0x000fe400078e0a0b */
[----:B------:R-:W-:Y:S01]  /*3940*/  IMAD.HI.U32 R3, R26, R13, RZ ;  /* 0x0000000d1a037227 */ /* 0x000fe200078e00ff */
[----:B------:R0:W-:Y:S02]  /*3950*/  STL [R1+0xe8], R0 ;  /* 0x0000e80001007387 */ /* 0x0001e40000100800 */
[----:B------:R-:W-:Y:S01]  /*3960*/  ISETP.GT.U32.AND P1, PT, R11, R4, PT ;  /* 0x000000040b00720c */ /* 0x000fe20003f24070 */
[----:B------:R-:W-:-:S02]  /*3970*/  IMAD.MOV R3, RZ, RZ, -R3 ;  /* 0x000000ffff037224 */ /* 0x000fc400078e0a03 */
[----:B------:R-:W-:-:S04]  /*3980*/  IMAD.HI.U32 R5, R26, R10, RZ ;  /* 0x0000000a1a057227 */ /* 0x000fc800078e00ff */
[----:B------:R-:W-:Y:S02]  /*3990*/  @!P4 IMAD.IADD R6, R6, 0x1, -R11 ;  /* 0x000000010606c824 */ /* 0x000fe400078e0a0b */
[----:B0-----:R-:W-:Y:S02]  /*39a0*/  IMAD.MOV.U32 R0, RZ, RZ, R15 ;  /* 0x000000ffff007224 */ /* 0x001fe400078e000f */
[C---:B------:R-:W-:Y:S01]  /*39b0*/  IMAD R13, R11.reuse, R3, R13 ;  /* 0x000000030b0d7224 */ /* 0x040fe200078e020d */
[C---:B------:R-:W-:Y:S01]  /*39c0*/  ISETP.GT.U32.AND P4, PT, R11.reuse, R6, PT ;  /* 0x000000060b00720c */ /* 0x040fe20003f84070 */
[----:B------:R-:W-:Y:S01]  /*39d0*/  @!P6 IMAD.MOV R0, RZ, RZ, -R0 ;  /* 0x000000ffff00e224 */ /* 0x000fe200078e0a00 */
[----:B------:R-:W-:Y:S01]  /*39e0*/  ISETP.GT.U32.AND P6, PT, R11, R8, PT ;  /* 0x000000080b00720c */ /* 0x000fe20003fc4070 */
[----:B------:R-:W-:Y:S01]  /*39f0*/  @!P1 IMAD.IADD R4, R4, 0x1, -R11 ;  /* 0x0000000104049824 */ /* 0x000fe200078e0a0b */
[----:B------:R-:W-:Y:S01]  /*3a00*/  ISETP.GE.AND P1, PT, R2, RZ, PT ;  /* 0x000000ff0200720c */ /* 0x000fe20003f26270 */
[----:B------:R-:W-:Y:S01]  /*3a10*/  IMAD.MOV R5, RZ, RZ, -R5 ;  /* 0x000000ffff057224 */ /* 0x000fe200078e0a05 */
[----:B------:R0:W-:Y:S01]  /*3a20*/  STL [R1+0x11c], R0 ;  /* 0x00011c0001007387 */ /* 0x0001e20000100800 */
[----:B------:R-:W-:Y:S01]  /*3a30*/  IMAD.HI.U32 R3, R26, R12, RZ ;  /* 0x0000000c1a037227 */ /* 0x000fe200078e00ff */
[----:B------:R-:W-:-:S03]  /*3a40*/  IADD3 R2, R25, 0x40, RZ ;  /* 0x0000004019027810 */ /* 0x000fc60007ffe0ff */
[----:B------:R-:W-:Y:S01]  /*3a50*/  IMAD R10, R11, R5, R10 ;  /* 0x000000050b0a7224 */ /* 0x000fe200078e020a */
[----:B------:R-:W-:Y:S01]  /*3a60*/  IABS R9, R2 ;  /* 0x0000000200097213 */ /* 0x000fe20000000000 */
[--C-:B------:R-:W-:Y:S02]  /*3a70*/  @!P4 IMAD.IADD R6, R6, 0x1, -R11.reuse ;  /* 0x000000010606c824 */ /* 0x100fe400078e0a0b */
[----:B------:R-:W-:Y:S02]  /*3a80*/  @!P6 IMAD.IADD R8, R8, 0x1, -R11 ;  /* 0x000000010808e824 */ /* 0x000fe400078e0a0b */
[----:B0-----:R-:W-:Y:S01]  /*3a90*/  IMAD.MOV.U32 R0, RZ, RZ, R4 ;  /* 0x000000ffff007224 */ /* 0x001fe200078e0004 */
[----:B------:R-:W-:Y:S01]  /*3aa0*/  IADD3 R4, R25, 0x3f, RZ ;  /* 0x0000003f19047810 */ /* 0x000fe20007ffe0ff */
[----:B------:R-:W-:Y:S01]  /*3ab0*/  IMAD.MOV R3, RZ, RZ, -R3 ;  /* 0x000000ffff037224 */ /* 0x000fe200078e0a03 */
[C---:B------:R-:W-:Y:S01]  /*3ac0*/  ISETP.GT.U32.AND P6, PT, R11.reuse, R8, PT ;  /* 0x000000080b00720c */ /* 0x040fe20003fc4070 */
[----:B------:R-:W-:Y:S01]  /*3ad0*/  @!P2 IMAD.MOV R0, RZ, RZ, -R0 ;  /* 0x000000ffff00a224 */ /* 0x000fe200078e0a00 */
[C---:B------:R-:W-:Y:S01]  /*3ae0*/  ISETP.GT.U32.AND P2, PT, R11.reuse, R13, PT ;  /* 0x0000000d0b00720c */ /* 0x040fe20003f44070 */
[----:B------:R-:W-:Y:S01]  /*3af0*/  IMAD R12, R11, R3, R12 ;  /* 0x000000030b0c7224 */ /* 0x000fe200078e020c */
[----:B------:R-:W-:Y:S01]  /*3b00*/  IABS R15, R4 ;  /* 0x00000004000f7213 */ /* 0x000fe20000000000 */
[----:B------:R-:W-:Y:S01]  /*3b10*/  IMAD.HI.U32 R16, R26, R9, RZ ;  /* 0x000000091a107227 */ /* 0x000fe200078e00ff */
[----:B------:R0:W-:Y:S01]  /*3b20*/  STL [R1+0x120], R0 ;  /* 0x0001200001007387 */ /* 0x0001e20000100800 */
[----:B------:R-:W-:-:S02]  /*3b30*/  IADD3 R3, R25, 0x3e, RZ ;  /* 0x0000003e19037810 */ /* 0x000fc40007ffe0ff */
[C---:B------:R-:W-:Y:S01]  /*3b40*/  ISETP.GT.U32.AND P4, PT, R11.reuse, R12, PT ;  /* 0x0000000c0b00720c */ /* 0x040fe20003f84070 */
[----:B------:R-:W-:Y:S01]  /*3b50*/  IMAD.MOV R16, RZ, RZ, -R16 ;  /* 0x000000ffff107224 */ /* 0x000fe200078e0a10 */
[----:B------:R-:W-:Y:S02]  /*3b60*/  IABS R5, R3 ;  /* 0x0000000300057213 */ /* 0x000fe40000000000 */
[--C-:B------:R-:W-:Y:S01]  /*3b70*/  @!P6 IMAD.IADD R8, R8, 0x1, -R11.reuse ;  /* 0x000000010808e824 */ /* 0x100fe200078e0a0b */
[----:B------:R-:W-:Y:S01]  /*3b80*/  ISETP.GT.U32.AND P6, PT, R11, R10, PT ;  /* 0x0000000a0b00720c */ /* 0x000fe20003fc4070 */
[----:B------:R-:W-:Y:S02]  /*3b90*/  @!P2 IMAD.IADD R13, R13, 0x1, -R11 ;  /* 0x000000010d0da824 */ /* 0x000fe400078e0a0b */
[----:B0-----:R-:W-:Y:S02]  /*3ba0*/  IMAD.MOV.U32 R0, RZ, RZ, R6 ;  /* 0x000000ffff007224 */ /* 0x001fe400078e0006 */
[----:B------:R-:W-:Y:S01]  /*3bb0*/  IMAD.MOV.U32 R6, RZ, RZ, R15 ;  /* 0x000000ffff067224 */ /* 0x000fe200078e000f */
[----:B------:R-:W-:Y:S01]  /*3bc0*/  ISETP.GT.U32.AND P2, PT, R11, R13, PT ;  /* 0x0000000d0b00720c */ /* 0x000fe20003f44070 */
[----:B------:R-:W-:Y:S01]  /*3bd0*/  @!P0 IMAD.MOV R0, RZ, RZ, -R0 ;  /* 0x000000ffff008224 */ /* 0x000fe200078e0a00 */
[----:B------:R-:W-:Y:S01]  /*3be0*/  ISETP.GE.AND P0, PT, R7, RZ, PT ;  /* 0x000000ff0700720c */ /* 0x000fe20003f06270 */
[----:B------:R-:W-:-:S02]  /*3bf0*/  IMAD R7, R11, R16, R9 ;  /* 0x000000100b077224 */ /* 0x000fc400078e0209 */
[----:B------:R-:W-:Y:S01]  /*3c00*/  IMAD.HI.U32 R9, R26, R6, RZ ;  /* 0x000000061a097227 */ /* 0x000fe200078e00ff */
[----:B------:R0:W-:Y:S03]  /*3c10*/  STL [R1+0x118], R0 ;  /* 0x0001180001007387 */ /* 0x0001e60000100800 */
[--C-:B------:R-:W-:Y:S01]  /*3c20*/  @!P6 IMAD.IADD R10, R10, 0x1, -R11.reuse ;  /* 0x000000010a0ae824 */ /* 0x100fe200078e0a0b */
[----:B------:R-:W-:Y:S01]  /*3c30*/  ISETP.GE.AND P6, PT, R2, RZ, PT ;  /* 0x000000ff0200720c */ /* 0x000fe20003fc6270 */
[----:B------:R-:W-:Y:S02]  /*3c40*/  @!P4 IMAD.IADD R12, R12, 0x1, -R11 ;  /* 0x000000010c0cc824 */ /* 0x000fe400078e0a0b */
[----:B------:R-:W-:Y:S02]  /*3c50*/  IMAD.MOV R15, RZ, RZ, -R9 ;  /* 0x000000ffff0f7224 */ /* 0x000fe400078e0a09 */
[----:B------:R-:W-:Y:S01]  /*3c60*/  @!P2 IMAD.IADD R13, R13, 0x1, -R11 ;  /* 0x000000010d0da824 */ /* 0x000fe200078e0a0b */
[C---:B------:R-:W-:Y:S01]  /*3c70*/  ISETP.GT.U32.AND P4, PT, R11.reuse, R12, PT ;  /* 0x0000000c0b00720c */ /* 0x040fe20003f84070 */
[----:B0-----:R-:W-:Y:S01]  /*3c80*/  IMAD.MOV.U32 R0, RZ, RZ, R8 ;  /* 0x000000ffff007224 */ /* 0x001fe200078e0008 */
[C---:B------:R-:W-:Y:S01]  /*3c90*/  ISETP.GT.U32.AND P2, PT, R11.reuse, R7, PT ;  /* 0x000000070b00720c */ /* 0x040fe20003f44070 */
[----:B------:R-:W-:Y:S01]  /*3ca0*/  IMAD R6, R11, R15, R6 ;  /* 0x0000000f0b067224 */ /* 0x000fe200078e0206 */
[----:B------:R-:W-:Y:S01]  /*3cb0*/  IADD3 R8, R25, 0x3d, RZ ;  /* 0x0000003d19087810 */ /* 0x000fe20007ffe0ff */
[----:B------:R-:W-:Y:S01]  /*3cc0*/  @!P5 IMAD.MOV R0, RZ, RZ, -R0 ;  /* 0x000000ffff00d224 */ /* 0x000fe200078e0a00 */
[----:B------:R-:W-:Y:S01]  /*3cd0*/  ISETP.GT.U32.AND P5, PT, R11, R10, PT ;  /* 0x0000000a0b00720c */ /* 0x000fe20003fa4070 */
[----:B------:R-:W-:-:S03]  /*3ce0*/  IMAD.HI.U32 R2, R26, R5, RZ ;  /* 0x000000051a027227 */ /* 0x000fc600078e00ff */
[----:B------:R0:W-:Y:S01]  /*3cf0*/  STL [R1+0xf0], R0 ;  /* 0x0000f00001007387 */ /* 0x0001e20000100800 */
[----:B------:R-:W-:Y:S01]  /*3d00*/  IMAD.MOV R9, RZ, RZ, -R2 ;  /* 0x000000ffff097224 */ /* 0x000fe200078e0a02 */
[----:B------:R-:W-:Y:S01]  /*3d10*/  IADD3 R2, R25, 0x3c, RZ ;  /* 0x0000003c19027810 */ /* 0x000fe20007ffe0ff */
[----:B------:R-:W-:Y:S01]  /*3d20*/  @!P4 IMAD.IADD R12, R12, 0x1, -R11 ;  /* 0x000000010c0cc824 */ /* 0x000fe200078e0a0b */
[----:B------:R-:W-:Y:S01]  /*3d30*/  ISETP.GE.AND P4, PT, R4, RZ, PT ;  /* 0x000000ff0400720c */ /* 0x000fe20003f86270 */
[----:B------:R-:W-:Y:S01]  /*3d40*/  IMAD R5, R11, R9, R5 ;  /* 0x000000090b057224 */ /* 0x000fe200078e0205 */
[----:B------:R-:W-:Y:S01]  /*3d50*/  IABS R9, R2 ;  /* 0x0000000200097213 */ /* 0x000fe20000000000 */
[--C-:B------:R-:W-:Y:S01]  /*3d60*/  @!P2 IMAD.IADD R7, R7, 0x1, -R11.reuse ;  /* 0x000000010707a824 */ /* 0x100fe200078e0a0b */
[----:B------:R-:W-:Y:S01]  /*3d70*/  IABS R4, R8 ;  /* 0x0000000800047213 */ /* 0x000fe20000000000 */
[----:B------:R-:W-:Y:S01]  /*3d80*/  @!P5 IMAD.IADD R10, R10, 0x1, -R11 ;  /* 0x000000010a0ad824 */ /* 0x000fe200078e0a0b */
[C---:B------:R-:W-:Y:S01]  /*3d90*/  ISETP.GT.U32.AND P5, PT, R11.reuse, R6, PT ;  /* 0x000000060b00720c */ /* 0x040fe20003fa4070 */
[----:B------:R-:W-:Y:S01]  /*3da0*/  @!P3 IMAD.MOV R13, RZ, RZ, -R13 ;  /* 0x000000ffff0db224 */ /* 0x000fe200078e0a0d */
[C---:B------:R-:W-:Y:S01]  /*3db0*/  ISETP.GT.U32.AND P3, PT, R11.reuse, R5, PT ;  /* 0x000000050b00720c */ /* 0x040fe20003f64070 */
[----:B------:R-:W-:Y:S01]  /*3dc0*/  IMAD.MOV.U32 R14, RZ, RZ, R12 ;  /* 0x000000ffff0e7224 */ /* 0x000fe200078e000c */
[----:B------:R-:W-:Y:S01]  /*3dd0*/  ISETP.GT.U32.AND P2, PT, R11, R7, PT ;  /* 0x000000070b00720c */ /* 0x000fe20003f44070 */
[----:B0-----:R-:W-:Y:S01]  /*3de0*/  IMAD.MOV.U32 R0, RZ, RZ, R10 ;  /* 0x000000ffff007224 */ /* 0x001fe200078e000a */
[----:B------:R0:W-:Y:S01]  /*3df0*/  STL [R1+0xf4], R13 ;  /* 0x0000f40d01007387 */ /* 0x0001e20000100800 */
[----:B------:R-:W-:Y:S01]  /*3e00*/  @!P1 IMAD.MOV R14, RZ, RZ, -R14 ;  /* 0x000000ffff0e9224 */ /* 0x000fe200078e0a0e */
[----:B------:R-:W-:Y:S01]  /*3e10*/  ISETP.GE.AND P1, PT, R3, RZ, PT ;  /* 0x000000ff0300720c */ /* 0x000fe20003f26270 */
[----:B------:R-:W-:Y:S01]  /*3e20*/  IMAD.MOV.U32 R3, RZ, RZ, R9 ;  /* 0x000000ffff037224 */ /* 0x000fe200078e0009 */
[----:B------:R-:W-:Y:S01]  /*3e30*/  IADD3 R12, R25, 0x38, RZ ;  /* 0x00000038190c7810 */ /* 0x000fe20007ffe0ff */
[----:B------:R-:W-:Y:S01]  /*3e40*/  IMAD.HI.U32 R9, R26, R4, RZ ;  /* 0x000000041a097227 */ /* 0x000fe200078e00ff */
[----:B------:R-:W-:Y:S02]  /*3e50*/  STL [R1+0xf8], R14 ;  /* 0x0000f80e01007387 */ /* 0x000fe40000100800 */
[----:B------:R-:W-:Y:S01]  /*3e60*/  IABS R17, R12 ;  /* 0x0000000c00117213 */ /* 0x000fe20000000000 */
[----:B------:R-:W-:-:S02]  /*3e70*/  @!P5 IMAD.IADD R6, R6, 0x1, -R11 ;  /* 0x000000010606d824 */ /* 0x000fc400078e0a0b */
[----:B------:R-:W-:Y:S01]  /*3e80*/  @!P0 IMAD.MOV R0, RZ, RZ, -R0 ;  /* 0x000000ffff008224 */ /* 0x000fe200078e0a00 */
[----:B------:R-:W-:Y:S01]  /*3e90*/  ISETP.GE.AND P0, PT, R8, RZ, PT ;  /* 0x000000ff0800720c */ /* 0x000fe20003f06270 */
[----:B------:R-:W-:Y:S01]  /*3ea0*/  IMAD.MOV R9, RZ, RZ, -R9 ;  /* 0x000000ffff097224 */ /* 0x000fe200078e0a09 */
[----:B------:R-:W-:Y:S01]  /*3eb0*/  ISETP.GT.U32.AND P5, PT, R11, R6, PT ;  /* 0x000000060b00720c */ /* 0x000fe20003fa4070 */
[--C-:B------:R-:W-:Y:S01]  /*3ec0*/  @!P3 IMAD.IADD R5, R5, 0x1, -R11.reuse ;  /* 0x000000010505b824 */ /* 0x100fe200078e0a0b */
[----:B------:R-:W-:Y:S01]  /*3ed0*/  IADD3 R8, R25, 0x3b, RZ ;  /* 0x0000003b19087810 */ /* 0x000fe20007ffe0ff */
[----:B------:R-:W-:Y:S01]  /*3ee0*/  @!P2 IMAD.IADD R7, R7, 0x1, -R11 ;  /* 0x000000010707a824 */ /* 0x000fe200078e0a0b */
[----:B------:R-:W-:Y:S01]  /*3ef0*/  ISETP.GE.AND P2, PT, R2, RZ, PT ;  /* 0x000000ff0200720c */ /* 0x000fe20003f46270 */
[C---:B------:R-:W-:Y:S01]  /*3f00*/  IMAD R4, R11.reuse, R9, R4 ;  /* 0x000000090b047224 */ /* 0x040fe200078e0204 */
[----:B------:R-:W-:Y:S01]  /*3f10*/  IABS R2, R8 ;  /* 0x0000000800027213 */ /* 0x000fe20000000000 */
[----:B------:R-:W-:Y:S01]  /*3f20*/  IMAD.HI.U32 R10, R26, R3, RZ ;  /* 0x000000031a0a7227 */ /* 0x000fe200078e00ff */
[----:B------:R-:W-:Y:S01]  /*3f30*/  ISETP.GT.U32.AND P3, PT, R11, R5, PT ;  /* 0x000000050b00720c */ /* 0x000fe20003f64070 */
[----:B------:R1:W-:Y:S01]  /*3f40*/  STL [R1+0xfc], R0 ;  /* 0x0000fc0001007387 */ /* 0x0003e20000100800 */
[----:B------:R-:W-:Y:S01]  /*3f50*/  IADD3 R9, R25, 0x3a, RZ ;  /* 0x0000003a19097810 */ /* 0x000fe20007ffe0ff */
[----:B------:R-:W-:-:S02]  /*3f60*/  IMAD.MOV R10, RZ, RZ, -R10 ;  /* 0x000000ffff0a7224 */ /* 0x000fc400078e0a0a */
[----:B------:R-:W-:Y:S01]  /*3f70*/  @!P5 IMAD.IADD R6, R6, 0x1, -R11 ;  /* 0x000000010606d824 */ /* 0x000fe200078e0a0b */
[----:B------:R-:W-:Y:S01]  /*3f80*/  ISETP.GT.U32.AND P5, PT, R11, R4, PT ;  /* 0x000000040b00720c */ /* 0x000fe20003fa4070 */
[----:B------:R-:W-:Y:S01]  /*3f90*/  IMAD.HI.U32 R16, R26, R2, RZ ;  /* 0x000000021a107227 */ /* 0x000fe200078e00ff */
[----:B0-----:R-:W-:-:S03]  /*3fa0*/  IABS R13, R9 ;  /* 0x00000009000d7213 */ /* 0x001fc60000000000 */
[----:B------:R-:W-:Y:S01]  /*3fb0*/  IMAD R3, R11, R10, R3 ;  /* 0x0000000a0b037224 */ /* 0x000fe200078e0203 */
[----:B------:R-:W-:Y:S01]  /*3fc0*/  IADD3 R10, R25, 0x39, RZ ;  /* 0x00000039190a7810 */ /* 0x000fe20007ffe0ff */
[----:B------:R-:W-:Y:S02]  /*3fd0*/  IMAD.MOV R16, RZ, RZ, -R16 ;  /* 0x000000ffff107224 */ /* 0x000fe400078e0a10 */
[--C-:B------:R-:W-:Y:S01]  /*3fe0*/  @!P3 IMAD.IADD R5, R5, 0x1, -R11.reuse ;  /* 0x000000010505b824 */ /* 0x100fe200078e0a0b */
[C---:B------:R-:W-:Y:S01]  /*3ff0*/  ISETP.GT.U32.AND P3, PT, R11.reuse, R3, PT ;  /* 0x000000030b00720c */ /* 0x040fe20003f64070 */
[----:B------:R-:W-:Y:S01]  /*4000*/  IMAD R2, R11, R16, R2 ;  /* 0x000000100b027224 */ /* 0x000fe200078e0202 */
[----:B------:R-:W-:Y:S01]  /*4010*/  IABS R15, R10 ;  /* 0x0000000a000f7213 */ /* 0x000fe20000000000 */
[----:B------:R-:W-:Y:S01]  /*4020*/  @!P5 IMAD.IADD R4, R4, 0x1, -R11 ;  /* 0x000000010404d824 */ /* 0x000fe200078e0a0b */
[----:B------:R-:W-:Y:S01]  /*4030*/  IADD3 R16, R25, 0x37, RZ ;  /* 0x0000003719107810 */ /* 0x000fe20007ffe0ff */
[----:B-1----:R-:W-:Y:S01]  /*4040*/  IMAD.MOV.U32 R0, RZ, RZ, R7 ;  /* 0x000000ffff007224 */ /* 0x002fe200078e0007 */
[----:B------:R-:W-:Y:S01]  /*4050*/  ISETP.GT.U32.AND P5, PT, R11, R2, PT ;  /* 0x000000020b00720c */ /* 0x000fe20003fa4070 */
[----:B------:R-:W-:Y:S01]  /*4060*/  IMAD.HI.U32 R18, R26, R13, RZ ;  /* 0x0000000d1a127227 */ /* 0x000fe200078e00ff */
[----:B------:R-:W-:-:S03]  /*4070*/  IABS R7, R16 ;  /* 0x0000001000077213 */ /* 0x000fc60000000000 */
[----:B------:R-:W-:Y:S01]  /*4080*/  @!P6 IMAD.MOV R0, RZ, RZ, -R0 ;  /* 0x000000ffff00e224 */ /* 0x000fe200078e0a00 */
[----:B------:R-:W-:Y:S01]  /*4090*/  ISETP.GT.U32.AND P6, PT, R11, R4, PT ;  /* 0x000000040b00720c */ /* 0x000fe20003fc4070 */
[--C-:B------:R-:W-:Y:S01]  /*40a0*/  @!P3 IMAD.IADD R3, R3, 0x1, -R11.reuse ;  /* 0x000000010303b824 */ /* 0x100fe200078e0a0b */
[----:B------:R-:W-:Y:S01]  /*40b0*/  ISETP.GE.AND P3, PT, R8, RZ, PT ;  /* 0x000000ff0800720c */ /* 0x000fe20003f66270 */
[----:B------:R-:W-:Y:S01]  /*40c0*/  IMAD.HI.U32 R8, R26, R17, RZ ;  /* 0x000000111a087227 */ /* 0x000fe200078e00ff */
[----:B------:R0:W-:Y:S03]  /*40d0*/  STL [R1+0xec], R0 ;  /* 0x0000ec0001007387 */ /* 0x0001e60000100800 */
[----:B------:R-:W-:Y:S01]  /*40e0*/  @!P5 IMAD.IADD R2, R2, 0x1, -R11 ;  /* 0x000000010202d824 */ /* 0x000fe200078e0a0b */
[----:B------:R-:W-:Y:S01]  /*40f0*/  ISETP.GT.U32.AND P5, PT, R11, R3, PT ;  /* 0x000000030b00720c */ /* 0x000fe20003fa4070 */
[----:B------:R-:W-:-:S02]  /*4100*/  IMAD.MOV R8, RZ, RZ, -R8 ;  /* 0x000000ffff087224 */ /* 0x000fc400078e0a08 */
[----:B------:R-:W-:-:S04]  /*4110*/  IMAD.HI.U32 R19, R26, R15, RZ ;  /* 0x0000000f1a137227 */ /* 0x000fc800078e00ff */
[----:B0-----:R-:W-:Y:S01]  /*4120*/  IMAD.MOV.U32 R0, RZ, RZ, R6 ;  /* 0x000000ffff007224 */ /* 0x001fe200078e0006 */
[----:B------:R-:W-:Y:S01]  /*4130*/  IADD3 R6, R25, 0x35, RZ ;  /* 0x0000003519067810 */ /* 0x000fe20007ffe0ff */
[----:B------:R-:W-:Y:S02]  /*4140*/  @!P6 IMAD.IADD R4, R4, 0x1, -R11 ;  /* 0x000000010404e824 */ /* 0x000fe400078e0a0b */
[----:B------:R-:W-:Y:S01]  /*4150*/  @!P4 IMAD.MOV R0, RZ, RZ, -R0 ;  /* 0x000000ffff00c224 */ /* 0x000fe200078e0a00 */
[C---:B------:R-:W-:Y:S01]  /*4160*/  ISETP.GT.U32.AND P4, PT, R11.reuse, R2, PT ;  /* 0x000000020b00720c */ /* 0x040fe20003f84070 */
[----:B------:R-:W-:Y:S02]  /*4170*/  IMAD.MOV R18, RZ, RZ, -R18 ;  /* 0x000000ffff127224 */ /* 0x000fe400078e0a12 */
[C---:B------:R-:W-:Y:S01]  /*4180*/  IMAD R17, R11.reuse, R8, R17 ;  /* 0x000000080b117224 */ /* 0x040fe200078e0211 */
[----:B------:R0:W-:Y:S01]  /*4190*/  STL [R1+0xe4], R0 ;  /* 0x0000e40001007387 */ /* 0x0001e20000100800 */
[----:B------:R-:W-:Y:S01]  /*41a0*/  IMAD.MOV R19, RZ, RZ, -R19 ;  /* 0x000000ffff137224 */ /* 0x000fe200078e0a13 */
[----:B------:R-:W-:Y:S01]  /*41b0*/  IABS R8, R6 ;  /* 0x0000000600087213 */ /* 0x000fe20000000000 */
[----:B------:R-:W-:-:S02]  /*41c0*/  IMAD R13, R11, R18, R13 ;  /* 0x000000120b0d7224 */ /* 0x000fc400078e020d */
[----:B------:R-:W-:Y:S01]  /*41d0*/  @!P5 IMAD.IADD R3, R3, 0x1, -R11 ;  /* 0x000000010303d824 */ /* 0x000fe200078e0a0b */
[C---:B------:R-:W-:Y:S01]  /*41e0*/  ISETP.GT.U32.AND P5, PT, R11.reuse, R17, PT ;  /* 0x000000110b00720c */ /* 0x040fe20003fa4070 */
[----:B------:R-:W-:Y:S01]  /*41f0*/  @!P1 IMAD.MOV R5, RZ, RZ, -R5 ;  /* 0x000000ffff059224 */ /* 0x000fe200078e0a05 */
[C---:B------:R-:W-:Y:S01]  /*4200*/  ISETP.GT.U32.AND P6, PT, R11.reuse, R13, PT ;  /* 0x0000000d0b00720c */ /* 0x040fe20003fc4070 */
[C---:B------:R-:W-:Y:S02]  /*4210*/  IMAD R15, R11.reuse, R19, R15 ;  /* 0x000000130b0f7224 */ /* 0x040fe400078e020f */
[----:B0-----:R-:W-:Y:S01]  /*4220*/  IMAD.MOV.U32 R0, RZ, RZ, R4 ;  /* 0x000000ffff007224 */ /* 0x001fe200078e0004 */
[----:B------:R0:W-:Y:S01]  /*4230*/  STL [R1+0xe0], R5 ;  /* 0x0000e00501007387 */ /* 0x0001e20000100800 */
[----:B------:R-:W-:Y:S01]  /*4240*/  @!P4 IMAD.IADD R2, R2, 0x1, -R11 ;  /* 0x000000010202c824 */ /* 0x000fe200078e0a0b */
[----:B------:R-:W-:Y:S01]  /*4250*/  ISETP.GT.U32.AND P1, PT, R11, R15, PT ;  /* 0x0000000f0b00720c */ /* 0x000fe20003f24070 */
[----:B------:R-:W-:Y:S01]  /*4260*/  @!P0 IMAD.MOV R0, RZ, RZ, -R0 ;  /* 0x000000ffff008224 */ /* 0x000fe200078e0a00 */
[----:B------:R-:W-:Y:S01]  /*4270*/  ISETP.GE.AND P0, PT, R9, RZ, PT ;  /* 0x000000ff0900720c */ /* 0x000fe20003f06270 */
[----:B------:R-:W-:Y:S01]  /*4280*/  IMAD.HI.U32 R4, R26, R7, RZ ;  /* 0x000000071a047227 */ /* 0x000fe200078e00ff */
[----:B------:R-:W-:-:S02]  /*4290*/  ISETP.GE.AND P4, PT, R10, RZ, PT ;  /* 0x000000ff0a00720c */ /* 0x000fc40003f86270 */
[----:B------:R1:W-:Y:S01]  /*42a0*/  STL [R1+0xdc], R0 ;  /* 0x0000dc0001007387 */ /* 0x0003e20000100800 */
[--C-:B------:R-:W-:Y:S01]  /*42b0*/  @!P5 IMAD.IADD R17, R17, 0x1, -R11.reuse ;  /* 0x000000011111d824 */ /* 0x100fe200078e0a0b */
[----:B0-----:R-:W-:Y:S01]  /*42c0*/  IADD3 R5, R25, 0x36, RZ ;  /* 0x0000003619057810 */ /* 0x001fe20007ffe0ff */
[--C-:B------:R-:W-:Y:S01]  /*42d0*/  @!P6 IMAD.IADD R13, R13, 0x1, -R11.reuse ;  /* 0x000000010d0de824 */ /* 0x100fe200078e0a0b */
[----:B------:R-:W-:Y:S01]  /*42e0*/  ISETP.GE.AND P6, PT, R12, RZ, PT ;  /* 0x000000ff0c00720c */ /* 0x000fe20003fc6270 */
[----:B------:R-:W-:Y:S01]  /*42f0*/  IMAD.MOV R4, RZ, RZ, -R4 ;  /* 0x000000ffff047224 */ /* 0x000fe200078e0a04 */
[----:B------:R-:W-:Y:S01]  /*4300*/  IABS R9, R5 ;  /* 0x0000000500097213 */ /* 0x000fe20000000000 */
[----:B------:R-:W-:Y:S01]  /*4310*/  @!P1 IMAD.IADD R15, R15, 0x1, -R11 ;  /* 0x000000010f0f9824 */ /* 0x000fe200078e0a0b */
[C---:B------:R-:W-:Y:S01]  /*4320*/  ISETP.GT.U32.AND P1, PT, R11.reuse, R13, PT ;  /* 0x0000000d0b00720c */ /* 0x040fe20003f24070 */
[----:B------:R-:W-:Y:S01]  /*4330*/  IMAD R7, R11, R4, R7 ;  /* 0x000000040b077224 */ /* 0x000fe200078e0207 */
[----:B------:R-:W-:Y:S01]  /*4340*/  IADD3 R4, R25, 0x34, RZ ;  /* 0x0000003419047810 */ /* 0x000fe20007ffe0ff */
[----:B-1----:R-:W-:Y:S01]  /*4350*/  IMAD.MOV.U32 R0, RZ, RZ, R3 ;  /* 0x000000ffff007224 */ /* 0x002fe200078e0003 */
[----:B------:R-:W-:Y:S01]  /*4360*/  ISETP.GT.U32.AND P5, PT, R11, R15, PT ;  /* 0x0000000f0b00720c */ /* 0x000fe20003fa4070 */
[----:B------:R-:W-:Y:S01]  /*4370*/  IMAD.HI.U32 R3, R26, R8, RZ ;  /* 0x000000081a037227 */ /* 0x000fe200078e00ff */
[----:B------:R-:W-:-:S03]  /*4380*/  IABS R10, R4 ;  /* 0x00000004000a7213 */ /* 0x000fc60000000000 */
[----:B------:R-:W-:Y:S01]  /*4390*/  @!P2 IMAD.MOV R0, RZ, RZ, -R0 ;  /* 0x000000ffff00a224 */ /* 0x000fe200078e0a00 */
[----:B------:R-:W-:Y:S01]  /*43a0*/  ISETP.GT.U32.AND P2, PT, R11, R17, PT ;  /* 0x000000110b00720c */ /* 0x000fe20003f44070 */
[----:B------:R-:W-:Y:S02]  /*43b0*/  IMAD.MOV R3, RZ, RZ, -R3 ;  /* 0x000000ffff037224 */ /* 0x000fe400078e0a03 */
[--C-:B------:R-:W-:Y:S01]  /*43c0*/  @!P1 IMAD.IADD R13, R13, 0x1, -R11.reuse ;  /* 0x000000010d0d9824 */ /* 0x100fe200078e0a0b */
[----:B------:R0:W-:Y:S01]  /*43d0*/  STL [R1+0xd4], R0 ;  /* 0x0000d40001007387 */ /* 0x0001e20000100800 */
[----:B------:R-:W-:Y:S01]  /*43e0*/  IMAD R8, R11, R3, R8 ;  /* 0x000000030b087224 */ /* 0x000fe200078e0208 */
[----:B------:R-:W-:Y:S01]  /*43f0*/  ISETP.GE.AND P1, PT, R16, RZ, PT ;  /* 0x000000ff1000720c */ /* 0x000fe20003f26270 */
[----:B------:R-:W-:Y:S01]  /*4400*/  @!P5 IMAD.IADD R15, R15, 0x1, -R11 ;  /* 0x000000010f0fd824 */ /* 0x000fe200078e0a0b */
[----:B------:R-:W-:Y:S01]  /*4410*/  ISETP.GE.AND P5, PT, R5, RZ, PT ;  /* 0x000000ff0500720c */ /* 0x000fe20003fa6270 */
[----:B------:R-:W-:Y:S01]  /*4420*/  IMAD.HI.U32 R18, R26, R10, RZ ;  /* 0x0000000a1a127227 */ /* 0x000fe200078e00ff */
[----:B------:R-:W-:-:S02]  /*4430*/  IADD3 R5, R25, 0x33, RZ ;  /* 0x0000003319057810 */ /* 0x000fc40007ffe0ff */
[----:B------:R-:W-:Y:S01]  /*4440*/  IADD3 R3, R25, 0x31, RZ ;  /* 0x0000003119037810 */ /* 0x000fe20007ffe0ff */
[----:B------:R-:W-:Y:S01]  /*4450*/  @!P2 IMAD.IADD R17, R17, 0x1, -R11 ;  /* 0x000000011111a824 */ /* 0x000fe200078e0a0b */
[----:B------:R-:W-:Y:S01]  /*4460*/  IABS R16, R5 ;  /* 0x0000000500107213 */ /* 0x000fe20000000000 */
[----:B0-----:R-:W-:Y:S02]  /*4470*/  IMAD.MOV.U32 R0, RZ, RZ, R2 ;  /* 0x000000ffff007224 */ /* 0x001fe400078e0002 */
[----:B------:R-:W-:-:S04]  /*4480*/  IMAD.HI.U32 R2, R26, R9, RZ ;  /* 0x000000091a027227 */ /* 0x000fc800078e00ff */
[----:B------:R-:W-:Y:S02]  /*4490*/  IMAD.MOV R2, RZ, RZ, -R2 ;  /* 0x000000ffff027224 */ /* 0x000fe400078e0a02 */
[----:B------:R-:W-:Y:S01]  /*44a0*/  @!P3 IMAD.MOV R0, RZ, RZ, -R0 ;  /* 0x000000ffff00b224 */ /* 0x000fe200078e0a00 */
[C---:B------:R-:W-:Y:S01]  /*44b0*/  ISETP.GT.U32.AND P3, PT, R11.reuse, R7, PT ;  /* 0x000000070b00720c */ /* 0x040fe20003f64070 */
[C---:B------:R-:W-:Y:S01]  /*44c0*/  IMAD R9, R11.reuse, R2, R9 ;  /* 0x000000020b097224 */ /* 0x040fe200078e0209 */
[----:B------:R-:W-:Y:S01]  /*44d0*/  IABS R2, R3 ;  /* 0x0000000300027213 */ /* 0x000fe20000000000 */
[----:B------:R-:W-:Y:S01]  /*44e0*/  IMAD.MOV.U32 R14, RZ, RZ, R15 ;  /* 0x000000ffff0e7224 */ /* 0x000fe200078e000f */
[----:B------:R0:W-:Y:S02]  /*44f0*/  STL [R1+0xd0], R0 ;  /* 0x0000d00001007387 */ /* 0x0001e40000100800 */
[C---:B------:R-:W-:Y:S01]  /*4500*/  ISETP.GT.U32.AND P2, PT, R11.reuse, R9, PT ;  /* 0x000000090b00720c */ /* 0x040fe20003f44070 */
[----:B------:R-:W-:Y:S01]  /*4510*/  @!P4 IMAD.MOV R14, RZ, RZ, -R14 ;  /* 0x000000ffff0ec224 */ /* 0x000fe200078e0a0e */
[----:B------:R-:W-:-:S05]  /*4520*/  ISETP.GT.U32.AND P4, PT, R11, R8, PT ;  /* 0x000000080b00720c */ /* 0x000fca0003f84070 */
[----:B------:R-:W-:Y:S01]  /*4530*/  @!P3 IMAD.IADD R7, R7, 0x1, -R11 ;  /* 0x000000010707b824 */ /* 0x000fe200078e0a0b */
[----:B------:R-:W-:Y:S01]  /*4540*/  ISETP.GE.AND P3, PT, R6, RZ, PT ;  /* 0x000000ff0600720c */ /* 0x000fe20003f66270 */
[----:B0-----:R-:W-:Y:S01]  /*4550*/  IMAD.MOV.U32 R0, RZ, RZ, R13 ;  /* 0x000000ffff007224 */ /* 0x001fe200078e000d */
[----:B------:R-:W-:Y:S01]  /*4560*/  IADD3 R6, R25, 0x32, RZ ;  /* 0x0000003219067810 */ /* 0x000fe20007ffe0ff */
[----:B------:R-:W-:Y:S02]  /*4570*/  IMAD.MOV R13, RZ, RZ, -R18 ;  /* 0x000000ffff0d7224 */ /* 0x000fe400078e0a12 */
[----:B------:R-:W-:Y:S01]  /*4580*/  @!P0 IMAD.MOV R0, RZ, RZ, -R0 ;  /* 0x000000ffff008224 */ /* 0x000fe200078e0a00 */
[----:B------:R-:W-:Y:S01]  /*4590*/  IABS R12, R6 ;  /* 0x00000006000c7213 */ /* 0x000fe20000000000 */
[--C-:B------:R-:W-:Y:S01]  /*45a0*/  @!P2 IMAD.IADD R9, R9, 0x1, -R11.reuse ;  /* 0x000000010909a824 */ /* 0x100fe200078e0a0b */
[C---:B------:R-:W-:Y:S01]  /*45b0*/  ISETP.GT.U32.AND P2, PT, R11.reuse, R7, PT ;  /* 0x000000070b00720c */ /* 0x040fe20003f44070 */
[----:B------:R-:W-:Y:S01]  /*45c0*/  @!P4 IMAD.IADD R8, R8, 0x1, -R11 ;  /* 0x000000010808c824 */ /* 0x000fe200078e0a0b */
[----:B------:R0:W-:Y:S01]  /*45d0*/  STL [R1+0xcc], R0 ;  /* 0x0000cc0001007387 */ /* 0x0001e20000100800 */
[----:B------:R-:W-:Y:S01]  /*45e0*/  IMAD.MOV.U32 R15, RZ, RZ, R12 ;  /* 0x000000ffff0f7224 */ /* 0x000fe200078e000c */
[C---:B------:R-:W-:Y:S01]  /*45f0*/  ISETP.GT.U32.AND P0, PT, R11.reuse, R9, PT ;  /* 0x000000090b00720c */ /* 0x040fe20003f04070 */
[----:B------:R-:W-:Y:S01]  /*4600*/  IMAD.HI.U32 R12, R26, R16, RZ ;  /* 0x000000101a0c7227 */ /* 0x000fe200078e00ff */
[----:B------:R-:W-:Y:S01]  /*4610*/  ISETP.GT.U32.AND P4, PT, R11, R8, PT ;  /* 0x000000080b00720c */ /* 0x000fe20003f84070 */
[----:B------:R-:W-:Y:S02]  /*4620*/  STL [R1+0xc8], R14 ;  /* 0x0000c80e01007387 */ /* 0x000fe40000100800 */
[----:B------:R-:W-:-:S02]  /*4630*/  IMAD.MOV R12, RZ, RZ, -R12 ;  /* 0x000000ffff0c7224 */ /* 0x000fc400078e0a0c */
[----:B0-----:R-:W-:Y:S02]  /*4640*/  IMAD.MOV.U32 R0, RZ, RZ, R17 ;  /* 0x000000ffff007224 */ /* 0x001fe400078e0011 */
[--C-:B------:R-:W-:Y:S02]  /*4650*/  @!P2 IMAD.IADD R7, R7, 0x1, -R11.reuse ;  /* 0x000000010707a824 */ /* 0x100fe400078e0a0b */
[----:B------:R-:W-:Y:S01]  /*4660*/  @!P6 IMAD.MOV R0, RZ, RZ, -R0 ;  /* 0x000000ffff00e224 */ /* 0x000fe200078e0a00 */
[----:B------:R-:W-:Y:S01]  /*4670*/  ISETP.GE.AND P6, PT, R4, RZ, PT ;  /* 0x000000ff0400720c */ /* 0x000fe20003fc6270 */
[C---:B------:R-:W-:Y:S02]  /*4680*/  IMAD R4, R11.reuse, R13, R10 ;  /* 0x0000000d0b047224 */ /* 0x040fe400078e020a */
[C---:B------:R-:W-:Y:S01]  /*4690*/  IMAD.HI.U32 R13, R26.reuse, R15, RZ ;  /* 0x0000000f1a0d7227 */ /* 0x040fe200078e00ff */
[----:B------:R0:W-:Y:S02]  /*46a0*/  STL [R1+0xc4], R0 ;  /* 0x0000c40001007387 */ /* 0x0001e40000100800 */
[----:B------:R-:W-:Y:S01]  /*46b0*/  ISETP.GT.U32.AND P2, PT, R11, R4, PT ;  /* 0x000000040b00720c */ /* 0x000fe20003f44070 */
[----:B------:R-:W-:Y:S01]  /*46c0*/  @!P0 IMAD.IADD R9, R9, 0x1, -R11 ;  /* 0x0000000109098824 */ /* 0x000fe200078e0a0b */
[----:B------:R-:W-:Y:S01]  /*46d0*/  ISETP.GE.AND P0, PT, R5, RZ, PT ;  /* 0x000000ff0500720c */ /* 0x000fe20003f06270 */
[----:B------:R-:W-:-:S04]  /*46e0*/  IMAD.HI.U32 R10, R26, R2, RZ ;  /* 0x000000021a0a7227 */ /* 0x000fc800078e00ff */
[----:B------:R-:W-:Y:S01]  /*46f0*/  IMAD.MOV R5, RZ, RZ, -R13 ;  /* 0x000000ffff057224 */ /* 0x000fe200078e0a0d */
[----:B------:R-:W-:Y:S01]  /*4700*/  IADD3 R13, R25, 0x30, RZ ;  /* 0x00000030190d7810 */ /* 0x000fe20007ffe0ff */
[----:B0-----:R-:W-:Y:S02]  /*4710*/  IMAD.MOV.U32 R0, RZ, RZ, R7 ;  /* 0x000000ffff007224 */ /* 0x001fe400078e0007 */
[C---:B------:R-:W-:Y:S02]  /*4720*/  IMAD R12, R11.reuse, R12, R16 ;  /* 0x0000000c0b0c7224 */ /* 0x040fe400078e0210 */
[----:B------:R-:W-:Y:S02]  /*4730*/  @!P2 IMAD.IADD R4, R4, 0x1, -R11 ;  /* 0x000000010404a824 */ /* 0x000fe400078e0a0b */
[----:B------:R-:W-:Y:S02]  /*4740*/  IMAD.MOV R10, RZ, RZ, -R10 ;  /* 0x000000ffff0a7224 */ /* 0x000fe400078e0a0a */
[C---:B------:R-:W-:Y:S01]  /*4750*/  IMAD R5, R11.reuse, R5, R15 ;  /* 0x000000050b057224 */ /* 0x040fe200078e020f */
[C---:B------:R-:W-:Y:S01]  /*4760*/  ISETP.GT.U32.AND P2, PT, R11.reuse, R4, PT ;  /* 0x000000040b00720c */ /* 0x040fe20003f44070 */
[----:B------:R-:W-:Y:S01]  /*4770*/  @!P1 IMAD.MOV R0, RZ, RZ, -R0 ;  /* 0x000000ffff009224 */ /* 0x000fe200078e0a00 */
[C---:B------:R-:W-:Y:S01]  /*4780*/  ISETP.GT.U32.AND P1, PT, R11.reuse, R12, PT ;  /* 0x0000000c0b00720c */ /* 0x040fe20003f24070 */
[C---:B------:R-:W-:Y:S01]  /*4790*/  IMAD R2, R11.reuse, R10, R2 ;  /* 0x0000000a0b027224 */ /* 0x040fe200078e0202 */
[----:B------:R-:W-:Y:S01]  /*47a0*/  IABS R15, R13 ;  /* 0x0000000d000f7213 */ /* 0x000fe20000000000 */
[----:B------:R-:W-:Y:S01]  /*47b0*/  @!P4 IMAD.IADD R8, R8, 0x1, -R11 ;  /* 0x000000010808c824 */ /* 0x000fe200078e0a0b */
[----:B------:R-:W-:Y:S01]  /*47c0*/  ISETP.GT.U32.AND P4, PT, R11, R5, PT ;  /* 0x000000050b00720c */ /* 0x000fe20003f84070 */
[----:B------:R-:W-:Y:S01]  /*47d0*/  IMAD.MOV.U32 R10, RZ, RZ, R9 ;  /* 0x000000ffff0a7224 */ /* 0x000fe200078e0009 */
[----:B------:R0:W-:Y:S01]  /*47e0*/  STL [R1+0x2c], R0 ;  /* 0x00002c0001007387 */ /* 0x0001e20000100800 */
[----:B------:R-:W-:-:S02]  /*47f0*/  IMAD.MOV.U32 R7, RZ, RZ, R15 ;  /* 0x000000ffff077224 */ /* 0x000fc400078e000f */
[----:B------:R-:W-:Y:S01]  /*4800*/  @!P5 IMAD.MOV R10, RZ, RZ, -R10 ;  /* 0x000000ffff0ad224 */ /* 0x000fe200078e0a0a */
[----:B------:R-:W-:Y:S01]  /*4810*/  ISETP.GE.AND P5, PT, R6, RZ, PT ;  /* 0x000000ff0600720c */ /* 0x000fe20003fa6270 */
[--C-:B------:R-:W-:Y:S01]  /*4820*/  @!P2 IMAD.IADD R4, R4, 0x1, -R11.reuse ;  /* 0x000000010404a824 */ /* 0x100fe200078e0a0b */
[----:B------:R-:W-:Y:S01]  /*4830*/  ISETP.GE.AND P2, PT, R3, RZ, PT ;  /* 0x000000ff0300720c */ /* 0x000fe20003f46270 */
[--C-:B------:R-:W-:Y:S01]  /*4840*/  @!P1 IMAD.IADD R12, R12, 0x1, -R11.reuse ;  /* 0x000000010c0c9824 */ /* 0x100fe200078e0a0b */
[----:B------:R1:W-:Y:S01]  /*4850*/  STL [R1+0x28], R10 ;  /* 0x0000280a01007387 */ /* 0x0003e20000100800 */
[----:B------:R-:W-:Y:S01]  /*4860*/  ISETP.GE.AND P1, PT, R13, RZ, PT ;  /* 0x000000ff0d00720c */ /* 0x000fe20003f26270 */
[----:B0-----:R-:W-:Y:S01]  /*4870*/  IMAD.MOV.U32 R0, RZ, RZ, R8 ;  /* 0x000000ffff007224 */ /* 0x001fe200078e0008 */
[----:B------:R-:W-:Y:S01]  /*4880*/  IADD3 R8, R25, 0x2c, RZ ;  /* 0x0000002c19087810 */ /* 0x000fe20007ffe0ff */
[----:B------:R-:W-:Y:S01]  /*4890*/  @!P4 IMAD.IADD R5, R5, 0x1, -R11 ;  /* 0x000000010505c824 */ /* 0x000fe200078e0a0b */
[C---:B------:R-:W-:Y:S01]  /*48a0*/  ISETP.GT.U32.AND P4, PT, R11.reuse, R12, PT ;  /* 0x0000000c0b00720c */ /* 0x040fe20003f84070 */
[----:B------:R-:W-:Y:S01]  /*48b0*/  @!P3 IMAD.MOV R0, RZ, RZ, -R0 ;  /* 0x000000ffff00b224 */ /* 0x000fe200078e0a00 */
[----:B------:R-:W-:Y:S01]  /*48c0*/  ISETP.GT.U32.AND P3, PT, R11, R2, PT ;  /* 0x000000020b00720c */ /* 0x000fe20003f64070 */
[----:B------:R-:W-:Y:S01]  /*48d0*/  IMAD.HI.U32 R9, R26, R7, RZ ;  /* 0x000000071a097227 */ /* 0x000fe200078e00ff */
[----:B-1----:R-:W-:-:S02]  /*48e0*/  IADD3 R10, R25, 0x2f, RZ ;  /* 0x0000002f190a7810 */ /* 0x002fc40007ffe0ff */
[----:B------:R0:W-:Y:S01]  /*48f0*/  STL [R1+0x9c], R0 ;  /* 0x00009c0001007387 */ /* 0x0001e20000100800 */
[----:B------:R-:W-:Y:S01]  /*4900*/  IMAD.MOV R9, RZ, RZ, -R9 ;  /* 0x000000ffff097224 */ /* 0x000fe200078e0a09 */
[----:B------:R-:W-:-:S03]  /*4910*/  IABS R3, R10 ;  /* 0x0000000a00037213 */ /* 0x000fc60000000000 */
[----:B------:R-:W-:Y:S01]  /*4920*/  IMAD R6, R11, R9, R7 ;  /* 0x000000090b067224 */ /* 0x000fe200078e0207 */
[----:B------:R-:W-:Y:S01]  /*4930*/  IADD3 R9, R25, 0x2d, RZ ;  /* 0x0000002d19097810 */ /* 0x000fe20007ffe0ff */
[----:B------:R-:W-:Y:S02]  /*4940*/  @!P4 IMAD.IADD R12, R12, 0x1, -R11 ;  /* 0x000000010c0cc824 */ /* 0x000fe400078e0a0b */
[----:B------:R-:W-:Y:S01]  /*4950*/  IMAD.HI.U32 R13, R26, R3, RZ ;  /* 0x000000031a0d7227 */ /* 0x000fe200078e00ff */
[----:B------:R-:W-:Y:S02]  /*4960*/  ISETP.GT.U32.AND P4, PT, R11, R6, PT ;  /* 0x000000060b00720c */ /* 0x000fe40003f84070 */
[----:B------:R-:W-:Y:S01]  /*4970*/  IABS R16, R9 ;  /* 0x0000000900107213 */ /* 0x000fe20000000000 */
[----:B0-----:R-:W-:Y:S01]  /*4980*/  IMAD.MOV.U32 R0, RZ, RZ, R4 ;  /* 0x000000ffff007224 */ /* 0x001fe200078e0004 */
[----:B------:R-:W-:Y:S01]  /*4990*/  IADD3 R4, R25, 0x2e, RZ ;  /* 0x0000002e19047810 */ /* 0x000fe20007ffe0ff */
[----:B------:R-:W-:-:S02]  /*49a0*/  IMAD.MOV R13, RZ, RZ, -R13 ;  /* 0x000000ffff0d7224 */ /* 0x000fc400078e0a0d */
[----:B------:R-:W-:Y:S01]  /*49b0*/  @!P6 IMAD.MOV R0, RZ, RZ, -R0 ;  /* 0x000000ffff00e224 */ /* 0x000fe200078e0a00 */
[C---:B------:R-:W-:Y:S01]  /*49c0*/  ISETP.GT.U32.AND P6, PT, R11.reuse, R5, PT ;  /* 0x000000050b00720c */ /* 0x040fe20003fc4070 */
[C---:B------:R-:W-:Y:S01]  /*49d0*/  IMAD R3, R11.reuse, R13, R3 ;  /* 0x0000000d0b037224 */ /* 0x040fe200078e0203 */
[----:B------:R-:W-:Y:S01]  /*49e0*/  IABS R13, R8 ;  /* 0x00000008000d7213 */ /* 0x000fe20000000000 */
[--C-:B------:R-:W-:Y:S01]  /*49f0*/  @!P3 IMAD.IADD R2, R2, 0x1, -R11.reuse ;  /* 0x000000010202b824 */ /* 0x100fe200078e0a0b */
[----:B------:R0:W-:Y:S01]  /*4a00*/  STL [R1+0xc0], R0 ;  /* 0x0000c00001007387 */ /* 0x0001e20000100800 */
[--C-:B------:R-:W-:Y:S01]  /*4a10*/  @!P4 IMAD.IADD R6, R6, 0x1, -R11.reuse ;  /* 0x000000010606c824 */ /* 0x100fe200078e0a0b */
[----:B------:R-:W-:Y:S01]  /*4a20*/  IABS R7, R4 ;  /* 0x0000000400077213 */ /* 0x000fe20000000000 */
[----:B------:R-:W-:Y:S01]  /*4a30*/  IMAD.MOV.U32 R14, RZ, RZ, R12 ;  /* 0x000000ffff0e7224 */ /* 0x000fe200078e000c */
[C---:B------:R-:W-:Y:S02]  /*4a40*/  ISETP.GT.U32.AND P3, PT, R11.reuse, R2, PT ;  /* 0x000000020b00720c */ /* 0x040fe40003f64070 */
[----:B------:R-:W-:Y:S01]  /*4a50*/  ISETP.GE.AND P4, PT, R4, RZ, PT ;  /* 0x000000ff0400720c */ /* 0x000fe20003f86270 */
[----:B------:R-:W-:Y:S01]  /*4a60*/  @!P0 IMAD.MOV R14, RZ, RZ, -R14 ;  /* 0x000000ffff0e8224 */ /* 0x000fe200078e0a0e */
[----:B------:R-:W-:Y:S01]  /*4a70*/  ISETP.GT.U32.AND P0, PT, R11, R6, PT ;  /* 0x000000060b00720c */ /* 0x000fe20003f04070 */
[----:B------:R-:W-:Y:S01]  /*4a80*/  @!P6 IMAD.IADD R5, R5, 0x1, -R11 ;  /* 0x000000010505e824 */ /* 0x000fe200078e0a0b */
[----:B------:R-:W-:Y:S01]  /*4a90*/  ISETP.GT.U32.AND P6, PT, R11, R3, PT ;  /* 0x000000030b00720c */ /* 0x000fe20003fc4070 */
[----:B------:R-:W-:Y:S01]  /*4aa0*/  IMAD.HI.U32 R4, R26, R13, RZ ;  /* 0x0000000d1a047227 */ /* 0x000fe200078e00ff */
[----:B------:R-:W-:Y:S03]  /*4ab0*/  STL [R1+0x90], R14 ;  /* 0x0000900e01007387 */ /* 0x000fe60000100800 */
[----:B0-----:R-:W-:Y:S01]  /*4ac0*/  IMAD.MOV.U32 R0, RZ, RZ, R5 ;  /* 0x000000ffff007224 */ /* 0x001fe200078e0005 */
[----:B------:R-:W-:Y:S01]  /*4ad0*/  IADD3 R5, R25, 0x2b, RZ ;  /* 0x0000002b19057810 */ /* 0x000fe20007ffe0ff */
[----:B------:R-:W-:Y:S01]  /*4ae0*/  @!P3 IMAD.IADD R2, R2, 0x1, -R11 ;  /* 0x000000010202b824 */ /* 0x000fe200078e0a0b */
[----:B------:R-:W-:Y:S01]  /*4af0*/  ISETP.GE.AND P3, PT, R10, RZ, PT ;  /* 0x000000ff0a00720c */ /* 0x000fe20003f66270 */
[----:B------:R-:W-:-:S02]  /*4b00*/  @!P5 IMAD.MOV R0, RZ, RZ, -R0 ;  /* 0x000000ffff00d224 */ /* 0x000fc400078e0a00 */
[----:B------:R-:W-:-:S03]  /*4b10*/  IMAD.HI.U32 R15, R26, R7, RZ ;  /* 0x000000071a0f7227 */ /* 0x000fc600078e00ff */
[----:B------:R0:W-:Y:S01]  /*4b20*/  STL [R1+0x94], R0 ;  /* 0x0000940001007387 */ /* 0x0001e20000100800 */
[----:B------:R-:W-:Y:S02]  /*4b30*/  @!P6 IMAD.IADD R3, R3, 0x1, -R11 ;  /* 0x000000010303e824 */ /* 0x000fe400078e0a0b */
[----:B------:R-:W-:Y:S02]  /*4b40*/  IMAD.MOV R4, RZ, RZ, -R4 ;  /* 0x000000ffff047224 */ /* 0x000fe400078e0a04 */
[----:B------:R-:W-:Y:S01]  /*4b50*/  IMAD.MOV R15, RZ, RZ, -R15 ;  /* 0x000000ffff0f7224 */ /* 0x000fe200078e0a0f */
[----:B------:R-:W-:Y:S01]  /*4b60*/  ISETP.GT.U32.AND P6, PT, R11, R3, PT ;  /* 0x000000030b00720c */ /* 0x000fe20003fc4070 */
[----:B------:R-:W-:-:S04]  /*4b70*/  IMAD.HI.U32 R10, R26, R16, RZ ;  /* 0x000000101a0a7227 */ /* 0x000fc800078e00ff */
[----:B0-----:R-:W-:Y:S01]  /*4b80*/  IMAD.MOV.U32 R0, RZ, RZ, R2 ;  /* 0x000000ffff007224 */ /* 0x001fe200078e0002 */
[----:B------:R-:W-:Y:S01]  /*4b90*/  IADD3 R2, R25, 0x2a, RZ ;  /* 0x0000002a19027810 */ /* 0x000fe20007ffe0ff */
[C---:B------:R-:W-:Y:S01]  /*4ba0*/  IMAD R13, R11.reuse, R4, R13 ;  /* 0x000000040b0d7224 */ /* 0x040fe200078e020d */
[----:B------:R-:W-:Y:S01]  /*4bb0*/  IABS R4, R5 ;  /* 0x0000000500047213 */ /* 0x000fe20000000000 */
[----:B------:R-:W-:Y:S02]  /*4bc0*/  @!P2 IMAD.MOV R0, RZ, RZ, -R0 ;  /* 0x000000ffff00a224 */ /* 0x000fe400078e0a00 */
[----:B------:R-:W-:Y:S01]  /*4bd0*/  IMAD R7, R11, R15, R7 ;  /* 0x0000000f0b077224 */ /* 0x000fe200078e0207 */
[----:B------:R-:W-:Y:S01]  /*4be0*/  IADD3 R15, R25, 0x29, RZ ;  /* 0x00000029190f7810 */ /* 0x000fe20007ffe0ff */
[----:B------:R-:W-:Y:S01]  /*4bf0*/  IMAD.MOV R10, RZ, RZ, -R10 ;  /* 0x000000ffff0a7224 */ /* 0x000fe200078e0a0a */
[----:B------:R0:W-:Y:S01]  /*4c00*/  STL [R1+0x98], R0 ;  /* 0x0000980001007387 */ /* 0x0001e20000100800 */
[--C-:B------:R-:W-:Y:S01]  /*4c10*/  @!P0 IMAD.IADD R6, R6, 0x1, -R11.reuse ;  /* 0x0000000106068824 */ /* 0x100fe200078e0a0b */
[----:B------:R-:W-:Y:S01]  /*4c20*/  ISETP.GT.U32.AND P5, PT, R11, R7, PT ;  /* 0x000000070b00720c */ /* 0x000fe20003fa4070 */
[----:B------:R-:W-:Y:S01]  /*4c30*/  @!P6 IMAD.IADD R3, R3, 0x1, -R11 ;  /* 0x000000010303e824 */ /* 0x000fe200078e0a0b */
[C---:B------:R-:W-:Y:S01]  /*4c40*/  ISETP.GT.U32.AND P6, PT, R11.reuse, R13, PT ;  /* 0x0000000d0b00720c */ /* 0x040fe20003fc4070 */
[----:B------:R-:W-:Y:S01]  /*4c50*/  IMAD R16, R11, R10, R16 ;  /* 0x0000000a0b107224 */ /* 0x000fe200078e0210 */
[----:B------:R-:W-:-:S02]  /*4c60*/  IABS R10, R2 ;  /* 0x00000002000a7213 */ /* 0x000fc40000000000 */
[----:B------:R-:W-:Y:S01]  /*4c70*/  ISETP.GE.AND P0, PT, R9, RZ, PT ;  /* 0x000000ff0900720c */ /* 0x000fe20003f06270 */
[----:B0-----:R-:W-:Y:S01]  /*4c80*/  IMAD.MOV.U32 R0, RZ, RZ, R6 ;  /* 0x000000ffff007224 */ /* 0x001fe200078e0006 */
[----:B------:R-:W-:Y:S01]  /*4c90*/  ISETP.GT.U32.AND P2, PT, R11, R16, PT ;  /* 0x000000100b00720c */ /* 0x000fe20003f44070 */
[----:B------:R-:W-:Y:S01]  /*4ca0*/  IMAD.HI.U32 R6, R26, R4, RZ ;  /* 0x000000041a067227 */ /* 0x000fe200078e00ff */
[----:B------:R-:W-:-:S03]  /*4cb0*/  IADD3 R9, R25, 0x26, RZ ;  /* 0x0000002619097810 */ /* 0x000fc60007ffe0ff */
[----:B------:R-:W-:Y:S02]  /*4cc0*/  @!P1 IMAD.MOV R0, RZ, RZ, -R0 ;  /* 0x000000ffff009224 */ /* 0x000fe400078e0a00 */
[--C-:B------:R-:W-:Y:S01]  /*4cd0*/  @!P6 IMAD.IADD R13, R13, 0x1, -R11.reuse ;  /* 0x000000010d0de824 */ /* 0x100fe200078e0a0b */
[----:B------:R-:W-:Y:S01]  /*4ce0*/  ISETP.GE.AND P6, PT, R5, RZ, PT ;  /* 0x000000ff0500720c */ /* 0x000fe20003fc6270 */
[--C-:B------:R-:W-:Y:S01]  /*4cf0*/  @!P5 IMAD.IADD R7, R7, 0x1, -R11.reuse ;  /* 0x000000010707d824 */ /* 0x100fe200078e0a0b */
[----:B------:R0:W-:Y:S01]  /*4d00*/  STL [R1+0xbc], R0 ;  /* 0x0000bc0001007387 */ /* 0x0001e20000100800 */
[----:B------:R-:W-:Y:S01]  /*4d10*/  IMAD.MOV R6, RZ, RZ, -R6 ;  /* 0x000000ffff067224 */ /* 0x000fe200078e0a06 */
[----:B------:R-:W-:Y:S01]  /*4d20*/  IABS R5, R15 ;  /* 0x0000000f00057213 */ /* 0x000fe20000000000 */
[----:B------:R-:W-:Y:S01]  /*4d30*/  @!P2 IMAD.IADD R16, R16, 0x1, -R11 ;  /* 0x000000011010a824 */ /* 0x000fe200078e0a0b */
[C---:B------:R-:W-:Y:S01]  /*4d40*/  ISETP.GT.U32.AND P2, PT, R11.reuse, R7, PT ;  /* 0x000000070b00720c */ /* 0x040fe20003f44070 */
[----:B------:R-:W-:Y:S01]  /*4d50*/  IMAD R4, R11, R6, R4 ;  /* 0x000000060b047224 */ /* 0x000fe200078e0204 */
[----:B------:R-:W-:-:S02]  /*4d60*/  ISETP.GE.AND P5, PT, R8, RZ, PT ;  /* 0x000000ff0800720c */ /* 0x000fc40003fa6270 */
[----:B------:R-:W-:Y:S01]  /*4d70*/  ISETP.GT.U32.AND P1, PT, R11, R16, PT ;  /* 0x000000100b00720c */ /* 0x000fe20003f24070 */
[----:B0-----:R-:W-:Y:S02]  /*4d80*/  IMAD.MOV.U32 R0, RZ, RZ, R3 ;  /* 0x000000ffff007224 */ /* 0x001fe400078e0003 */
[----:B------:R-:W-:-:S04]  /*4d90*/  IMAD.HI.U32 R3, R26, R10, RZ ;  /* 0x0000000a1a037227 */ /* 0x000fc800078e00ff */
[----:B------:R-:W-:Y:S01]  /*4da0*/  @!P3 IMAD.MOV R0, RZ, RZ, -R0 ;  /* 0x000000ffff00b224 */ /* 0x000fe200078e0a00 */
[----:B------:R-:W-:Y:S01]  /*4db0*/  ISETP.GT.U32.AND P3, PT, R11, R13, PT ;  /* 0x0000000d0b00720c */ /* 0x000fe20003f64070 */
[----:B------:R-:W-:Y:S02]  /*4dc0*/  IMAD.MOV R6, RZ, RZ, -R3 ;  /* 0x000000ffff067224 */ /* 0x000fe400078e0a03 */
[--C-:B------:R-:W-:Y:S01]  /*4dd0*/  @!P2 IMAD.IADD R7, R7, 0x1, -R11.reuse ;  /* 0x000000010707a824 */ /* 0x100fe200078e0a0b */
[C---:B------:R-:W-:Y:S01]  /*4de0*/  ISETP.GT.U32.AND P2, PT, R11.reuse, R4, PT ;  /* 0x000000040b00720c */ /* 0x040fe20003f44070 */
[----:B------:R-:W-:Y:S01]  /*4df0*/  IMAD R10, R11, R6, R10 ;  /* 0x000000060b0a7224 */ /* 0x000fe200078e020a */
[----:B------:R0:W-:Y:S01]  /*4e00*/  STL [R1+0xb8], R0 ;  /* 0x0000b80001007387 */ /* 0x0001e20000100800 */
[----:B------:R-:W-:Y:S01]  /*4e10*/  @!P1 IMAD.IADD R16, R16, 0x1, -R11 ;  /* 0x0000000110109824 */ /* 0x000fe200078e0a0b */
[----:B------:R-:W-:Y:S01]  /*4e20*/  ISETP.GE.AND P1, PT, R2, RZ, PT ;  /* 0x000000ff0200720c */ /* 0x000fe20003f26270 */
[----:B------:R-:W-:Y:S01]  /*4e30*/  IMAD.MOV.U32 R3, RZ, RZ, R5 ;  /* 0x000000ffff037224 */ /* 0x000fe200078e0005 */
[C---:B------:R-:W-:Y:S01]  /*4e40*/  IADD3 R2, R25.reuse, 0x27, RZ ;  /* 0x0000002719027810 */ /* 0x040fe20007ffe0ff */
[----:B------:R-:W-:Y:S01]  /*4e50*/  IMAD.MOV.U32 R14, RZ, RZ, R16 ;  /* 0x000000ffff0e7224 */ /* 0x000fe200078e0010 */
[----:B------:R-:W-:Y:S01]  /*4e60*/  IADD3 R5, R25, 0x28, RZ ;  /* 0x0000002819057810 */ /* 0x000fe20007ffe0ff */
[----:B------:R-:W-:Y:S01]  /*4e70*/  @!P3 IMAD.IADD R13, R13, 0x1, -R11 ;  /* 0x000000010d0db824 */ /* 0x000fe200078e0a0b */
[----:B------:R-:W-:Y:S01]  /*4e80*/  ISETP.GT.U32.AND P3, PT, R11, R10, PT ;  /* 0x0000000a0b00720c */ /* 0x000fe20003f64070 */
[----:B------:R-:W-:Y:S01]  /*4e90*/  IMAD.HI.U32 R12, R26, R3, RZ ;  /* 0x000000031a0c7227 */ /* 0x000fe200078e00ff */
[----:B------:R-:W-:-:S02]  /*4ea0*/  IABS R8, R2 ;  /* 0x0000000200087213 */ /* 0x000fc40000000000 */
[----:B------:R-:W-:Y:S01]  /*4eb0*/  IABS R6, R5 ;  /* 0x0000000500067213 */ /* 0x000fe20000000000 */
[----:B------:R-:W-:Y:S01]  /*4ec0*/  @!P2 IMAD.IADD R4, R4, 0x1, -R11 ;  /* 0x000000010404a824 */ /* 0x000fe200078e0a0b */
[----:B------:R-:W-:Y:S01]  /*4ed0*/  ISETP.GE.AND P2, PT, R15, RZ, PT ;  /* 0x000000ff0f00720c */ /* 0x000fe20003f46270 */
[----:B0-----:R-:W-:Y:S01]  /*4ee0*/  IMAD.MOV.U32 R0, RZ, RZ, R7 ;  /* 0x000000ffff007224 */ /* 0x001fe200078e0007 */
[----:B------:R-:W-:Y:S01]  /*4ef0*/  IABS R15, R9 ;  /* 0x00000009000f7213 */ /* 0x000fe20000000000 */
[----:B------:R-:W-:Y:S02]  /*4f00*/  IMAD.MOV R12, RZ, RZ, -R12 ;  /* 0x000000ffff0c7224 */ /* 0x000fe400078e0a0c */
[----:B------:R-:W-:-:S04]  /*4f10*/  IMAD.HI.U32 R7, R26, R8, RZ ;  /* 0x000000081a077227 */ /* 0x000fc800078e00ff */
[----:B------:R-:W-:Y:S02]  /*4f20*/  @!P3 IMAD.IADD R10, R10, 0x1, -R11 ;  /* 0x000000010a0ab824 */ /* 0x000fe400078e0a0b */
[----:B------:R-:W-:Y:S01]  /*4f30*/  @!P4 IMAD.MOV R0, RZ, RZ, -R0 ;  /* 0x000000ffff00c224 */ /* 0x000fe200078e0a00 */
[C---:B------:R-:W-:Y:S01]  /*4f40*/  ISETP.GT.U32.AND P4, PT, R11.reuse, R4, PT ;  /* 0x000000040b00720c */ /* 0x040fe20003f84070 */
[C---:B------:R-:W-:Y:S01]  /*4f50*/  IMAD R3, R11.reuse, R12, R3 ;  /* 0x0000000c0b037224 */ /* 0x040fe200078e0203 */
[----:B------:R-:W-:Y:S01]  /*4f60*/  ISETP.GT.U32.AND P3, PT, R11, R10, PT ;  /* 0x0000000a0b00720c */ /* 0x000fe20003f64070 */
[----:B------:R-:W-:Y:S01]  /*4f70*/  IMAD.HI.U32 R12, R26, R6, RZ ;  /* 0x000000061a0c7227 */ /* 0x000fe200078e00ff */
[----:B------:R0:W-:Y:S03]  /*4f80*/  STL [R1+0x7c], R0 ;  /* 0x00007c0001007387 */ /* 0x0001e60000100800 */
[----:B------:R-:W-:-:S02]  /*4f90*/  IMAD.MOV R7, RZ, RZ, -R7 ;  /* 0x000000ffff077224 */ /* 0x000fc400078e0a07 */
[----:B------:R-:W-:Y:S02]  /*4fa0*/  IMAD.MOV R12, RZ, RZ, -R12 ;  /* 0x000000ffff0c7224 */ /* 0x000fe400078e0a0c */
[----:B------:R-:W-:Y:S01]  /*4fb0*/  IMAD R8, R11, R7, R8 ;  /* 0x000000070b087224 */ /* 0x000fe200078e0208 */
[----:B------:R-:W-:Y:S01]  /*4fc0*/  IADD3 R7, R25, 0x25, RZ ;  /* 0x0000002519077810 */ /* 0x000fe20007ffe0ff */
[----:B------:R-:W-:Y:S01]  /*4fd0*/  @!P0 IMAD.MOV R14, RZ, RZ, -R14 ;  /* 0x000000ffff0e8224 */ /* 0x000fe200078e0a0e */
[C---:B------:R-:W-:Y:S01]  /*4fe0*/  ISETP.GT.U32.AND P0, PT, R11.reuse, R3, PT ;  /* 0x000000030b00720c */ /* 0x040fe20003f04070 */
[C---:B------:R-:W-:Y:S01]  /*4ff0*/  IMAD R6, R11.reuse, R12, R6 ;  /* 0x0000000c0b067224 */ /* 0x040fe200078e0206 */
[----:B------:R-:W-:Y:S01]  /*5000*/  IABS R12, R7 ;  /* 0x00000007000c7213 */ /* 0x000fe20000000000 */
[----:B------:R-:W-:Y:S01]  /*5010*/  @!P3 IMAD.IADD R10, R10, 0x1, -R11 ;  /* 0x000000010a0ab824 */ /* 0x000fe200078e0a0b */
[C---:B------:R-:W-:Y:S01]  /*5020*/  ISETP.GT.U32.AND P3, PT, R11.reuse, R8, PT ;  /* 0x000000080b00720c */ /* 0x040fe20003f64070 */
[----:B0-----:R-:W-:Y:S01]  /*5030*/  IMAD.MOV.U32 R0, RZ, RZ, R13 ;  /* 0x000000ffff007224 */ /* 0x001fe200078e000d */
[----:B------:R-:W-:Y:S01]  /*5040*/  STL [R1+0x78], R14 ;  /* 0x0000780e01007387 */ /* 0x000fe20000100800 */
[----:B------:R-:W-:Y:S01]  /*5050*/  @!P4 IMAD.IADD R4, R4, 0x1, -R11 ;  /* 0x000000010404c824 */ /* 0x000fe200078e0a0b */
[----:B------:R-:W-:Y:S01]  /*5060*/  ISETP.GT.U32.AND P4, PT, R11, R6, PT ;  /* 0x000000060b00720c */ /* 0x000fe20003f84070 */
[----:B------:R-:W-:Y:S01]  /*5070*/  @!P5 IMAD.MOV R0, RZ, RZ, -R0 ;  /* 0x000000ffff00d224 */ /* 0x000fe200078e0a00 */
[----:B------:R-:W-:Y:S01]  /*5080*/  ISETP.GE.AND P5, PT, R5, RZ, PT ;  /* 0x000000ff0500720c */ /* 0x000fe20003fa6270 */
[----:B------:R-:W-:-:S03]  /*5090*/  IMAD.HI.U32 R13, R26, R12, RZ ;  /* 0x0000000c1a0d7227 */ /* 0x000fc600078e00ff */
[----:B------:R0:W-:Y:S01]  /*50a0*/  STL [R1+0xb4], R0 ;  /* 0x0000b40001007387 */ /* 0x0001e20000100800 */
[--C-:B------:R-:W-:Y:S01]  /*50b0*/  @!P0 IMAD.IADD R3, R3, 0x1, -R11.reuse ;  /* 0x0000000103038824 */ /* 0x100fe200078e0a0b */
[----:B------:R-:W-:Y:S01]  /*50c0*/  ISETP.GE.AND P0, PT, R2, RZ, PT ;  /* 0x000000ff0200720c */ /* 0x000fe20003f06270 */
[----:B------:R-:W-:Y:S01]  /*50d0*/  @!P3 IMAD.IADD R8, R8, 0x1, -R11 ;  /* 0x000000010808b824 */ /* 0x000fe200078e0a0b */
[----:B------:R-:W-:Y:S01]  /*50e0*/  IADD3 R2, R25, 0x24, RZ ;  /* 0x0000002419027810 */ /* 0x000fe20007ffe0ff */
[----:B------:R-:W-:-:S03]  /*50f0*/  IMAD.HI.U32 R5, R26, R15, RZ ;  /* 0x0000000f1a057227 */ /* 0x000fc600078e00ff */
[----:B------:R-:W-:Y:S01]  /*5100*/  IABS R16, R2 ;  /* 0x0000000200107213 */ /* 0x000fe20000000000 */
[----:B------:R-:W-:Y:S01]  /*5110*/  @!P4 IMAD.IADD R6, R6, 0x1, -R11 ;  /* 0x000000010606c824 */ /* 0x000fe200078e0a0b */
[C---:B------:R-:W-:Y:S01]  /*5120*/  ISETP.GT.U32.AND P4, PT, R11.reuse, R3, PT ;  /* 0x000000030b00720c */ /* 0x040fe20003f84070 */
[----:B0-----:R-:W-:Y:S02]  /*5130*/  IMAD.MOV.U32 R0, RZ, RZ, R4 ;  /* 0x000000ffff007224 */ /* 0x001fe400078e0004 */
[----:B------:R-:W-:Y:S01]  /*5140*/  IMAD.MOV R13, RZ, RZ, -R13 ;  /* 0x000000ffff0d7224 */ /* 0x000fe200078e0a0d */
[C---:B------:R-:W-:Y:S01]  /*5150*/  ISETP.GT.U32.AND P3, PT, R11.reuse, R6, PT ;  /* 0x000000060b00720c */ /* 0x040fe20003f64070 */
[----:B------:R-:W-:Y:S01]  /*5160*/  @!P6 IMAD.MOV R0, RZ, RZ, -R0 ;  /* 0x000000ffff00e224 */ /* 0x000fe200078e0a00 */
[C---:B------:R-:W-:Y:S01]  /*5170*/  ISETP.GT.U32.AND P6, PT, R11.reuse, R8, PT ;  /* 0x000000080b00720c */ /* 0x040fe20003fc4070 */
[----:B------:R-:W-:Y:S02]  /*5180*/  IMAD.MOV R5, RZ, RZ, -R5 ;  /* 0x000000ffff057224 */ /* 0x000fe400078e0a05 */
[C---:B------:R-:W-:Y:S01]  /*5190*/  IMAD R12, R11.reuse, R13, R12 ;  /* 0x0000000d0b0c7224 */ /* 0x040fe200078e020c */
[----:B------:R0:W-:Y:S01]  /*51a0*/  STL [R1+0xb0], R0 ;  /* 0x0000b00001007387 */ /* 0x0001e20000100800 */
[----:B------:R-:W-:Y:S01]  /*51b0*/  IMAD R15, R11, R5, R15 ;  /* 0x000000050b0f7224 */ /* 0x000fe200078e020f */
[----:B------:R-:W-:Y:S01]  /*51c0*/  IADD3 R5, R25, 0x23, RZ ;  /* 0x0000002319057810 */ /* 0x000fe20007ffe0ff */
[----:B------:R-:W-:Y:S01]  /*51d0*/  @!P4 IMAD.IADD R3, R3, 0x1, -R11 ;  /* 0x000000010303c824 */ /* 0x000fe200078e0a0b */
[----:B------:R-:W-:-:S02]  /*51e0*/  ISETP.GE.AND P4, PT, R9, RZ, PT ;  /* 0x000000ff0900720c */ /* 0x000fc40003f86270 */
[----:B------:R-:W-:Y:S01]  /*51f0*/  IABS R4, R5 ;  /* 0x0000000500047213 */ /* 0x000fe20000000000 */
[--C-:B------:R-:W-:Y:S01]  /*5200*/  @!P3 IMAD.IADD R6, R6, 0x1, -R11.reuse ;  /* 0x000000010606b824 */ /* 0x100fe200078e0a0b */
[----:B------:R-:W-:Y:S01]  /*5210*/  ISETP.GE.AND P3, PT, R7, RZ, PT ;  /* 0x000000ff0700720c */ /* 0x000fe20003f66270 */
[----:B------:R-:W-:Y:S01]  /*5220*/  @!P6 IMAD.IADD R8, R8, 0x1, -R11 ;  /* 0x000000010808e824 */ /* 0x000fe200078e0a0b */
[C---:B------:R-:W-:Y:S01]  /*5230*/  ISETP.GT.U32.AND P6, PT, R11.reuse, R12, PT ;  /* 0x0000000c0b00720c */ /* 0x040fe20003fc4070 */
[----:B0-----:R-:W-:Y:S02]  /*5240*/  IMAD.MOV.U32 R0, RZ, RZ, R10 ;  /* 0x000000ffff007224 */ /* 0x001fe400078e000a */
[----:B------:R-:W-:Y:S02]  /*5250*/  IMAD.MOV.U32 R10, RZ, RZ, R16 ;  /* 0x000000ffff0a7224 */ /* 0x000fe400078e0010 */
[----:B------:R-:W-:Y:S01]  /*5260*/  @!P1 IMAD.MOV R0, RZ, RZ, -R0 ;  /* 0x000000ffff009224 */ /* 0x000fe200078e0a00 */
[----:B------:R-:W-:Y:S01]  /*5270*/  ISETP.GT.U32.AND P1, PT, R11, R15, PT ;  /* 0x0000000f0b00720c */ /* 0x000fe20003f24070 */
[----:B------:R-:W-:-:S03]  /*5280*/  IMAD.HI.U32 R9, R26, R10, RZ ;  /* 0x0000000a1a097227 */ /* 0x000fc600078e00ff */
[----:B------:R0:W-:Y:S01]  /*5290*/  STL [R1+0xac], R0 ;  /* 0x0000ac0001007387 */ /* 0x0001e20000100800 */
[----:B------:R-:W-:Y:S02]  /*52a0*/  IMAD.MOV R9, RZ, RZ, -R9 ;  /* 0x000000ffff097224 */ /* 0x000fe400078e0a09 */
[----:B------:R-:W-:-:S04]  /*52b0*/  IMAD.HI.U32 R13, R26, R4, RZ ;  /* 0x000000041a0d7227 */ /* 0x000fc800078e00ff */
[----:B------:R-:W-:Y:S02]  /*52c0*/  IMAD R10, R11, R9, R10 ;  /* 0x000000090b0a7224 */ /* 0x000fe400078e020a */
[----:B------:R-:W-:Y:S01]  /*52d0*/  IMAD.MOV R7, RZ, RZ, -R13 ;  /* 0x000000ffff077224 */ /* 0x000fe200078e0a0d */
[----:B------:R-:W-:Y:S01]  /*52e0*/  IADD3 R13, R25, 0x22, RZ ;  /* 0x00000022190d7810 */ /* 0x000fe20007ffe0ff */
[----:B------:R-:W-:Y:S01]  /*52f0*/  @!P6 IMAD.IADD R12, R12, 0x1, -R11 ;  /* 0x000000010c0ce824 */ /* 0x000fe200078e0a0b */
[----:B------:R-:W-:Y:S01]  /*5300*/  ISETP.GT.U32.AND P6, PT, R11, R10, PT ;  /* 0x0000000a0b00720c */ /* 0x000fe20003fc4070 */
[----:B------:R-:W-:Y:S01]  /*5310*/  IMAD.MOV.U32 R14, RZ, RZ, R3 ;  /* 0x000000ffff0e7224 */ /* 0x000fe200078e0003 */
[----:B------:R-:W-:Y:S01]  /*5320*/  IABS R9, R13 ;  /* 0x0000000d00097213 */ /* 0x000fe20000000000 */
[----:B0-----:R-:W-:Y:S02]  /*5330*/  IMAD.MOV.U32 R0, RZ, RZ, R6 ;  /* 0x000000ffff007224 */ /* 0x001fe400078e0006 */
[----:B------:R-:W-:Y:S01]  /*5340*/  @!P1 IMAD.IADD R15, R15, 0x1, -R11 ;  /* 0x000000010f0f9824 */ /* 0x000fe200078e0a0b */
[----:B------:R-:W-:Y:S01]  /*5350*/  ISETP.GE.AND P1, PT, R2, RZ, PT ;  /* 0x000000ff0200720c */ /* 0x000fe20003f26270 */
[----:B------:R-:W-:Y:S01]  /*5360*/  @!P2 IMAD.MOV R14, RZ, RZ, -R14 ;  /* 0x000000ffff0ea224 */ /* 0x000fe200078e0a0e */
[----:B------:R-:W-:Y:S01]  /*5370*/  IADD3 R2, R25, 0x21, RZ ;  /* 0x0000002119027810 */ /* 0x000fe20007ffe0ff */
[----:B------:R-:W-:Y:S01]  /*5380*/  @!P5 IMAD.MOV R0, RZ, RZ, -R0 ;  /* 0x000000ffff00d224 */ /* 0x000fe200078e0a00 */
[C---:B------:R-:W-:Y:S01]  /*5390*/  ISETP.GT.U32.AND P2, PT, R11.reuse, R15, PT ;  /* 0x0000000f0b00720c */ /* 0x040fe20003f44070 */
[----:B------:R-:W-:Y:S01]  /*53a0*/  IMAD.MOV.U32 R3, RZ, RZ, R9 ;  /* 0x000000ffff037224 */ /* 0x000fe200078e0009 */
[----:B------:R-:W-:Y:S01]  /*53b0*/  STL [R1+0x18], R14 ;  /* 0x0000180e01007387 */ /* 0x000fe20000100800 */
[C---:B------:R-:W-:Y:S01]  /*53c0*/  ISETP.GT.U32.AND P5, PT, R11.reuse, R12, PT ;  /* 0x0000000c0b00720c */ /* 0x040fe20003fa4070 */
[----:B------:R-:W-:Y:S01]  /*53d0*/  IMAD R4, R11, R7, R4 ;  /* 0x000000070b047224 */ /* 0x000fe200078e0204 */
[----:B------:R-:W-:Y:S01]  /*53e0*/  IADD3 R7, R25, 0x20, RZ ;  /* 0x0000002019077810 */ /* 0x000fe20007ffe0ff */
[----:B------:R0:W-:Y:S01]  /*53f0*/  STL [R1+0xa8], R0 ;  /* 0x0000a80001007387 */ /* 0x0001e20000100800 */
[----:B------:R-:W-:Y:S01]  /*5400*/  IMAD.HI.U32 R9, R26, R3, RZ ;  /* 0x000000031a097227 */ /* 0x000fe200078e00ff */
[----:B------:R-:W-:-:S03]  /*5410*/  IABS R6, R2 ;  /* 0x0000000200067213 */ /* 0x000fc60000000000 */
[----:B------:R-:W-:Y:S02]  /*5420*/  @!P6 IMAD.IADD R10, R10, 0x1, -R11 ;  /* 0x000000010a0ae824 */ /* 0x000fe400078e0a0b */
[----:B------:R-:W-:Y:S02]  /*5430*/  IMAD.MOV R9, RZ, RZ, -R9 ;  /* 0x000000ffff097224 */ /* 0x000fe400078e0a09 */
[----:B------:R-:W-:Y:S01]  /*5440*/  @!P2 IMAD.IADD R15, R15, 0x1, -R11 ;  /* 0x000000010f0fa824 */ /* 0x000fe200078e0a0b */
[C---:B------:R-:W-:Y:S01]  /*5450*/  ISETP.GT.U32.AND P6, PT, R11.reuse, R10, PT ;  /* 0x0000000a0b00720c */ /* 0x040fe20003fc4070 */
[----:B0-----:R-:W-:Y:S01]  /*5460*/  IMAD.MOV.U32 R0, RZ, RZ, R8 ;  /* 0x000000ffff007224 */ /* 0x001fe200078e0008 */
[----:B------:R-:W-:Y:S01]  /*5470*/  IABS R8, R7 ;  /* 0x0000000700087213 */ /* 0x000fe20000000000 */
[----:B------:R-:W-:Y:S01]  /*5480*/  IMAD R3, R11, R9, R3 ;  /* 0x000000090b037224 */ /* 0x000fe200078e0203 */
[----:B------:R-:W-:Y:S01]  /*5490*/  ISETP.GE.AND P2, PT, R5, RZ, PT ;  /* 0x000000ff0500720c */ /* 0x000fe20003f46270 */
[----:B------:R-:W-:Y:S01]  /*54a0*/  @!P0 IMAD.MOV R0, RZ, RZ, -R0 ;  /* 0x000000ffff008224 */ /* 0x000fe200078e0a00 */
[----:B------:R-:W-:Y:S01]  /*54b0*/  ISETP.GT.U32.AND P0, PT, R11, R4, PT ;  /* 0x000000040b00720c */ /* 0x000fe20003f04070 */
[----:B------:R-:W-:Y:S01]  /*54c0*/  IMAD.MOV.U32 R5, RZ, RZ, R8 ;  /* 0x000000ffff057224 */ /* 0x000fe200078e0008 */
[----:B------:R-:W-:Y:S01]  /*54d0*/  IADD3 R8, R25, 0x1f, RZ ;  /* 0x0000001f19087810 */ /* 0x000fe20007ffe0ff */
[----:B------:R-:W-:Y:S01]  /*54e0*/  @!P5 IMAD.IADD R12, R12, 0x1, -R11 ;  /* 0x000000010c0cd824 */ /* 0x000fe200078e0a0b */
[----:B------:R0:W-:Y:S01]  /*54f0*/  STL [R1+0xa4], R0 ;  /* 0x0000a40001007387 */ /* 0x0001e20000100800 */
[----:B------:R-:W-:Y:S01]  /*5500*/  ISETP.GT.U32.AND P5, PT, R11, R3, PT ;  /* 0x000000030b00720c */ /* 0x000fe20003fa4070 */
[----:B------:R-:W-:-:S04]  /*5510*/  IMAD.HI.U32 R16, R26, R6, RZ ;  /* 0x000000061a107227 */ /* 0x000fc800078e00ff */
[----:B------:R-:W-:-:S04]  /*5520*/  IMAD.HI.U32 R9, R26, R5, RZ ;  /* 0x000000051a097227 */ /* 0x000fc800078e00ff */
[----:B0-----:R-:W-:Y:S02]  /*5530*/  IMAD.MOV.U32 R0, RZ, RZ, R15 ;  /* 0x000000ffff007224 */ /* 0x001fe400078e000f */
[----:B------:R-:W-:Y:S02]  /*5540*/  IMAD.MOV R16, RZ, RZ, -R16 ;  /* 0x000000ffff107224 */ /* 0x000fe400078e0a10 */
[----:B------:R-:W-:Y:S01]  /*5550*/  @!P0 IMAD.IADD R4, R4, 0x1, -R11 ;  /* 0x0000000104048824 */ /* 0x000fe200078e0a0b */
[----:B------:R-:W-:Y:S01]  /*5560*/  ISETP.GE.AND P0, PT, R13, RZ, PT ;  /* 0x000000ff0d00720c */ /* 0x000fe20003f06270 */
[----:B------:R-:W-:Y:S01]  /*5570*/  @!P4 IMAD.MOV R0, RZ, RZ, -R0 ;  /* 0x000000ffff00c224 */ /* 0x000fe200078e0a00 */
[----:B------:R-:W-:Y:S01]  /*5580*/  IABS R13, R8 ;  /* 0x00000008000d7213 */ /* 0x000fe20000000000 */
[----:B------:R-:W-:Y:S01]  /*5590*/  IMAD.MOV R15, RZ, RZ, -R9 ;  /* 0x000000ffff0f7224 */ /* 0x000fe200078e0a09 */
[C---:B------:R-:W-:Y:S01]  /*55a0*/  ISETP.GT.U32.AND P4, PT, R11.reuse, R4, PT ;  /* 0x000000040b00720c */ /* 0x040fe20003f84070 */
[----:B------:R-:W-:Y:S01]  /*55b0*/  @!P6 IMAD.IADD R10, R10, 0x1, -R11 ;  /* 0x000000010a0ae824 */ /* 0x000fe200078e0a0b */
[----:B------:R0:W-:Y:S01]  /*55c0*/  STL [R1+0x60], R0 ;  /* 0x0000600001007387 */ /* 0x0001e20000100800 */
[----:B------:R-:W-:-:S02]  /*55d0*/  IMAD R6, R11, R16, R6 ;  /* 0x000000100b067224 */ /* 0x000fc400078e0206 */
[----:B------:R-:W-:Y:S01]  /*55e0*/  IMAD R5, R11, R15, R5 ;  /* 0x0000000f0b057224 */ /* 0x000fe200078e0205 */
[----:B------:R-:W-:Y:S01]  /*55f0*/  IADD3 R15, R25, 0x19, RZ ;  /* 0x00000019190f7810 */ /* 0x000fe20007ffe0ff */
[----:B------:R-:W-:Y:S01]  /*5600*/  @!P5 IMAD.IADD R3, R3, 0x1, -R11 ;  /* 0x000000010303d824 */ /* 0x000fe200078e0a0b */
[C---:B------:R-:W-:Y:S01]  /*5610*/  ISETP.GT.U32.AND P6, PT, R11.reuse, R6, PT ;  /* 0x000000060b00720c */ /* 0x040fe20003fc4070 */
[----:B------:R-:W-:Y:S02]  /*5620*/  IMAD.MOV.U32 R9, RZ, RZ, R13 ;  /* 0x000000ffff097224 */ /* 0x000fe400078e000d */
[----:B------:R-:W-:Y:S01]  /*5630*/  IMAD.MOV.U32 R13, RZ, RZ, R12 ;  /* 0x000000ffff0d7224 */ /* 0x000fe200078e000c */
[C---:B------:R-:W-:Y:S01]  /*5640*/  ISETP.GT.U32.AND P5, PT, R11.reuse, R3, PT ;  /* 0x000000030b00720c */ /* 0x040fe20003fa4070 */
[----:B0-----:R-:W-:Y:S02]  /*5650*/  IMAD.MOV.U32 R0, RZ, RZ, R10 ;  /* 0x000000ffff007224 */ /* 0x001fe400078e000a */
[----:B------:R-:W-:Y:S01]  /*5660*/  @!P3 IMAD.MOV R13, RZ, RZ, -R13 ;  /* 0x000000ffff0db224 */ /* 0x000fe200078e0a0d */
[----:B------:R-:W-:Y:S01]  /*5670*/  ISETP.GE.AND P3, PT, R2, RZ, PT ;  /* 0x000000ff0200720c */ /* 0x000fe20003f66270 */
[----:B------:R-:W-:Y:S01]  /*5680*/  @!P1 IMAD.MOV R0, RZ, RZ, -R0 ;  /* 0x000000ffff009224 */ /* 0x000fe200078e0a00 */
[----:B------:R-:W-:Y:S01]  /*5690*/  ISETP.GT.U32.AND P1, PT, R11, R5, PT ;  /* 0x000000050b00720c */ /* 0x000fe20003f24070 */
[----:B------:R-:W-:Y:S01]  /*56a0*/  @!P4 IMAD.IADD R4, R4, 0x1, -R11 ;  /* 0x000000010404c824 */ /* 0x000fe200078e0a0b */
[----:B------:R-:W-:Y:S01]  /*56b0*/  STL [R1+0x64], R13 ;  /* 0x0000640d01007387 */ /* 0x000fe20000100800 */
[----:B------:R-:W-:Y:S01]  /*56c0*/  IMAD.HI.U32 R12, R26, R9, RZ ;  /* 0x000000091a0c7227 */ /* 0x000fe200078e00ff */
[----:B------:R-:W-:-:S02]  /*56d0*/  ISETP.GE.AND P4, PT, R7, RZ, PT ;  /* 0x000000ff0700720c */ /* 0x000fc40003f86270 */
[----:B------:R0:W-:Y:S01]  /*56e0*/  STL [R1+0x70], R0 ;  /* 0x0000700001007387 */ /* 0x0001e20000100800 */
[--C-:B------:R-:W-:Y:S02]  /*56f0*/  @!P6 IMAD.IADD R6, R6, 0x1, -R11.reuse ;  /* 0x000000010606e824 */ /* 0x100fe400078e0a0b */
[----:B------:R-:W-:Y:S02]  /*5700*/  IMAD.MOV R12, RZ, RZ, -R12 ;  /* 0x000000ffff0c7224 */ /* 0x000fe400078e0a0c */
[--C-:B------:R-:W-:Y:S01]  /*5710*/  @!P5 IMAD.IADD R3, R3, 0x1, -R11.reuse ;  /* 0x000000010303d824 */ /* 0x100fe200078e0a0b */
[----:B------:R-:W-:Y:S01]  /*5720*/  ISETP.GE.AND P5, PT, R8, RZ, PT ;  /* 0x000000ff0800720c */ /* 0x000fe20003fa6270 */
[----:B------:R-:W-:Y:S01]  /*5730*/  @!P1 IMAD.IADD R5, R5, 0x1, -R11 ;  /* 0x0000000105059824 */ /* 0x000fe200078e0a0b */
[----:B------:R-:W-:Y:S01]  /*5740*/  IADD3 R8, R25, 0x1e, RZ ;  /* 0x0000001e19087810 */ /* 0x000fe20007ffe0ff */
[----:B------:R-:W-:Y:S01]  /*5750*/  IMAD R2, R11, R12, R9 ;  /* 0x0000000c0b027224 */ /* 0x000fe200078e0209 */
[----:B------:R-:W-:Y:S01]  /*5760*/  IADD3 R9, R25, 0x1d, RZ ;  /* 0x0000001d19097810 */ /* 0x000fe20007ffe0ff */
[----:B0-----:R-:W-:Y:S01]  /*5770*/  IMAD.MOV.U32 R0, RZ, RZ, R4 ;  /* 0x000000ffff007224 */ /* 0x001fe200078e0004 */
[----:B------:R-:W-:-:S02]  /*5780*/  ISETP.GT.U32.AND P1, PT, R11, R5, PT ;  /* 0x000000050b00720c */ /* 0x000fc40003f24070 */
[----:B------:R-:W-:Y:S01]  /*5790*/  ISETP.GE.AND P6, PT, R8, RZ, PT ;  /* 0x000000ff0800720c */ /* 0x000fe20003fc6270 */
[----:B------:R-:W-:Y:S01]  /*57a0*/  @!P2 IMAD.MOV R0, RZ, RZ, -R0 ;  /* 0x000000ffff00a224 */ /* 0x000fe200078e0a00 */
[----:B------:R-:W-:Y:S02]  /*57b0*/  ISETP.GT.U32.AND P2, PT, R11, R6, PT ;  /* 0x000000060b00720c */ /* 0x000fe40003f44070 */
[----:B------:R-:W-:Y:S02]  /*57c0*/  IABS R8, R8 ;  /* 0x0000000800087213 */ /* 0x000fe40000000000 */
[----:B------:R0:W-:Y:S01]  /*57d0*/  STL [R1+0x8c], R0 ;  /* 0x00008c0001007387 */ /* 0x0001e20000100800 */
[----:B------:R-:W-:Y:S02]  /*57e0*/  IABS R4, R9 ;  /* 0x0000000900047213 */ /* 0x000fe40000000000 */
[----:B------:R-:W-:-:S04]  /*57f0*/  IMAD.HI.U32 R10, R26, R8, RZ ;  /* 0x000000081a0a7227 */ /* 0x000fc800078e00ff */
[--C-:B------:R-:W-:Y:S02]  /*5800*/  @!P1 IMAD.IADD R5, R5, 0x1, -R11.reuse ;  /* 0x0000000105059824 */ /* 0x100fe400078e0a0b */
[----:B------:R-:W-:Y:S01]  /*5810*/  @!P2 IMAD.IADD R6, R6, 0x1, -R11 ;  /* 0x000000010606a824 */ /* 0x000fe200078e0a0b */
[----:B------:R-:W-:Y:S01]  /*5820*/  ISETP.GE.AND P2, PT, R9, RZ, PT ;  /* 0x000000ff0900720c */ /* 0x000fe20003f46270 */
[----:B0-----:R-:W-:Y:S02]  /*5830*/  IMAD.MOV.U32 R0, RZ, RZ, R3 ;  /* 0x000000ffff007224 */ /* 0x001fe400078e0003 */
[----:B------:R-:W-:Y:S01]  /*5840*/  IMAD.MOV.U32 R3, RZ, RZ, R4 ;  /* 0x000000ffff037224 */ /* 0x000fe200078e0004 */
[----:B------:R-:W-:Y:S01]  /*5850*/  IADD3 R4, R25, 0x1c, RZ ;  /* 0x0000001c19047810 */ /* 0x000fe20007ffe0ff */
[----:B------:R-:W-:Y:S01]  /*5860*/  @!P0 IMAD.MOV R0, RZ, RZ, -R0 ;  /* 0x000000ffff008224 */ /* 0x000fe200078e0a00 */
[----:B------:R-:W-:Y:S01]  /*5870*/  ISETP.GT.U32.AND P0, PT, R11, R2, PT ;  /* 0x000000020b00720c */ /* 0x000fe20003f04070 */
[----:B------:R-:W-:Y:S01]  /*5880*/  IMAD.MOV R9, RZ, RZ, -R10 ;  /* 0x000000ffff097224 */ /* 0x000fe200078e0a0a */
[----:B------:R-:W-:Y:S01]  /*5890*/  IABS R13, R4 ;  /* 0x00000004000d7213 */ /* 0x000fe20000000000 */
[----:B------:R-:W-:Y:S01]  /*58a0*/  IMAD.HI.U32 R7, R26, R3, RZ ;  /* 0x000000031a077227 */ /* 0x000fe200078e00ff */
[----:B------:R0:W-:Y:S01]  /*58b0*/  STL [R1+0xa0], R0 ;  /* 0x0000a00001007387 */ /* 0x0001e20000100800 */
[----:B------:R-:W-:-:S02]  /*58c0*/  ISETP.GE.AND P1, PT, R4, RZ, PT ;  /* 0x000000ff0400720c */ /* 0x000fc40003f26270 */
[----:B------:R-:W-:Y:S01]  /*58d0*/  IMAD R4, R11, R9, R8 ;  /* 0x000000090b047224 */ /* 0x000fe200078e0208 */
[C---:B------:R-:W-:Y:S01]  /*58e0*/  IADD3 R8, R25.reuse, 0x1b, RZ ;  /* 0x0000001b19087810 */ /* 0x040fe20007ffe0ff */
[----:B------:R-:W-:Y:S01]  /*58f0*/  IMAD.MOV.U32 R12, RZ, RZ, R6 ;  /* 0x000000ffff0c7224 */ /* 0x000fe200078e0006 */
[C---:B------:R-:W-:Y:S01]  /*5900*/  IADD3 R10, R25.reuse, 0x18, RZ ;  /* 0x00000018190a7810 */ /* 0x040fe20007ffe0ff */
[----:B------:R-:W-:Y:S01]  /*5910*/  IMAD.MOV R7, RZ, RZ, -R7 ;  /* 0x000000ffff077224 */ /* 0x000fe200078e0a07 */
[----:B------:R-:W-:Y:S01]  /*5920*/  IABS R6, R15 ;  /* 0x0000000f00067213 */ /* 0x000fe20000000000 */
[----:B------:R-:W-:Y:S01]  /*5930*/  @!P0 IMAD.IADD R2, R2, 0x1, -R11 ;  /* 0x0000000102028824 */ /* 0x000fe200078e0a0b */
[----:B------:R-:W-:Y:S01]  /*5940*/  IABS R20, R10 ;  /* 0x0000000a00147213 */ /* 0x000fe20000000000 */
[----:B0-----:R-:W-:Y:S01]  /*5950*/  IMAD.MOV.U32 R0, RZ, RZ, R5 ;  /* 0x000000ffff007224 */ /* 0x001fe200078e0005 */
[----:B------:R-:W-:Y:S01]  /*5960*/  IADD3 R9, R25, 0x15, RZ ;  /* 0x0000001519097810 */ /* 0x000fe20007ffe0ff */
[----:B------:R-:W-:Y:S01]  /*5970*/  @!P3 IMAD.MOV R12, RZ, RZ, -R12 ;  /* 0x000000ffff0cb224 */ /* 0x000fe200078e0a0c */
[C---:B------:R-:W-:Y:S01]  /*5980*/  ISETP.GT.U32.AND P0, PT, R11.reuse, R2, PT ;  /* 0x000000020b00720c */ /* 0x040fe20003f04070 */
[----:B------:R-:W-:Y:S01]  /*5990*/  @!P4 IMAD.MOV R0, RZ, RZ, -R0 ;  /* 0x000000ffff00c224 */ /* 0x000fe200078e0a00 */
[C---:B------:R-:W-:Y:S01]  /*59a0*/  ISETP.GT.U32.AND P4, PT, R11.reuse, R4, PT ;  /* 0x000000040b00720c */ /* 0x040fe20003f84070 */
[----:B------:R-:W-:Y:S01]  /*59b0*/  IMAD R3, R11, R7, R3 ;  /* 0x000000070b037224 */ /* 0x000fe200078e0203 */
[----:B------:R0:W-:Y:S01]  /*59c0*/  STL [R1+0x84], R12 ;  /* 0x0000840c01007387 */ /* 0x0001e20000100800 */
[----:B------:R-:W-:Y:S01]  /*59d0*/  IMAD.HI.U32 R7, R26, R13, RZ ;  /* 0x0000000d1a077227 */ /* 0x000fe200078e00ff */
[----:B------:R-:W-:-:S02]  /*59e0*/  ISETP.GE.AND P3, PT, R8, RZ, PT ;  /* 0x000000ff0800720c */ /* 0x000fc40003f66270 */
[----:B------:R1:W-:Y:S01]  /*59f0*/  STL [R1+0x88], R0 ;  /* 0x0000880001007387 */ /* 0x0003e20000100800 */
[----:B------:R-:W-:Y:S01]  /*5a00*/  IMAD.MOV R7, RZ, RZ, -R7 ;  /* 0x000000ffff077224 */ /* 0x000fe200078e0a07 */
[----:B------:R-:W-:-:S03]  /*5a10*/  IABS R23, R9 ;  /* 0x0000000900177213 */ /* 0x000fc60000000000 */
[--C-:B------:R-:W-:Y:S01]  /*5a20*/  @!P0 IMAD.IADD R2, R2, 0x1, -R11.reuse ;  /* 0x0000000102028824 */ /* 0x100fe200078e0a0b */
[----:B0-----:R-:W-:Y:S01]  /*5a30*/  IABS R12, R8 ;  /* 0x00000008000c7213 */ /* 0x001fe20000000000 */
[----:B------:R-:W-:Y:S02]  /*5a40*/  @!P4 IMAD.IADD R4, R4, 0x1, -R11 ;  /* 0x000000010404c824 */ /* 0x000fe400078e0a0b */
[----:B------:R-:W-:Y:S01]  /*5a50*/  IMAD R13, R11, R7, R13 ;  /* 0x000000070b0d7224 */ /* 0x000fe200078e020d */
[----:B------:R-:W-:Y:S01]  /*5a60*/  IADD3 R7, R25, 0x1a, RZ ;  /* 0x0000001a19077810 */ /* 0x000fe20007ffe0ff */
[----:B-1----:R-:W-:Y:S01]  /*5a70*/  IMAD.MOV.U32 R0, RZ, RZ, R2 ;  /* 0x000000ffff007224 */ /* 0x002fe200078e0002 */
[----:B------:R-:W-:Y:S01]  /*5a80*/  ISETP.GT.U32.AND P4, PT, R11, R4, PT ;  /* 0x000000040b00720c */ /* 0x000fe20003f84070 */
[----:B------:R-:W-:Y:S01]  /*5a90*/  IMAD.HI.U32 R5, R26, R12, RZ ;  /* 0x0000000c1a057227 */ /* 0x000fe200078e00ff */
[----:B------:R-:W-:Y:S02]  /*5aa0*/  ISETP.GE.AND P0, PT, R7, RZ, PT ;  /* 0x000000ff0700720c */ /* 0x000fe40003f06270 */
[----:B------:R-:W-:Y:S01]  /*5ab0*/  IABS R7, R7 ;  /* 0x0000000700077213 */ /* 0x000fe20000000000 */
[----:B------:R-:W-:Y:S01]  /*5ac0*/  @!P5 IMAD.MOV R0, RZ, RZ, -R0 ;  /* 0x000000ffff00d224 */ /* 0x000fe200078e0a00 */
[----:B------:R-:W-:Y:S01]  /*5ad0*/  ISETP.GT.U32.AND P5, PT, R11, R3, PT ;  /* 0x000000030b00720c */ /* 0x000fe20003fa4070 */
[----:B------:R-:W-:-:S02]  /*5ae0*/  IMAD.MOV R5, RZ, RZ, -R5 ;  /* 0x000000ffff057224 */ /* 0x000fc400078e0a05 */
[----:B------:R-:W-:Y:S01]  /*5af0*/  IMAD.HI.U32 R8, R26, R7, RZ ;  /* 0x000000071a087227 */ /* 0x000fe200078e00ff */
[----:B------:R0:W-:Y:S03]  /*5b00*/  STL [R1+0x80], R0 ;  /* 0x0000800001007387 */ /* 0x0001e60000100800 */
[--C-:B------:R-:W-:Y:S01]  /*5b10*/  @!P4 IMAD.IADD R4, R4, 0x1, -R11.reuse ;  /* 0x000000010404c824 */ /* 0x100fe200078e0a0b */
[C---:B------:R-:W-:Y:S01]  /*5b20*/  ISETP.GT.U32.AND P4, PT, R11.reuse, R13, PT ;  /* 0x0000000d0b00720c */ /* 0x040fe20003f84070 */
[----:B------:R-:W-:Y:S02]  /*5b30*/  IMAD R12, R11, R5, R12 ;  /* 0x000000050b0c7224 */ /* 0x000fe400078e020c */
[----:B------:R-:W-:Y:S02]  /*5b40*/  IMAD.MOV R8, RZ, RZ, -R8 ;  /* 0x000000ffff087224 */ /* 0x000fe400078e0a08 */
[----:B------:R-:W-:Y:S01]  /*5b50*/  @!P5 IMAD.IADD R3, R3, 0x1, -R11 ;  /* 0x000000010303d824 */ /* 0x000fe200078e0a0b */
[----:B------:R-:W-:Y:S01]  /*5b60*/  ISETP.GT.U32.AND P5, PT, R11, R12, PT ;  /* 0x0000000c0b00720c */ /* 0x000fe20003fa4070 */
[----:B0-----:R-:W-:-:S02]  /*5b70*/  IMAD.MOV.U32 R0, RZ, RZ, R4 ;  /* 0x000000ffff007224 */ /* 0x001fc400078e0004 */
[----:B------:R-:W-:Y:S01]  /*5b80*/  IMAD R7, R11, R8, R7 ;  /* 0x000000080b077224 */ /* 0x000fe200078e0207 */
[----:B------:R-:W-:Y:S01]  /*5b90*/  IADD3 R8, R25, 0x17, RZ ;  /* 0x0000001719087810 */ /* 0x000fe20007ffe0ff */
[----:B------:R-:W-:-:S03]  /*5ba0*/  IMAD.HI.U32 R5, R26, R6, RZ ;  /* 0x000000061a057227 */ /* 0x000fc600078e00ff */
[----:B------:R-:W-:Y:S01]  /*5bb0*/  IABS R21, R8 ;  /* 0x0000000800157213 */ /* 0x000fe20000000000 */
[----:B------:R-:W-:Y:S01]  /*5bc0*/  @!P4 IMAD.IADD R13, R13, 0x1, -R11 ;  /* 0x000000010d0dc824 */ /* 0x000fe200078e0a0b */
[----:B------:R-:W-:Y:S01]  /*5bd0*/  ISETP.GT.U32.AND P4, PT, R11, R3, PT ;  /* 0x000000030b00720c */ /* 0x000fe20003f84070 */
[----:B------:R-:W-:-:S04]  /*5be0*/  IMAD.HI.U32 R2, R26, R20, RZ ;  /* 0x000000141a027227 */ /* 0x000fc800078e00ff */
[----:B------:R-:W-:Y:S01]  /*5bf0*/  @!P5 IMAD.IADD R12, R12, 0x1, -R11 ;  /* 0x000000010c0cd824 */ /* 0x000fe200078e0a0b */
[C---:B------:R-:W-:Y:S01]  /*5c00*/  ISETP.GT.U32.AND P5, PT, R11.reuse, R13, PT ;  /* 0x0000000d0b00720c */ /* 0x040fe20003fa4070 */
[----:B------:R-:W-:Y:S02]  /*5c10*/  @!P6 IMAD.MOV R0, RZ, RZ, -R0 ;  /* 0x000000ffff00e224 */ /* 0x000fe400078e0a00 */
[----:B------:R-:W-:Y:S01]  /*5c20*/  IMAD.MOV R5, RZ, RZ, -R5 ;  /* 0x000000ffff057224 */ /* 0x000fe200078e0a05 */
[----:B------:R-:W-:Y:S01]  /*5c30*/  ISETP.GT.U32.AND P6, PT, R11, R12, PT ;  /* 0x0000000c0b00720c */ /* 0x000fe20003fc4070 */
[----:B------:R-:W-:Y:S01]  /*5c40*/  IMAD.MOV R2, RZ, RZ, -R2 ;  /* 0x000000ffff027224 */ /* 0x000fe200078e0a02 */
[----:B------:R0:W-:Y:S01]  /*5c50*/  STL [R1+0x6c], R0 ;  /* 0x00006c0001007387 */ /* 0x0001e20000100800 */
[----:B------:R-:W-:Y:S01]  /*5c60*/  @!P4 IMAD.IADD R3, R3, 0x1, -R11 ;  /* 0x000000010303c824 */ /* 0x000fe200078e0a0b */
[C---:B------:R-:W-:Y:S01]  /*5c70*/  ISETP.GT.U32.AND P4, PT, R11.reuse, R7, PT ;  /* 0x000000070b00720c */ /* 0x040fe20003f84070 */
[----:B------:R-:W-:Y:S01]  /*5c80*/  IMAD R6, R11, R5, R6 ;  /* 0x000000050b067224 */ /* 0x000fe200078e0206 */
[----:B------:R-:W-:Y:S01]  /*5c90*/  IADD3 R5, R25, 0x14, RZ ;  /* 0x0000001419057810 */ /* 0x000fe20007ffe0ff */
[----:B------:R-:W-:Y:S01]  /*5ca0*/  IMAD R20, R11, R2, R20 ;  /* 0x000000020b147224 */ /* 0x000fe200078e0214 */
[----:B------:R-:W-:Y:S01]  /*5cb0*/  IADD3 R2, R25, 0x16, RZ ;  /* 0x0000001619027810 */ /* 0x000fe20007ffe0ff */
[----:B------:R-:W-:Y:S01]  /*5cc0*/  IMAD.HI.U32 R17, R26, R21, RZ ;  /* 0x000000151a117227 */ /* 0x000fe200078e00ff */
[----:B------:R-:W-:-:S02]  /*5cd0*/  IABS R24, R5 ;  /* 0x0000000500187213 */ /* 0x000fc40000000000 */
[----:B------:R-:W-:Y:S01]  /*5ce0*/  IABS R22, R2 ;  /* 0x0000000200167213 */ /* 0x000fe20000000000 */
[----:B0-----:R-:W-:Y:S02]  /*5cf0*/  IMAD.MOV.U32 R0, RZ, RZ, R3 ;  /* 0x000000ffff007224 */ /* 0x001fe400078e0003 */
[----:B------:R-:W-:Y:S01]  /*5d00*/  @!P5 IMAD.IADD R13, R13, 0x1, -R11 ;  /* 0x000000010d0dd824 */ /* 0x000fe200078e0a0b */
[C---:B------:R-:W-:Y:S01]  /*5d10*/  ISETP.GT.U32.AND P5, PT, R11.reuse, R20, PT ;  /* 0x000000140b00720c */ /* 0x040fe20003fa4070 */
[----:B------:R-:W-:Y:S01]  /*5d20*/  @!P2 IMAD.MOV R0, RZ, RZ, -R0 ;  /* 0x000000ffff00a224 */ /* 0x000fe200078e0a00 */
[C---:B------:R-:W-:Y:S01]  /*5d30*/  ISETP.GT.U32.AND P2, PT, R11.reuse, R6, PT ;  /* 0x000000060b00720c */ /* 0x040fe20003f44070 */
[----:B------:R-:W-:Y:S02]  /*5d40*/  IMAD.MOV R17, RZ, RZ, -R17 ;  /* 0x000000ffff117224 */ /* 0x000fe400078e0a11 */
[----:B------:R-:W-:Y:S01]  /*5d50*/  @!P6 IMAD.IADD R12, R12, 0x1, -R11 ;  /* 0x000000010c0ce824 */ /* 0x000fe200078e0a0b */
[----:B------:R0:W-:Y:S01]  /*5d60*/  STL [R1+0x5c], R0 ;  /* 0x00005c0001007387 */ /* 0x0001e20000100800 */
[----:B------:R-:W-:-:S02]  /*5d70*/  IMAD R21, R11, R17, R21 ;  /* 0x000000110b157224 */ /* 0x000fc400078e0215 */
[----:B------:R-:W-:Y:S01]  /*5d80*/  @!P4 IMAD.IADD R7, R7, 0x1, -R11 ;  /* 0x000000010707c824 */ /* 0x000fe200078e0a0b */
[----:B------:R-:W-:Y:S01]  /*5d90*/  ISETP.GE.AND P4, PT, R15, RZ, PT ;  /* 0x000000ff0f00720c */ /* 0x000fe20003f86270 */
[----:B------:R-:W-:Y:S01]  /*5da0*/  IMAD.HI.U32 R16, R26, R22, RZ ;  /* 0x000000161a107227 */ /* 0x000fe200078e00ff */
[----:B------:R-:W-:-:S03]  /*5db0*/  ISETP.GT.U32.AND P6, PT, R11, R21, PT ;  /* 0x000000150b00720c */ /* 0x000fc60003fc4070 */
[----:B------:R-:W-:Y:S01]  /*5dc0*/  @!P2 IMAD.IADD R6, R6, 0x1, -R11 ;  /* 0x000000010606a824 */ /* 0x000fe200078e0a0b */
[C---:B------:R-:W-:Y:S01]  /*5dd0*/  ISETP.GT.U32.AND P2, PT, R11.reuse, R7, PT ;  /* 0x000000070b00720c */ /* 0x040fe20003f44070 */
[----:B0-----:R-:W-:Y:S02]  /*5de0*/  IMAD.MOV.U32 R0, RZ, RZ, R13 ;  /* 0x000000ffff007224 */ /* 0x001fe400078e000d */
[----:B------:R-:W-:Y:S01]  /*5df0*/  @!P5 IMAD.IADD R20, R20, 0x1, -R11 ;  /* 0x000000011414d824 */ /* 0x000fe200078e0a0b */
[----:B------:R-:W-:Y:S01]  /*5e00*/  ISETP.GT.U32.AND P5, PT, R11, R6, PT ;  /* 0x000000060b00720c */ /* 0x000fe20003fa4070 */
[----:B------:R-:W-:-:S04]  /*5e10*/  IMAD.HI.U32 R4, R26, R23, RZ ;  /* 0x000000171a047227 */ /* 0x000fc800078e00ff */
[----:B------:R-:W-:Y:S01]  /*5e20*/  @!P1 IMAD.MOV R0, RZ, RZ, -R0 ;  /* 0x000000ffff009224 */ /* 0x000fe200078e0a00 */
[----:B------:R-:W-:Y:S01]  /*5e30*/  ISETP.GT.U32.AND P1, PT, R11, R20, PT ;  /* 0x000000140b00720c */ /* 0x000fe20003f24070 */
[----:B------:R-:W-:-:S03]  /*5e40*/  IMAD.HI.U32 R3, R26, R24, RZ ;  /* 0x000000181a037227 */ /* 0x000fc600078e00ff */
[----:B------:R0:W-:Y:S01]  /*5e50*/  STL [R1+0x14], R0 ;  /* 0x0000140001007387 */ /* 0x0001e20000100800 */
[----:B------:R-:W-:Y:S02]  /*5e60*/  IMAD.MOV R16, RZ, RZ, -R16 ;  /* 0x000000ffff107224 */ /* 0x000fe400078e0a10 */
[----:B------:R-:W-:Y:S02]  /*5e70*/  IMAD.MOV R4, RZ, RZ, -R4 ;  /* 0x000000ffff047224 */ /* 0x000fe400078e0a04 */
[----:B------:R-:W-:Y:S02]  /*5e80*/  @!P6 IMAD.IADD R21, R21, 0x1, -R11 ;  /* 0x000000011515e824 */ /* 0x000fe400078e0a0b */
[----:B------:R-:W-:Y:S02]  /*5e90*/  IMAD.MOV R3, RZ, RZ, -R3 ;  /* 0x000000ffff037224 */ /* 0x000fe400078e0a03 */
[C---:B------:R-:W-:Y:S01]  /*5ea0*/  IMAD R22, R11.reuse, R16, R22 ;  /* 0x000000100b167224 */ /* 0x040fe200078e0216 */
[C---:B------:R-:W-:Y:S01]  /*5eb0*/  ISETP.GT.U32.AND P6, PT, R11.reuse, R21, PT ;  /* 0x000000150b00720c */ /* 0x040fe20003fc4070 */
[----:B------:R-:W-:Y:S01]  /*5ec0*/  IMAD R23, R11, R4, R23 ;  /* 0x000000040b177224 */ /* 0x000fe200078e0217 */
[----:B------:R-:W-:Y:S01]  /*5ed0*/  IADD3 R4, R25, 0x12, RZ ;  /* 0x0000001219047810 */ /* 0x000fe20007ffe0ff */
[----:B0-----:R-:W-:-:S02]  /*5ee0*/  IMAD.MOV.U32 R0, RZ, RZ, R12 ;  /* 0x000000ffff007224 */ /* 0x001fc400078e000c */
[----:B------:R-:W-:Y:S01]  /*5ef0*/  IMAD R24, R11, R3, R24 ;  /* 0x000000030b187224 */ /* 0x000fe200078e0218 */
[----:B------:R-:W-:Y:S01]  /*5f00*/  IADD3 R3, R25, 0x13, RZ ;  /* 0x0000001319037810 */ /* 0x000fe20007ffe0ff */
[----:B------:R-:W-:Y:S01]  /*5f10*/  @!P3 IMAD.MOV R0, RZ, RZ, -R0 ;  /* 0x000000ffff00b224 */ /* 0x000fe200078e0a00 */
[----:B------:R-:W-:Y:S01]  /*5f20*/  ISETP.GT.U32.AND P3, PT, R11, R22, PT ;  /* 0x000000160b00720c */ /* 0x000fe20003f64070 */
[--C-:B------:R-:W-:Y:S01]  /*5f30*/  @!P2 IMAD.IADD R7, R7, 0x1, -R11.reuse ;  /* 0x000000010707a824 */ /* 0x100fe200078e0a0b */
[C---:B------:R-:W-:Y:S01]  /*5f40*/  ISETP.GT.U32.AND P2, PT, R11.reuse, R23, PT ;  /* 0x000000170b00720c */ /* 0x040fe20003f44070 */
[--C-:B------:R-:W-:Y:S01]  /*5f50*/  @!P1 IMAD.IADD R20, R20, 0x1, -R11.reuse ;  /* 0x0000000114149824 */ /* 0x100fe200078e0a0b */
[----:B------:R-:W-:Y:S01]  /*5f60*/  ISETP.GT.U32.AND P1, PT, R11, R24, PT ;  /* 0x000000180b00720c */ /* 0x000fe20003f24070 */
[--C-:B------:R-:W-:Y:S01]  /*5f70*/  @!P5 IMAD.IADD R6, R6, 0x1, -R11.reuse ;  /* 0x000000010606d824 */ /* 0x100fe200078e0a0b */
[----:B------:R-:W-:Y:S01]  /*5f80*/  IABS R12, R3 ;  /* 0x00000003000c7213 */ /* 0x000fe20000000000 */
[----:B------:R-:W-:Y:S01]  /*5f90*/  @!P6 IMAD.IADD R21, R21, 0x1, -R11 ;  /* 0x000000011515e824 */ /* 0x000fe200078e0a0b */
[----:B------:R-:W-:Y:S01]  /*5fa0*/  ISETP.GE.AND P5, PT, R10, RZ, PT ;  /* 0x000000ff0a00720c */ /* 0x000fe20003fa6270 */
[----:B------:R-:W-:Y:S01]  /*5fb0*/  IMAD.MOV.U32 R14, RZ, RZ, R7 ;  /* 0x000000ffff0e7224 */ /* 0x000fe200078e0007 */
[----:B------:R-:W-:Y:S01]  /*5fc0*/  ISETP.GE.AND P6, PT, R8, RZ, PT ;  /* 0x000000ff0800720c */ /* 0x000fe20003fc6270 */
[----:B------:R-:W-:Y:S01]  /*5fd0*/  IMAD.HI.U32 R10, R26, R12, RZ ;  /* 0x0000000c1a0a7227 */ /* 0x000fe200078e00ff */
[----:B------:R-:W-:Y:S01]  /*5fe0*/  IABS R13, R4 ;  /* 0x00000004000d7213 */ /* 0x000fe20000000000 */
[----:B------:R0:W-:Y:S02]  /*5ff0*/  STL [R1+0x10], R0 ;  /* 0x0000100001007387 */ /* 0x0001e40000100800 */
[--C-:B------:R-:W-:Y:S01]  /*6000*/  @!P3 IMAD.IADD R22, R22, 0x1, -R11.reuse ;  /* 0x000000011616b824 */ /* 0x100fe200078e0a0b */
[----:B------:R-:W-:Y:S01]  /*6010*/  ISETP.GE.AND P3, PT, R2, RZ, PT ;  /* 0x000000ff0200720c */ /* 0x000fe20003f66270 */
[--C-:B------:R-:W-:Y:S01]  /*6020*/  @!P2 IMAD.IADD R23, R23, 0x1, -R11.reuse ;  /* 0x000000011717a824 */ /* 0x100fe200078e0a0b */
[----:B------:R-:W-:Y:S01]  /*6030*/  IADD3 R2, R25, 0x11, RZ ;  /* 0x0000001119027810 */ /* 0x000fe20007ffe0ff */
[----:B------:R-:W-:Y:S01]  /*6040*/  @!P1 IMAD.IADD R24, R24, 0x1, -R11 ;  /* 0x0000000118189824 */ /* 0x000fe200078e0a0b */
[----:B------:R-:W-:Y:S01]  /*6050*/  ISETP.GE.AND P2, PT, R9, RZ, PT ;  /* 0x000000ff0900720c */ /* 0x000fe20003f46270 */
[----:B------:R-:W-:Y:S01]  /*6060*/  IMAD.MOV R10, RZ, RZ, -R10 ;  /* 0x000000ffff0a7224 */ /* 0x000fe200078e0a0a */
[----:B------:R-:W-:Y:S01]  /*6070*/  ISETP.GT.U32.AND P1, PT, R11, R23, PT ;  /* 0x000000170b00720c */ /* 0x000fe20003f24070 */
[----:B------:R-:W-:Y:S01]  /*6080*/  IMAD.HI.U32 R8, R26, R13, RZ ;  /* 0x0000000d1a087227 */ /* 0x000fe200078e00ff */
[----:B------:R-:W-:-:S03]  /*6090*/  IABS R15, R2 ;  /* 0x00000002000f7213 */ /* 0x000fc60000000000 */
[----:B------:R-:W-:Y:S02]  /*60a0*/  IMAD R12, R11, R10, R12 ;  /* 0x0000000a0b0c7224 */ /* 0x000fe400078e020c */
[----:B------:R-:W-:Y:S01]  /*60b0*/  @!P5 IMAD.MOV R20, RZ, RZ, -R20 ;  /* 0x000000ffff14d224 */ /* 0x000fe200078e0a14 */
[----:B------:R-:W-:Y:S01]  /*60c0*/  ISETP.GE.AND P5, PT, R5, RZ, PT ;  /* 0x000000ff0500720c */ /* 0x000fe20003fa6270 */
[----:B------:R-:W-:Y:S02]  /*60d0*/  IMAD.MOV R8, RZ, RZ, -R8 ;  /* 0x000000ffff087224 */ /* 0x000fe400078e0a08 */
[----:B------:R-:W-:-:S04]  /*60e0*/  IMAD.HI.U32 R5, R26, R15, RZ ;  /* 0x0000000f1a057227 */ /* 0x000fc800078e00ff */
[----:B------:R-:W-:Y:S01]  /*60f0*/  @!P0 IMAD.MOV R14, RZ, RZ, -R14 ;  /* 0x000000ffff0e8224 */ /* 0x000fe200078e0a0e */
[C---:B------:R-:W-:Y:S01]  /*6100*/  ISETP.GT.U32.AND P0, PT, R11.reuse, R22, PT ;  /* 0x000000160b00720c */ /* 0x040fe20003f04070 */
[----:B------:R-:W-:Y:S01]  /*6110*/  @!P6 IMAD.MOV R21, RZ, RZ, -R21 ;  /* 0x000000ffff15e224 */ /* 0x000fe200078e0a15 */
[C---:B------:R-:W-:Y:S01]  /*6120*/  ISETP.GT.U32.AND P6, PT, R11.reuse, R12, PT ;  /* 0x0000000c0b00720c */ /* 0x040fe20003fc4070 */
[----:B------:R-:W-:Y:S01]  /*6130*/  IMAD R13, R11, R8, R13 ;  /* 0x000000080b0d7224 */ /* 0x000fe200078e020d */
[----:B------:R-:W-:Y:S01]  /*6140*/  STL [R1+0xc], R14 ;  /* 0x00000c0e01007387 */ /* 0x000fe20000100800 */
[----:B------:R-:W-:Y:S02]  /*6150*/  IMAD.MOV R5, RZ, RZ, -R5 ;  /* 0x000000ffff057224 */ /* 0x000fe400078e0a05 */
[----:B------:R-:W-:Y:S01]  /*6160*/  @!P1 IMAD.IADD R23, R23, 0x1, -R11 ;  /* 0x0000000117179824 */ /* 0x000fe200078e0a0b */
[C---:B------:R-:W-:Y:S01]  /*6170*/  ISETP.GT.U32.AND P1, PT, R11.reuse, R13, PT ;  /* 0x0000000d0b00720c */ /* 0x040fe20003f24070 */
[----:B------:R-:W-:-:S02]  /*6180*/  IMAD R15, R11, R5, R15 ;  /* 0x000000050b0f7224 */ /* 0x000fc400078e020f */
[----:B0-----:R-:W-:Y:S02]  /*6190*/  IMAD.MOV.U32 R0, RZ, RZ, R6 ;  /* 0x000000ffff007224 */ /* 0x001fe400078e0006 */
[----:B------:R-:W-:Y:S01]  /*61a0*/  @!P2 IMAD.MOV R23, RZ, RZ, -R23 ;  /* 0x000000ffff17a224 */ /* 0x000fe200078e0a17 */
[C---:B------:R-:W-:Y:S01]  /*61b0*/  ISETP.GT.U32.AND P2, PT, R11.reuse, R15, PT ;  /* 0x0000000f0b00720c */ /* 0x040fe20003f44070 */
[----:B------:R-:W-:Y:S01]  /*61c0*/  @!P4 IMAD.MOV R0, RZ, RZ, -R0 ;  /* 0x000000ffff00c224 */ /* 0x000fe200078e0a00 */
[----:B------:R-:W-:Y:S01]  /*61d0*/  ISETP.GT.U32.AND P4, PT, R11, R24, PT ;  /* 0x000000180b00720c */ /* 0x000fe20003f84070 */
[--C-:B------:R-:W-:Y:S01]  /*61e0*/  @!P0 IMAD.IADD R22, R22, 0x1, -R11.reuse ;  /* 0x0000000116168824 */ /* 0x100fe200078e0a0b */
[----:B------:R-:W-:Y:S01]  /*61f0*/  ISETP.GE.AND P0, PT, R3, RZ, PT ;  /* 0x000000ff0300720c */ /* 0x000fe20003f06270 */
[--C-:B------:R-:W-:Y:S01]  /*6200*/  @!P6 IMAD.IADD R12, R12, 0x1, -R11.reuse ;  /* 0x000000010c0ce824 */ /* 0x100fe200078e0a0b */
[----:B------:R-:W-:Y:S01]  /*6210*/  STL [R1+0x6a8], R0 ;  /* 0x0006a80001007387 */ /* 0x000fe20000100800 */
[----:B------:R-:W-:Y:S01]  /*6220*/  @!P3 IMAD.MOV R22, RZ, RZ, -R22 ;  /* 0x000000ffff16b224 */ /* 0x000fe200078e0a16 */
[----:B------:R-:W-:Y:S01]  /*6230*/  ISETP.GE.AND P6, PT, R2, RZ, PT ;  /* 0x000000ff0200720c */ /* 0x000fe20003fc6270 */
[----:B------:R-:W-:Y:S01]  /*6240*/  @!P1 IMAD.IADD R13, R13, 0x1, -R11 ;  /* 0x000000010d0d9824 */ /* 0x000fe200078e0a0b */
[----:B------:R0:W-:Y:S01]  /*6250*/  STL [R1+0x6ac], R20 ;  /* 0x0006ac1401007387 */ /* 0x0001e20000100800 */
[----:B------:R-:W-:-:S02]  /*6260*/  ISETP.GT.U32.AND P3, PT, R11, R12, PT ;  /* 0x0000000c0b00720c */ /* 0x000fc40003f64070 */
[--C-:B------:R-:W-:Y:S01]  /*6270*/  @!P2 IMAD.IADD R15, R15, 0x1, -R11.reuse ;  /* 0x000000010f0fa824 */ /* 0x100fe200078e0a0b */
[C---:B------:R-:W-:Y:S01]  /*6280*/  ISETP.GT.U32.AND P1, PT, R11.reuse, R13, PT ;  /* 0x0000000d0b00720c */ /* 0x040fe20003f24070 */
[----:B------:R-:W-:Y:S01]  /*6290*/  @!P4 IMAD.IADD R24, R24, 0x1, -R11 ;  /* 0x000000011818c824 */ /* 0x000fe200078e0a0b */
[----:B------:R-:W-:Y:S01]  /*62a0*/  ISETP.GE.AND P4, PT, R4, RZ, PT ;  /* 0x000000ff0400720c */ /* 0x000fe20003f86270 */
[----:B------:R-:W-:Y:S01]  /*62b0*/  STL [R1+0x6b0], R21 ;  /* 0x0006b01501007387 */ /* 0x000fe20000100800 */
[----:B------:R-:W-:Y:S01]  /*62c0*/  ISETP.GT.U32.AND P2, PT, R11, R15, PT ;  /* 0x0000000f0b00720c */ /* 0x000fe20003f44070 */
[----:B------:R-:W-:Y:S02]  /*62d0*/  @!P5 IMAD.MOV R24, RZ, RZ, -R24 ;  /* 0x000000ffff18d224 */ /* 0x000fe400078e0a18 */
[----:B0-----:R-:W-:Y:S01]  /*62e0*/  IMAD.MOV.U32 R20, RZ, RZ, R25 ;  /* 0x000000ffff147224 */ /* 0x001fe200078e0019 */
[----:B------:R-:W-:Y:S02]  /*62f0*/  STL [R1+0x6b4], R22 ;  /* 0x0006b41601007387 */ /* 0x000fe40000100800 */
[----:B------:R-:W-:-:S02]  /*6300*/  @!P3 IMAD.IADD R12, R12, 0x1, -R11 ;  /* 0x000000010c0cb824 */ /* 0x000fc400078e0a0b */
[C---:B------:R-:W-:Y:S01]  /*6310*/  IADD3 R2, R20.reuse, 0xf, RZ ;  /* 0x0000000f14027810 */ /* 0x040fe20007ffe0ff */
[----:B------:R-:W-:Y:S01]  /*6320*/  @!P1 IMAD.IADD R13, R13, 0x1, -R11 ;  /* 0x000000010d0d9824 */ /* 0x000fe200078e0a0b */
[----:B------:R-:W-:Y:S01]  /*6330*/  IADD3 R3, R20, 0x10, RZ ;  /* 0x0000001014037810 */ /* 0x000fe20007ffe0ff */
[----:B------:R-:W-:Y:S01]  /*6340*/  @!P0 IMAD.MOV R12, RZ, RZ, -R12 ;  /* 0x000000ffff0c8224 */ /* 0x000fe200078e0a0c */
[----:B------:R-:W-:Y:S01]  /*6350*/  IABS R17, R2 ;  /* 0x0000000200117213 */ /* 0x000fe20000000000 */
[----:B------:R-:W-:Y:S01]  /*6360*/  @!P4 IMAD.MOV R13, RZ, RZ, -R13 ;  /* 0x000000ffff0dc224 */ /* 0x000fe200078e0a0d */
[----:B------:R-:W-:Y:S01]  /*6370*/  IABS R16, R3 ;  /* 0x0000000300107213 */ /* 0x000fe20000000000 */
[----:B------:R-:W-:Y:S01]  /*6380*/  @!P2 IMAD.IADD R15, R15, 0x1, -R11 ;  /* 0x000000010f0fa824 */ /* 0x000fe200078e0a0b */
[----:B------:R-:W-:Y:S01]  /*6390*/  ISETP.GE.AND P5, PT, R3, RZ, PT ;  /* 0x000000ff0300720c */ /* 0x000fe20003fa6270 */
[----:B------:R-:W-:Y:S01]  /*63a0*/  IMAD.HI.U32 R3, R26, R17, RZ ;  /* 0x000000111a037227 */ /* 0x000fe200078e00ff */
[----:B------:R-:W-:Y:S01]  /*63b0*/  ISETP.GE.AND P3, PT, R2, RZ, PT ;  /* 0x000000ff0200720c */ /* 0x000fe20003f66270 */
[----:B------:R-:W-:Y:S01]  /*63c0*/  STL [R1+0x6b8], R23 ;  /* 0x0006b81701007387 */ /* 0x000fe20000100800 */
[C---:B------:R-:W-:Y:S01]  /*63d0*/  IADD3 R2, R20.reuse, 0xd, RZ ;  /* 0x0000000d14027810 */ /* 0x040fe20007ffe0ff */
[----:B------:R-:W-:Y:S01]  /*63e0*/  IMAD.MOV R3, RZ, RZ, -R3 ;  /* 0x000000ffff037224 */ /* 0x000fe200078e0a03 */
[----:B------:R-:W-:Y:S01]  /*63f0*/  IADD3 R18, R20, 0xe, RZ ;  /* 0x0000000e14127810 */ /* 0x000fe20007ffe0ff */
[----:B------:R-:W-:Y:S01]  /*6400*/  @!P6 IMAD.MOV R15, RZ, RZ, -R15 ;  /* 0x000000ffff0fe224 */ /* 0x000fe200078e0a0f */
[----:B------:R-:W-:Y:S01]  /*6410*/  IABS R19, R2 ;  /* 0x0000000200137213 */ /* 0x000fe20000000000 */
[----:B------:R-:W-:Y:S01]  /*6420*/  IMAD R17, R11, R3, R17 ;  /* 0x000000030b117224 */ /* 0x000fe200078e0211 */
[----:B------:R-:W-:Y:S01]  /*6430*/  ISETP.GE.AND P4, PT, R2, RZ, PT ;  /* 0x000000ff0200720c */ /* 0x000fe20003f86270 */
[----:B------:R0:W-:Y:S01]  /*6440*/  STL [R1+0x6bc], R24 ;  /* 0x0006bc1801007387 */ /* 0x0001e20000100800 */
[----:B------:R-:W-:Y:S01]  /*6450*/  IADD3 R3, R20, 0xc, RZ ;  /* 0x0000000c14037810 */ /* 0x000fe20007ffe0ff */
[----:B------:R-:W-:Y:S01]  /*6460*/  IMAD.HI.U32 R2, R26, R19, RZ ;  /* 0x000000131a027227 */ /* 0x000fe200078e00ff */
[----:B------:R-:W-:Y:S01]  /*6470*/  ISETP.GE.AND P1, PT, R18, RZ, PT ;  /* 0x000000ff1200720c */ /* 0x000fe20003f26270 */
[----:B------:R-:W-:Y:S01]  /*6480*/  STL [R1+0x6c0], R12 ;  /* 0x0006c00c01007387 */ /* 0x000fe20000100800 */
[----:B------:R-:W-:Y:S01]  /*6490*/  IABS R25, R3 ;  /* 0x0000000300197213 */ /* 0x000fe20000000000 */
[----:B------:R-:W-:Y:S01]  /*64a0*/  IMAD.MOV R2, RZ, RZ, -R2 ;  /* 0x000000ffff027224 */ /* 0x000fe200078e0a02 */
[----:B------:R-:W-:Y:S01]  /*64b0*/  IABS R18, R18 ;  /* 0x0000001200127213 */ /* 0x000fe20000000000 */
[----:B------:R-:W-:Y:S01]  /*64c0*/  STL [R1+0x6c4], R13 ;  /* 0x0006c40d01007387 */ /* 0x000fe20000100800 */
[----:B------:R-:W-:Y:S01]  /*64d0*/  IMAD.HI.U32 R4, R26, R16, RZ ;  /* 0x000000101a047227 */ /* 0x000fe200078e00ff */
[----:B0-----:R-:W-:-:S02]  /*64e0*/  IADD3 R24, R20, 0x7, RZ ;  /* 0x0000000714187810 */ /* 0x001fc40007ffe0ff */
[----:B------:R0:W-:Y:S01]  /*64f0*/  STL [R1+0x6c8], R15 ;  /* 0x0006c80f01007387 */ /* 0x0001e20000100800 */
[C---:B------:R-:W-:Y:S01]  /*6500*/  IMAD R19, R11.reuse, R2, R19 ;  /* 0x000000020b137224 */ /* 0x040fe200078e0213 */
[----:B------:R-:W-:Y:S01]  /*6510*/  IADD3 R14, R20, 0xa, RZ ;  /* 0x0000000a140e7810 */ /* 0x000fe20007ffe0ff */
[----:B------:R-:W-:Y:S01]  /*6520*/  IMAD.HI.U32 R2, R26, R25, RZ ;  /* 0x000000191a027227 */ /* 0x000fe200078e00ff */
[----:B------:R-:W-:Y:S02]  /*6530*/  IABS R6, R24 ;  /* 0x0000001800067213 */ /* 0x000fe40000000000 */
[----:B------:R-:W-:Y:S01]  /*6540*/  IABS R9, R14 ;  /* 0x0000000e00097213 */ /* 0x000fe20000000000 */
[----:B------:R-:W-:Y:S01]  /*6550*/  IMAD.MOV R2, RZ, RZ, -R2 ;  /* 0x000000ffff027224 */ /* 0x000fe200078e0a02 */
[C---:B------:R-:W-:Y:S01]  /*6560*/  IADD3 R22, R20.reuse, 0x5, RZ ;  /* 0x0000000514167810 */ /* 0x040fe20007ffe0ff */
[----:B------:R-:W-:Y:S01]  /*6570*/  IMAD.MOV R4, RZ, RZ, -R4 ;  /* 0x000000ffff047224 */ /* 0x000fe200078e0a04 */
[C---:B0-----:R-:W-:Y:S01]  /*6580*/  IADD3 R15, R20.reuse, 0x9, RZ ;  /* 0x00000009140f7810 */ /* 0x041fe20007ffe0ff */
[C---:B------:R-:W-:Y:S01]  /*6590*/  IMAD R25, R11.reuse, R2, R25 ;  /* 0x000000020b197224 */ /* 0x040fe200078e0219 */
[----:B------:R-:W-:Y:S01]  /*65a0*/  IADD3 R21, R20, 0x3, RZ ;  /* 0x0000000314157810 */ /* 0x000fe20007ffe0ff */
[----:B------:R-:W-:Y:S01]  /*65b0*/  IMAD R16, R11, R4, R16 ;  /* 0x000000040b107224 */ /* 0x000fe200078e0210 */
[----:B------:R-:W-:Y:S01]  /*65c0*/  IABS R8, R15 ;  /* 0x0000000f00087213 */ /* 0x000fe20000000000 */
[----:B------:R-:W-:Y:S01]  /*65d0*/  IMAD.HI.U32 R4, R26, R18, RZ ;  /* 0x000000121a047227 */ /* 0x000fe200078e00ff */
[----:B------:R-:W-:-:S02]  /*65e0*/  IABS R27, R22 ;  /* 0x00000016001b7213 */ /* 0x000fc40000000000 */
[C---:B------:R-:W-:Y:S01]  /*65f0*/  ISETP.GT.U32.AND P2, PT, R11.reuse, R17, PT ;  /* 0x000000110b00720c */ /* 0x040fe20003f44070 */
[----:B------:R-:W-:Y:S01]  /*6600*/  IMAD.HI.U32 R2, R26, R8, RZ ;  /* 0x000000081a027227 */ /* 0x000fe200078e00ff */
[C---:B------:R-:W-:Y:S02]  /*6610*/  ISETP.GT.U32.AND P0, PT, R11.reuse, R16, PT ;  /* 0x000000100b00720c */ /* 0x040fe40003f04070 */
[C---:B------:R-:W-:Y:S01]  /*6620*/  IADD3 R12, R20.reuse, 0xb, RZ ;  /* 0x0000000b140c7810 */ /* 0x040fe20007ffe0ff */
[----:B------:R-:W-:Y:S01]  /*6630*/  IMAD.MOV R2, RZ, RZ, -R2 ;  /* 0x000000ffff027224 */ /* 0x000fe200078e0a02 */
[C---:B------:R-:W-:Y:S01]  /*6640*/  IADD3 R13, R20.reuse, 0x8, RZ ;  /* 0x00000008140d7810 */ /* 0x040fe20007ffe0ff */
[----:B------:R-:W-:Y:S01]  /*6650*/  IMAD.MOV R4, RZ, RZ, -R4 ;  /* 0x000000ffff047224 */ /* 0x000fe200078e0a04 */
[----:B------:R-:W-:Y:S01]  /*6660*/  IABS R10, R12 ;  /* 0x0000000c000a7213 */ /* 0x000fe20000000000 */
[C---:B------:R-:W-:Y:S01]  /*6670*/  IMAD R8, R11.reuse, R2, R8 ;  /* 0x000000020b087224 */ /* 0x040fe200078e0208 */
[----:B------:R-:W-:Y:S01]  /*6680*/  IABS R7, R13 ;  /* 0x0000000d00077213 */ /* 0x000fe20000000000 */
[----:B------:R-:W-:Y:S01]  /*6690*/  IMAD R18, R11, R4, R18 ;  /* 0x000000040b127224 */ /* 0x000fe200078e0212 */
[----:B------:R-:W-:Y:S01]  /*66a0*/  IADD3 R23, R20, 0x6, RZ ;  /* 0x0000000614177810 */ /* 0x000fe20007ffe0ff */
[----:B------:R-:W-:Y:S01]  /*66b0*/  IMAD.HI.U32 R2, R26, R6, RZ ;  /* 0x000000061a027227 */ /* 0x000fe200078e00ff */
[----:B------:R-:W-:-:S02]  /*66c0*/  IADD3 R0, R20, 0x4, RZ ;  /* 0x0000000414007810 */ /* 0x000fc40007ffe0ff */
[----:B------:R-:W-:Y:S01]  /*66d0*/  IADD3 R20, R20, 0x2, RZ ;  /* 0x0000000214147810 */ /* 0x000fe20007ffe0ff */
[----:B------:R-:W-:-:S04]  /*66e0*/  IMAD.HI.U32 R4, R26, R9, RZ ;  /* 0x000000091a047227 */ /* 0x000fc800078e00ff */
[----:B------:R-:W-:Y:S02]  /*66f0*/  IMAD.MOV R2, RZ, RZ, -R2 ;  /* 0x000000ffff027224 */ /* 0x000fe400078e0a02 */
[----:B------:R-:W-:Y:S02]  /*6700*/  IMAD.MOV R4, RZ, RZ, -R4 ;  /* 0x000000ffff047224 */ /* 0x000fe400078e0a04 */
[C---:B------:R-:W-:Y:S01]  /*6710*/  IMAD R6, R11.reuse, R2, R6 ;  /* 0x000000020b067224 */ /* 0x040fe200078e0206 */
[----:B------:R-:W-:Y:S01]  /*6720*/  IABS R2, R21 ;  /* 0x0000001500027213 */ /* 0x000fe20000000000 */
[----:B------:R-:W-:Y:S02]  /*6730*/  IMAD R9, R11, R4, R9 ;  /* 0x000000040b097224 */ /* 0x000fe400078e0209 */
[----:B------:R-:W-:-:S04]  /*6740*/  IMAD.HI.U32 R4, R26, R27, RZ ;  /* 0x0000001b1a047227 */ /* 0x000fc800078e00ff */
[----:B------:R-:W-:Y:S02]  /*6750*/  IMAD.MOV R4, RZ, RZ, -R4 ;  /* 0x000000ffff047224 */ /* 0x000fe400078e0a04 */
[----:B------:R-:W-:-:S04]  /*6760*/  IMAD.HI.U32 R29, R26, R2, RZ ;  /* 0x000000021a1d7227 */ /* 0x000fc800078e00ff */
[----:B------:R-:W-:Y:S02]  /*6770*/  IMAD R4, R11, R4, R27 ;  /* 0x000000040b047224 */ /* 0x000fe400078e021b */
[----:B------:R-:W-:Y:S02]  /*6780*/  IMAD.MOV R27, RZ, RZ, -R29 ;  /* 0x000000ffff1b7224 */ /* 0x000fe400078e0a1d */
[----:B------:R-:W2:Y:S01]  /*6790*/  LDL R29, [R1+0x104] ;  /* 0x00010400011d7983 */ /* 0x000ea20000100800 */
[--C-:B------:R-:W-:Y:S02]  /*67a0*/  @!P2 IMAD.IADD R17, R17, 0x1, -R11.reuse ;  /* 0x000000011111a824 */ /* 0x100fe400078e0a0b */
[----:B------:R-:W-:Y:S01]  /*67b0*/  @!P0 IMAD.IADD R16, R16, 0x1, -R11 ;  /* 0x0000000110108824 */ /* 0x000fe200078e0a0b */
[----:B------:R-:W-:Y:S01]  /*67c0*/  ISETP.GE.AND P0, PT, R3, RZ, PT ;  /* 0x000000ff0300720c */ /* 0x000fe20003f06270 */
[----:B------:R-:W-:Y:S01]  /*67d0*/  IMAD.HI.U32 R5, R26, R10, RZ ;  /* 0x0000000a1a057227 */ /* 0x000fe200078e00ff */
[----:B------:R-:W-:-:S02]  /*67e0*/  ISETP.GT.U32.AND P2, PT, R11, R17, PT ;  /* 0x000000110b00720c */ /* 0x000fc40003f44070 */
[----:B------:R-:W-:Y:S01]  /*67f0*/  ISETP.GT.U32.AND P6, PT, R11, R16, PT ;  /* 0x000000100b00720c */ /* 0x000fe20003fc4070 */
[----:B------:R-:W-:Y:S02]  /*6800*/  IMAD.MOV R5, RZ, RZ, -R5 ;  /* 0x000000ffff057224 */ /* 0x000fe400078e0a05 */
[----:B------:R-:W-:-:S04]  /*6810*/  IMAD.HI.U32 R3, R26, R7, RZ ;  /* 0x000000071a037227 */ /* 0x000fc800078e00ff */
[----:B------:R-:W-:Y:S01]  /*6820*/  IMAD R10, R11, R5, R10 ;  /* 0x000000050b0a7224 */ /* 0x000fe200078e020a */
[----:B------:R-:W-:Y:S01]  /*6830*/  IABS R5, R23 ;  /* 0x0000001700057213 */ /* 0x000fe20000000000 */
[----:B------:R-:W-:Y:S02]  /*6840*/  IMAD.MOV R3, RZ, RZ, -R3 ;  /* 0x000000ffff037224 */ /* 0x000fe400078e0a03 */
[--C-:B------:R-:W-:Y:S01]  /*6850*/  @!P2 IMAD.IADD R17, R17, 0x1, -R11.reuse ;  /* 0x000000011111a824 */ /* 0x100fe200078e0a0b */
[C---:B------:R-:W-:Y:S01]  /*6860*/  ISETP.GT.U32.AND P2, PT, R11.reuse, R19, PT ;  /* 0x000000130b00720c */ /* 0x040fe20003f44070 */
[----:B------:R-:W-:Y:S01]  /*6870*/  @!P6 IMAD.IADD R16, R16, 0x1, -R11 ;  /* 0x000000011010e824 */ /* 0x000fe200078e0a0b */
[----:B------:R-:W-:Y:S01]  /*6880*/  ISETP.GT.U32.AND P6, PT, R11, R18, PT ;  /* 0x000000120b00720c */ /* 0x000fe20003fc4070 */
[----:B------:R-:W-:-:S04]  /*6890*/  IMAD.HI.U32 R28, R26, R5, RZ ;  /* 0x000000051a1c7227 */ /* 0x000fc800078e00ff */
[----:B------:R-:W-:Y:S01]  /*68a0*/  IMAD R7, R11, R3, R7 ;  /* 0x000000030b077224 */ /* 0x000fe200078e0207 */
[----:B------:R-:W-:Y:S01]  /*68b0*/  IABS R3, R0 ;  /* 0x0000000000037213 */ /* 0x000fe20000000000 */
[----:B------:R-:W-:-:S04]  /*68c0*/  IMAD.MOV R28, RZ, RZ, -R28 ;  /* 0x000000ffff1c7224 */ /* 0x000fc800078e0a1c */
[--C-:B------:R-:W-:Y:S02]  /*68d0*/  @!P2 IMAD.IADD R19, R19, 0x1, -R11.reuse ;  /* 0x000000011313a824 */ /* 0x100fe400078e0a0b */
[----:B------:R-:W-:Y:S02]  /*68e0*/  @!P6 IMAD.IADD R18, R18, 0x1, -R11 ;  /* 0x000000011212e824 */ /* 0x000fe400078e0a0b */
[C---:B------:R-:W-:Y:S01]  /*68f0*/  IMAD R5, R11.reuse, R28, R5 ;  /* 0x0000001c0b057224 */ /* 0x040fe200078e0205 */
[C---:B------:R-:W-:Y:S01]  /*6900*/  ISETP.GT.U32.AND P2, PT, R11.reuse, R19, PT ;  /* 0x000000130b00720c */ /* 0x040fe20003f44070 */
[----:B------:R-:W-:Y:S01]  /*6910*/  IMAD.HI.U32 R28, R26, R3, RZ ;  /* 0x000000031a1c7227 */ /* 0x000fe200078e00ff */
[----:B------:R-:W-:-:S03]  /*6920*/  ISETP.GT.U32.AND P6, PT, R11, R18, PT ;  /* 0x000000120b00720c */ /* 0x000fc60003fc4070 */
[----:B------:R-:W-:-:S08]  /*6930*/  IMAD.MOV R28, RZ, RZ, -R28 ;  /* 0x000000ffff1c7224 */ /* 0x000fd000078e0a1c */
[--C-:B------:R-:W-:Y:S01]  /*6940*/  @!P2 IMAD.IADD R19, R19, 0x1, -R11.reuse ;  /* 0x000000011313a824 */ /* 0x100fe200078e0a0b */
[C---:B------:R-:W-:Y:S01]  /*6950*/  ISETP.GT.U32.AND P2, PT, R11.reuse, R10, PT ;  /* 0x0000000a0b00720c */ /* 0x040fe20003f44070 */
[----:B------:R-:W-:Y:S01]  /*6960*/  @!P6 IMAD.IADD R18, R18, 0x1, -R11 ;  /* 0x000000011212e824 */ /* 0x000fe200078e0a0b */
[----:B------:R-:W-:-:S11]  /*6970*/  ISETP.GT.U32.AND P6, PT, R11, R25, PT ;  /* 0x000000190b00720c */ /* 0x000fd60003fc4070 */
[--C-:B------:R-:W-:Y:S01]  /*6980*/  @!P2 IMAD.IADD R10, R10, 0x1, -R11.reuse ;  /* 0x000000010a0aa824 */ /* 0x100fe200078e0a0b */
[----:B------:R-:W-:Y:S01]  /*6990*/  ISETP.GT.U32.AND P2, PT, R11, R8, PT ;  /* 0x000000080b00720c */ /* 0x000fe20003f44070 */
[----:B------:R-:W-:Y:S01]  /*69a0*/  @!P6 IMAD.IADD R25, R25, 0x1, -R11 ;  /* 0x000000011919e824 */ /* 0x000fe200078e0a0b */
[----:B------:R-:W-:Y:S01]  /*69b0*/  ISETP.GT.U32.AND P6, PT, R11, R9, PT ;  /* 0x000000090b00720c */ /* 0x000fe20003fc4070 */
[----:B------:R-:W-:-:S10]  /*69c0*/  @!P1 IMAD.MOV R18, RZ, RZ, -R18 ;  /* 0x000000ffff129224 */ /* 0x000fd400078e0a12 */
[--C-:B------:R-:W-:Y:S01]  /*69d0*/  @!P2 IMAD.IADD R8, R8, 0x1, -R11.reuse ;  /* 0x000000010808a824 */ /* 0x100fe200078e0a0b */
[----:B------:R-:W-:Y:S01]  /*69e0*/  ISETP.GT.U32.AND P2, PT, R11, R10, PT ;  /* 0x0000000a0b00720c */ /* 0x000fe20003f44070 */
[----:B------:R-:W-:Y:S01]  /*69f0*/  @!P6 IMAD.IADD R9, R9, 0x1, -R11 ;  /* 0x000000010909e824 */ /* 0x000fe200078e0a0b */
[C---:B------:R-:W-:Y:S02]  /*6a00*/  ISETP.GT.U32.AND P6, PT, R11.reuse, R7, PT ;  /* 0x000000070b00720c */ /* 0x040fe40003fc4070 */
[C---:B------:R-:W-:Y:S01]  /*6a10*/  ISETP.GT.U32.AND P1, PT, R11.reuse, R8, PT ;  /* 0x000000080b00720c */ /* 0x040fe20003f24070 */
[----:B------:R-:W-:-:S08]  /*6a20*/  IMAD R3, R11, R28, R3 ;  /* 0x0000001c0b037224 */ /* 0x000fd000078e0203 */
[----:B------:R-:W-:Y:S01]  /*6a30*/  @!P2 IMAD.IADD R10, R10, 0x1, -R11 ;  /* 0x000000010a0aa824 */ /* 0x000fe200078e0a0b */
[C---:B------:R-:W-:Y:S01]  /*6a40*/  ISETP.GT.U32.AND P2, PT, R11.reuse, R5, PT ;  /* 0x000000050b00720c */ /* 0x040fe20003f44070 */
[----:B------:R-:W-:Y:S01]  /*6a50*/  @!P3 IMAD.MOV R17, RZ, RZ, -R17 ;  /* 0x000000ffff11b224 */ /* 0x000fe200078e0a11 */
[C---:B------:R-:W-:Y:S01]  /*6a60*/  ISETP.GT.U32.AND P3, PT, R11.reuse, R9, PT ;  /* 0x000000090b00720c */ /* 0x040fe20003f64070 */
[----:B------:R-:W-:Y:S01]  /*6a70*/  @!P1 IMAD.IADD R8, R8, 0x1, -R11 ;  /* 0x0000000108089824 */ /* 0x000fe200078e0a0b */
[----:B------:R-:W-:Y:S01]  /*6a80*/  ISETP.GT.U32.AND P1, PT, R11, R3, PT ;  /* 0x000000030b00720c */ /* 0x000fe20003f24070 */
[----:B------:R-:W-:-:S08]  /*6a90*/  @!P5 IMAD.MOV R16, RZ, RZ, -R16 ;  /* 0x000000ffff10d224 */ /* 0x000fd000078e0a10 */
[--C-:B------:R-:W-:Y:S01]  /*6aa0*/  @!P2 IMAD.IADD R5, R5, 0x1, -R11.reuse ;  /* 0x000000010505a824 */ /* 0x100fe200078e0a0b */
[----:B------:R-:W-:Y:S02]  /*6ab0*/  ISETP.GE.AND P2, PT, R14, RZ, PT ;  /* 0x000000ff0e00720c */ /* 0x000fe40003f46270 */
[----:B------:R-:W-:Y:S01]  /*6ac0*/  ISETP.GT.U32.AND P5, PT, R11, R25, PT ;  /* 0x000000190b00720c */ /* 0x000fe20003fa4070 */
[--C-:B------:R-:W-:Y:S02]  /*6ad0*/  @!P3 IMAD.IADD R9, R9, 0x1, -R11.reuse ;  /* 0x000000010909b824 */ /* 0x100fe400078e0a0b */
[----:B------:R-:W-:Y:S01]  /*6ae0*/  @!P1 IMAD.IADD R3, R3, 0x1, -R11 ;  /* 0x0000000103039824 */ /* 0x000fe200078e0a0b */
[----:B------:R-:W-:-:S07]  /*6af0*/  ISETP.GT.U32.AND P3, PT, R11, R4, PT ;  /* 0x000000040b00720c */ /* 0x000fce0003f64070 */
[----:B------:R-:W-:Y:S01]  /*6b00*/  @!P2 IMAD.MOV R9, RZ, RZ, -R9 ;  /* 0x000000ffff09a224 */ /* 0x000fe200078e0a09 */
[----:B------:R-:W-:Y:S01]  /*6b10*/  ISETP.GT.U32.AND P2, PT, R11, R3, PT ;  /* 0x000000030b00720c */ /* 0x000fe20003f44070 */
[--C-:B------:R-:W-:Y:S02]  /*6b20*/  @!P6 IMAD.IADD R7, R7, 0x1, -R11.reuse ;  /* 0x000000010707e824 */ /* 0x100fe400078e0a0b */
[--C-:B------:R-:W-:Y:S01]  /*6b30*/  @!P5 IMAD.IADD R25, R25, 0x1, -R11.reuse ;  /* 0x000000011919d824 */ /* 0x100fe200078e0a0b */
[C---:B------:R-:W-:Y:S02]  /*6b40*/  ISETP.GT.U32.AND P5, PT, R11.reuse, R6, PT ;  /* 0x000000060b00720c */ /* 0x040fe40003fa4070 */
[----:B------:R-:W-:Y:S01]  /*6b50*/  ISETP.GT.U32.AND P6, PT, R11, R7, PT ;  /* 0x000000070b00720c */ /* 0x000fe20003fc4070 */
[----:B------:R-:W-:Y:S01]  /*6b60*/  @!P3 IMAD.IADD R4, R4, 0x1, -R11 ;  /* 0x000000010404b824 */ /* 0x000fe200078e0a0b */
[----:B------:R-:W-:-:S05]  /*6b70*/  ISETP.GE.AND P3, PT, R15, RZ, PT ;  /* 0x000000ff0f00720c */ /* 0x000fca0003f66270 */
[--C-:B------:R-:W-:Y:S01]  /*6b80*/  @!P2 IMAD.IADD R3, R3, 0x1, -R11.reuse ;  /* 0x000000010303a824 */ /* 0x100fe200078e0a0b */
[----:B------:R-:W-:Y:S02]  /*6b90*/  ISETP.GE.AND P2, PT, R0, RZ, PT ;  /* 0x000000ff0000720c */ /* 0x000fe40003f46270 */
[----:B------:R-:W0:Y:S01]  /*6ba0*/  S2R R0, SR_TID.X ;  /* 0x0000000000007919 */ /* 0x000e220000002100 */
[--C-:B------:R-:W-:Y:S02]  /*6bb0*/  @!P5 IMAD.IADD R6, R6, 0x1, -R11.reuse ;  /* 0x000000010606d824 */ /* 0x100fe400078e0a0b */
[----:B------:R-:W-:Y:S01]  /*6bc0*/  IMAD R2, R11, R27, R2 ;  /* 0x0000001b0b027224 */ /* 0x000fe200078e0202 */
[----:B------:R-:W-:Y:S01]  /*6bd0*/  IABS R27, R20 ;  /* 0x00000014001b7213 */ /* 0x000fe20000000000 */
[----:B------:R-:W-:Y:S01]  /*6be0*/  @!P6 IMAD.IADD R7, R7, 0x1, -R11 ;  /* 0x000000010707e824 */ /* 0x000fe200078e0a0b */
[----:B------:R-:W-:Y:S01]  /*6bf0*/  ISETP.GE.AND P6, PT, R12, RZ, PT ;  /* 0x000000ff0c00720c */ /* 0x000fe20003fc6270 */
[----:B------:R-:W-:Y:S01]  /*6c00*/  @!P4 IMAD.MOV R19, RZ, RZ, -R19 ;  /* 0x000000ffff13c224 */ /* 0x000fe200078e0a13 */
[----:B------:R-:W-:Y:S01]  /*6c10*/  ISETP.GT.U32.AND P4, PT, R11, R6, PT ;  /* 0x000000060b00720c */ /* 0x000fe20003f84070 */
[----:B------:R-:W-:Y:S01]  /*6c20*/  @!P3 IMAD.MOV R8, RZ, RZ, -R8 ;  /* 0x000000ffff08b224 */ /* 0x000fe200078e0a08 */
[----:B------:R-:W-:Y:S01]  /*6c30*/  ISETP.GE.AND P1, PT, R13, RZ, PT ;  /* 0x000000ff0d00720c */ /* 0x000fe20003f26270 */
[----:B------:R-:W-:Y:S01]  /*6c40*/  IMAD.HI.U32 R12, R26, R27, RZ ;  /* 0x0000001b1a0c7227 */ /* 0x000fe200078e00ff */
[----:B------:R-:W-:Y:S01]  /*6c50*/  ISETP.GE.AND P3, PT, R24, RZ, PT ;  /* 0x000000ff1800720c */ /* 0x000fe20003f66270 */
[----:B------:R-:W-:Y:S02]  /*6c60*/  STL [R1+0x6cc], R16 ;  /* 0x0006cc1001007387 */ /* 0x000fe40000100800 */
[----:B------:R-:W-:-:S02]  /*6c70*/  @!P0 IMAD.MOV R25, RZ, RZ, -R25 ;  /* 0x000000ffff198224 */ /* 0x000fc400078e0a19 */
[----:B------:R-:W-:Y:S02]  /*6c80*/  STL [R1+0x6d0], R17 ;  /* 0x0006d01101007387 */ /* 0x000fe40000100800 */
[----:B------:R-:W-:Y:S02]  /*6c90*/  @!P6 IMAD.MOV R10, RZ, RZ, -R10 ;  /* 0x000000ffff0ae224 */ /* 0x000fe400078e0a0a */
[----:B------:R-:W-:Y:S01]  /*6ca0*/  @!P4 IMAD.IADD R6, R6, 0x1, -R11 ;  /* 0x000000010606c824 */ /* 0x000fe200078e0a0b */
[----:B------:R-:W-:Y:S01]  /*6cb0*/  STL [R1+0x6d4], R18 ;  /* 0x0006d41201007387 */ /* 0x000fe20000100800 */
[----:B------:R-:W-:Y:S01]  /*6cc0*/  ISETP.GT.U32.AND P5, PT, R11, R2, PT ;  /* 0x000000020b00720c */ /* 0x000fe20003fa4070 */
[----:B------:R-:W-:Y:S02]  /*6cd0*/  @!P1 IMAD.MOV R7, RZ, RZ, -R7 ;  /* 0x000000ffff079224 */ /* 0x000fe400078e0a07 */
[----:B------:R-:W3:Y:S01]  /*6ce0*/  LDL.LU R14, [R1+0x730] ;  /* 0x00073000010e7983 */ /* 0x000ee20000300800 */
[----:B------:R-:W-:-:S03]  /*6cf0*/  @!P3 IMAD.MOV R6, RZ, RZ, -R6 ;  /* 0x000000ffff06b224 */ /* 0x000fc600078e0a06 */
[----:B------:R-:W-:Y:S04]  /*6d00*/  STL [R1+0x6d8], R19 ;  /* 0x0006d81301007387 */ /* 0x000fe80000100800 */
[----:B------:R-:W-:Y:S04]  /*6d10*/  STL [R1+0x6dc], R25 ;  /* 0x0006dc1901007387 */ /* 0x000fe80000100800 */
[----:B------:R-:W-:Y:S04]  /*6d20*/  STL [R1+0x6e0], R10 ;  /* 0x0006e00a01007387 */ /* 0x000fe80000100800 */
[----:B------:R-:W-:Y:S04]  /*6d30*/  STL [R1+0x6e4], R9 ;  /* 0x0006e40901007387 */ /* 0x000fe80000100800 */
[----:B------:R0:W-:Y:S04]  /*6d40*/  STL [R1+0x6e8], R8 ;  /* 0x0006e80801007387 */ /* 0x0001e80000100800 */
[----:B------:R1:W-:Y:S04]  /*6d50*/  STL [R1+0x6ec], R7 ;  /* 0x0006ec0701007387 */ /* 0x0003e80000100800 */
[----:B------:R4:W-:Y:S01]  /*6d60*/  STL [R1+0x6f0], R6 ;  /* 0x0006f00601007387 */ /* 0x0009e20000100800 */
[----:B0-----:R-:W-:-:S02]  /*6d70*/  IMAD.SHL.U32 R8, R0, 0x20, RZ ;  /* 0x0000002000087824 */ /* 0x001fc400078e00ff */
[C---:B-1----:R-:W-:Y:S01]  /*6d80*/  IMAD.SHL.U32 R7, R0.reuse, 0x2, RZ ;  /* 0x0000000200077824 */ /* 0x042fe200078e00ff */
[----:B----4-:R-:W-:Y:S01]  /*6d90*/  LOP3.LUT R6, R0, 0x7, RZ, 0xc0, !PT ;  /* 0x0000000700067812 */ /* 0x010fe200078ec0ff */
[----:B------:R-:W-:Y:S01]  /*6da0*/  @!P5 IMAD.IADD R2, R2, 0x1, -R11 ;  /* 0x000000010202d824 */ /* 0x000fe200078e0a0b */
[----:B------:R-:W-:Y:S01]  /*6db0*/  ISETP.GT.U32.AND P5, PT, R11, R4, PT ;  /* 0x000000040b00720c */ /* 0x000fe20003fa4070 */
[----:B------:R-:W-:-:S03]  /*6dc0*/  IMAD.MOV R12, RZ, RZ, -R12 ;  /* 0x000000ffff0c7224 */ /* 0x000fc600078e0a0c */
[C---:B------:R-:W-:Y:S01]  /*6dd0*/  ISETP.GT.U32.AND P6, PT, R11.reuse, R2, PT ;  /* 0x000000020b00720c */ /* 0x040fe20003fc4070 */
[----:B------:R-:W-:Y:S01]  /*6de0*/  IMAD R27, R11, R12, R27 ;  /* 0x0000000c0b1b7224 */ /* 0x000fe200078e021b */
[----:B------:R-:W-:-:S07]  /*6df0*/  ISETP.GE.AND P4, PT, R23, RZ, PT ;  /* 0x000000ff1700720c */ /* 0x000fce0003f86270 */
[----:B------:R-:W-:Y:S01]  /*6e00*/  @!P5 IMAD.IADD R4, R4, 0x1, -R11 ;  /* 0x000000010404d824 */ /* 0x000fe200078e0a0b */
[----:B------:R-:W-:-:S03]  /*6e10*/  ISETP.GE.AND P5, PT, R22, RZ, PT ;  /* 0x000000ff1600720c */ /* 0x000fc60003fa6270 */
[----:B------:R-:W-:Y:S01]  /*6e20*/  @!P6 IMAD.IADD R2, R2, 0x1, -R11 ;  /* 0x000000010202e824 */ /* 0x000fe200078e0a0b */
[----:B------:R-:W-:Y:S02]  /*6e30*/  ISETP.GE.AND P6, PT, R21, RZ, PT ;  /* 0x000000ff1500720c */ /* 0x000fe40003fc6270 */
[----:B--2---:R-:W-:-:S04]  /*6e40*/  IADD3 R29, R29, 0x1, RZ ;  /* 0x000000011d1d7810 */ /* 0x004fc80007ffe0ff */
[----:B------:R-:W-:-:S05]  /*6e50*/  IABS R28, R29 ;  /* 0x0000001d001c7213 */ /* 0x000fca0000000000 */
[----:B------:R-:W-:-:S04]  /*6e60*/  IMAD.HI.U32 R26, R26, R28, RZ ;  /* 0x0000001c1a1a7227 */ /* 0x000fc800078e00ff */
[----:B------:R-:W-:-:S04]  /*6e70*/  IMAD.MOV R26, RZ, RZ, -R26 ;  /* 0x000000ffff1a7224 */ /* 0x000fc800078e0a1a */
[----:B------:R-:W-:Y:S01]  /*6e80*/  IMAD R28, R11, R26, R28 ;  /* 0x0000001a0b1c7224 */ /* 0x000fe200078e021c */
[----:B------:R-:W-:-:S04]  /*6e90*/  SHF.R.S32.HI R26, RZ, 0x2, R0 ;  /* 0x00000002ff1a7819 */ /* 0x000fc80000011400 */
[----:B------:R-:W-:Y:S01]  /*6ea0*/  SGXT R26, R26, 0x1 ;  /* 0x000000011a1a781a */ /* 0x000fe20000000200 */
[----:B------:R-:W-:-:S03]  /*6eb0*/  IMAD.SHL.U32 R0, R0, 0x10, RZ ;  /* 0x0000001000007824 */ /* 0x000fc600078e00ff */
[----:B------:R-:W-:-:S04]  /*6ec0*/  LOP3.LUT R26, R26, 0x90, RZ, 0xc0, !PT ;  /* 0x000000901a1a7812 */ /* 0x000fc800078ec0ff */
[----:B------:R-:W-:Y:S01]  /*6ed0*/  LOP3.LUT R26, R26, 0x60, R8, 0xf8, !PT ;  /* 0x000000601a1a7812 */ /* 0x000fe200078ef808 */
[----:B------:R0:W-:Y:S03]  /*6ee0*/  STL [R1+0x53c], R0 ;  /* 0x00053c0001007387 */ /* 0x0001e60000100800 */
[----:B------:R-:W-:Y:S01]  /*6ef0*/  LOP3.LUT R26, R26, 0x10, R7, 0x78, !PT ;  /* 0x000000101a1a7812 */ /* 0x000fe200078e7807 */
[----:B------:R-:W2:Y:S04]  /*6f00*/  LDL.LU R15, [R1+0x74] ;  /* 0x00007400010f7983 */ /* 0x000ea80000300800 */
[----:B------:R-:W4:Y:S01]  /*6f10*/  LDL.LU R13, [R1+0x68] ;  /* 0x00006800010d7983 */ /* 0x000f220000300800 */
[----:B0-----:R-:W-:-:S05]  /*6f20*/  LOP3.LUT R0, R0, 0x100, RZ, 0xc0, !PT ;  /* 0x0000010000007812 */ /* 0x001fca00078ec0ff */
[----:B------:R-:W-:-:S05]  /*6f30*/  IMAD.IADD R0, R0, 0x1, R26 ;  /* 0x0000000100007824 */ /* 0x000fca00078e021a */
[----:B------:R0:W-:Y:S04]  /*6f40*/  STL [R1+0x110], R0 ;  /* 0x0001100001007387 */ /* 0x0001e80000100800 */
[----:B------:R-:W4:Y:S04]  /*6f50*/  LDL.LU R12, [R1+0x58] ;  /* 0x00005800010c7983 */ /* 0x000f280000300800 */
[----:B------:R-:W4:Y:S04]  /*6f60*/  LDL.LU R24, [R1+0x54] ;  /* 0x0000540001187983 */ /* 0x000f280000300800 */
[----:B------:R-:W4:Y:S04]  /*6f70*/  LDL.LU R23, [R1+0x50] ;  /* 0x0000500001177983 */ /* 0x000f280000300800 */
[----:B------:R-:W4:Y:S04]  /*6f80*/  LDL.LU R22, [R1+0x4c] ;  /* 0x00004c0001167983 */ /* 0x000f280000300800 */
[----:B------:R-:W4:Y:S01]  /*6f90*/  LDL.LU R21, [R1+0x174] ;  /* 0x0001740001157983 */ /* 0x000f220000300800 */
[----:B------:R-:W-:-:S02]  /*6fa0*/  ISETP.GT.U32.AND P0, PT, R11, R5, PT ;  /* 0x000000050b00720c */ /* 0x000fc40003f04070 */
[----:B------:R-:W-:-:S11]  /*6fb0*/  ISETP.GT.U32.AND P1, PT, R11, R27, PT ;  /* 0x0000001b0b00720c */ /* 0x000fd60003f24070 */
[--C-:B------:R-:W-:Y:S01]  /*6fc0*/  @!P0 IMAD.IADD R5, R5, 0x1, -R11.reuse ;  /* 0x0000000105058824 */ /* 0x100fe200078e0a0b */
[----:B------:R-:W-:Y:S01]  /*6fd0*/  ISETP.GT.U32.AND P0, PT, R11, R28, PT ;  /* 0x0000001c0b00720c */ /* 0x000fe20003f04070 */
[----:B------:R-:W-:-:S05]  /*6fe0*/  @!P1 IMAD.IADD R27, R27, 0x1, -R11 ;  /* 0x000000011b1b9824 */ /* 0x000fca00078e0a0b */
[----:B------:R-:W-:Y:S02]  /*6ff0*/  ISETP.GT.U32.AND P3, PT, R11, R27, PT ;  /* 0x0000001b0b00720c */ /* 0x000fe40003f64070 */
[----:B------:R-:W-:-:S05]  /*7000*/  ISETP.GE.AND P1, PT, R20, RZ, PT ;  /* 0x000000ff1400720c */ /* 0x000fca0003f26270 */
[----:B------:R-:W-:Y:S02]  /*7010*/  @!P0 IMAD.IADD R28, R28, 0x1, -R11 ;  /* 0x000000011c1c8824 */ /* 0x000fe400078e0a0b */
[----:B------:R-:W-:-:S03]  /*7020*/  IMAD.MOV.U32 R20, RZ, RZ, c[0x0][0x180] ;  /* 0x00006000ff147624 */ /* 0x000fc600078e00ff */
[----:B------:R-:W-:Y:S01]  /*7030*/  ISETP.GT.U32.AND P0, PT, R11, R28, PT ;  /* 0x0000001c0b00720c */ /* 0x000fe20003f04070 */
[----:B------:R-:W-:Y:S01]  /*7040*/  @!P3 IMAD.IADD R27, R27, 0x1, -R11 ;  /* 0x000000011b1bb824 */ /* 0x000fe200078e0a0b */
[----:B------:R-:W-:Y:S02]  /*7050*/  ISETP.GE.AND P3, PT, R29, RZ, PT ;  /* 0x000000ff1d00720c */ /* 0x000fe40003f66270 */
[----:B------:R-:W-:Y:S01]  /*7060*/  IADD3 R20, R20, 0x3f, RZ ;  /* 0x0000003f14147810 */ /* 0x000fe20007ffe0ff */
[----:B------:R-:W-:-:S03]  /*7070*/  @!P4 IMAD.MOV R5, RZ, RZ, -R5 ;  /* 0x000000ffff05c224 */ /* 0x000fc600078e0a05 */
[----:B------:R-:W-:Y:S01]  /*7080*/  SHF.R.S32.HI R8, RZ, 0x1f, R20 ;  /* 0x0000001fff087819 */ /* 0x000fe20000011414 */
[----:B------:R-:W-:Y:S02]  /*7090*/  @!P5 IMAD.MOV R4, RZ, RZ, -R4 ;  /* 0x000000ffff04d224 */ /* 0x000fe400078e0a04 */
[----:B------:R-:W-:Y:S01]  /*70a0*/  @!P2 IMAD.MOV R3, RZ, RZ, -R3 ;  /* 0x000000ffff03a224 */ /* 0x000fe200078e0a03 */
[----:B------:R-:W-:Y:S01]  /*70b0*/  LEA.HI R8, R8, R20, RZ, 0x6 ;  /* 0x0000001408087211 */ /* 0x000fe200078f30ff */
[----:B------:R-:W-:Y:S01]  /*70c0*/  @!P0 IMAD.IADD R28, R28, 0x1, -R11 ;  /* 0x000000011c1c8824 */ /* 0x000fe200078e0a0b */
[----:B------:R-:W4:Y:S01]  /*70d0*/  LDL.LU R20, [R1+0x178] ;  /* 0x0001780001147983 */ /* 0x000f220000300800 */
[----:B------:R-:W-:Y:S01]  /*70e0*/  ISETP.NE.AND P0, PT, RZ, c[0x0][0x17c], PT ;  /* 0x00005f00ff007a0c */ /* 0x000fe20003f05270 */
[----:B------:R-:W-:Y:S01]  /*70f0*/  @!P6 IMAD.MOV R2, RZ, RZ, -R2 ;  /* 0x000000ffff02e224 */ /* 0x000fe200078e0a02 */
[----:B------:R-:W-:Y:S01]  /*7100*/  LOP3.LUT R11, RZ, c[0x0][0x17c], RZ, 0x33, !PT ;  /* 0x00005f00ff0b7a12 */ /* 0x000fe200078e33ff */
[----:B0-----:R-:W4:Y:S01]  /*7110*/  LDL.LU R0, [R1+0x188] ;  /* 0x0001880001007983 */ /* 0x001f220000300800 */
[----:B------:R-:W-:-:S02]  /*7120*/  @!P1 IMAD.MOV R27, RZ, RZ, -R27 ;  /* 0x000000ffff1b9224 */ /* 0x000fc400078e0a1b */
[----:B------:R-:W-:Y:S01]  /*7130*/  @!P3 IMAD.MOV R28, RZ, RZ, -R28 ;  /* 0x000000ffff1cb224 */ /* 0x000fe200078e0a1c */
[----:B------:R-:W-:Y:S04]  /*7140*/  STL [R1+0x6f4], R5 ;  /* 0x0006f40501007387 */ /* 0x000fe80000100800 */
[----:B------:R3:W-:Y:S04]  /*7150*/  STL [R1+0x6f8], R4 ;  /* 0x0006f80401007387 */ /* 0x0007e80000100800 */
[----:B------:R2:W-:Y:S04]  /*7160*/  STL [R1+0x6fc], R3 ;  /* 0x0006fc0301007387 */ /* 0x0005e80000100800 */
[----:B------:R4:W-:Y:S04]  /*7170*/  STL [R1+0x700], R2 ;  /* 0x0007000201007387 */ /* 0x0009e80000100800 */
[----:B------:R-:W-:Y:S04]  /*7180*/  STL [R1+0x704], R27 ;  /* 0x0007041b01007387 */ /* 0x000fe80000100800 */
[----:B------:R-:W-:Y:S01]  /*7190*/  STL [R1+0x708], R28 ;  /* 0x0007081c01007387 */ /* 0x000fe20000100800 */
[----:B---3--:R-:W-:-:S05]  /*71a0*/  SEL R4, R11, R14, !P0 ;  /* 0x0000000e0b047207 */ /* 0x008fca0004000000 */
[----:B------:R0:W-:Y:S01]  /*71b0*/  STL [R1+0x20c], R4 ;  /* 0x00020c0401007387 */ /* 0x0001e20000100800 */
[C---:B--2---:R-:W-:Y:S02]  /*71c0*/  SEL R3, R11.reuse, R15, !P0 ;  /* 0x0000000f0b037207 */ /* 0x044fe40004000000 */
[----:B----4-:R-:W-:-:S03]  /*71d0*/  SEL R2, R11, R13, !P0 ;  /* 0x0000000d0b027207 */ /* 0x010fc60004000000 */
[----:B------:R1:W-:Y:S04]  /*71e0*/  STL [R1+0x208], R3 ;  /* 0x0002080301007387 */ /* 0x0003e80000100800 */
[----:B------:R2:W-:Y:S01]  /*71f0*/  STL [R1+0x204], R2 ;  /* 0x0002040201007387 */ /* 0x0005e20000100800 */
[C---:B0-----:R-:W-:Y:S02]  /*7200*/  SEL R4, R11.reuse, R12, !P0 ;  /* 0x0000000c0b047207 */ /* 0x041fe40004000000 */
[----:B-1----:R-:W-:-:S03]  /*7210*/  SEL R3, R11, R24, !P0 ;  /* 0x000000180b037207 */ /* 0x002fc60004000000 */
[----:B------:R0:W-:Y:S01]  /*7220*/  STL [R1+0x200], R4 ;  /* 0x0002000401007387 */ /* 0x0001e20000100800 */
[----:B--2---:R-:W-:-:S03]  /*7230*/  SEL R2, R11, R23, !P0 ;  /* 0x000000170b027207 */ /* 0x004fc60004000000 */
[----:B------:R1:W-:Y:S01]  /*7240*/  STL [R1+0x1fc], R3 ;  /* 0x0001fc0301007387 */ /* 0x0003e20000100800 */
[----:B0-----:R-:W-:-:S03]  /*7250*/  SEL R4, R11, R22, !P0 ;  /* 0x000000160b047207 */ /* 0x001fc60004000000 */
[----:B------:R0:W-:Y:S01]  /*7260*/  STL [R1+0x1f8], R2 ;  /* 0x0001f80201007387 */ /* 0x0001e20000100800 */
[----:B-1----:R-:W-:-:S03]  /*7270*/  SEL R3, R11, R21, !P0 ;  /* 0x000000150b037207 */ /* 0x002fc60004000000 */
[----:B------:R-:W-:Y:S04]  /*7280*/  STL [R1+0x1f4], R4 ;  /* 0x0001f40401007387 */ /* 0x000fe80000100800 */
[----:B------:R-:W-:Y:S04]  /*7290*/  STL [R1+0x1f0], R3 ;  /* 0x0001f00301007387 */ /* 0x000fe80000100800 */
[----:B------:R-:W2:Y:S01]  /*72a0*/  LDL.LU R14, [R1+0x1bc] ;  /* 0x0001bc00010e7983 */ /* 0x000ea20000300800 */
[C---:B0-----:R-:W-:Y:S02]  /*72b0*/  SEL R2, R11.reuse, R20, !P0 ;  /* 0x000000140b027207 */ /* 0x041fe40004000000 */
[----:B------:R-:W-:-:S03]  /*72c0*/  SEL R0, R11, R0, !P0 ;  /* 0x000000000b007207 */ /* 0x000fc60004000000 */
[----:B------:R-:W-:Y:S04]  /*72d0*/  STL [R1+0x1ec], R2 ;  /* 0x0001ec0201007387 */ /* 0x000fe80000100800 */
[----:B--2---:R0:W-:Y:S04]  /*72e0*/  STL [R1+0x724], R14 ;  /* 0x0007240e01007387 */ /* 0x0041e80000100800 */
[----:B------:R-:W-:Y:S04]  /*72f0*/  STL [R1+0x1e8], R0 ;  /* 0x0001e80001007387 */ /* 0x000fe80000100800 */
[----:B0-----:R-:W2:Y:S04]  /*7300*/  LDL.LU R14, [R1+0x1b8] ;  /* 0x0001b800010e7983 */ /* 0x001ea80000300800 */
[----:B--2---:R0:W-:Y:S04]  /*7310*/  STL [R1+0x728], R14 ;  /* 0x0007280e01007387 */ /* 0x0041e80000100800 */
[----:B0-----:R-:W2:Y:S01]  /*7320*/  LDL.LU R14, [R1+0x1ac] ;  /* 0x0001ac00010e7983 */ /* 0x001ea20000300800 */
[----:B------:R-:W-:-:S05]  /*7330*/  IMAD R6, R6, 0x90, RZ ;  /* 0x0000009006067824 */ /* 0x000fca00078e02ff */
[----:B------:R-:W-:Y:S01]  /*7340*/  LOP3.LUT R6, R6, 0x30, R7, 0x78, !PT ;  /* 0x0000003006067812 */ /* 0x000fe200078e7807 */
[----:B--2---:R0:W-:Y:S04]  /*7350*/  STL [R1+0x72c], R14 ;  /* 0x00072c0e01007387 */ /* 0x0041e80000100800 */
[----:B0-----:R-:W2:Y:S04]  /*7360*/  LDL.LU R14, [R1+0x18c] ;  /* 0x00018c00010e7983 */ /* 0x001ea80000300800 */
[----:B------:R-:W3:Y:S04]  /*7370*/  LDL.LU R28, [R1+0x1d0] ;  /* 0x0001d000011c7983 */ /* 0x000ee80000300800 */
[----:B------:R-:W4:Y:S04]  /*7380*/  LDL.LU R27, [R1+0x1cc] ;  /* 0x0001cc00011b7983 */ /* 0x000f280000300800 */
[----:B------:R-:W3:Y:S04]  /*7390*/  LDL.LU R2, [R1+0x1c4] ;  /* 0x0001c40001027983 */ /* 0x000ee80000300800 */
        /* <DEDUP_REMOVED lines=23> */
[----:B------:R-:W3:Y:S01]  /*7510*/  LDL.LU R0, [R1+0x15c] ;  /* 0x00015c0001007983 */ /* 0x000ee20000300800 */
[----:B--2---:R-:W-:-:S05]  /*7520*/  SEL R14, R11, R14, !P0 ;  /* 0x0000000e0b0e7207 */ /* 0x004fca0004000000 */
[----:B------:R0:W-:Y:S04]  /*7530*/  STL [R1+0x1e4], R14 ;  /* 0x0001e40e01007387 */ /* 0x0001e80000100800 */
[----:B0-----:R-:W2:Y:S02]  /*7540*/  LDL.LU R14, [R1+0x72c] ;  /* 0x00072c00010e7983 */ /* 0x001ea40000300800 */
[----:B--2---:R-:W-:-:S05]  /*7550*/  SEL R14, R11, R14, !P0 ;  /* 0x0000000e0b0e7207 */ /* 0x004fca0004000000 */
[----:B------:R0:W-:Y:S04]  /*7560*/  STL [R1+0x1e0], R14 ;  /* 0x0001e00e01007387 */ /* 0x0001e80000100800 */
[----:B0-----:R-:W2:Y:S02]  /*7570*/  LDL.LU R14, [R1+0x728] ;  /* 0x00072800010e7983 */ /* 0x001ea40000300800 */
[----:B--2---:R-:W-:-:S05]  /*7580*/  SEL R14, R11, R14, !P0 ;  /* 0x0000000e0b0e7207 */ /* 0x004fca0004000000 */
[----:B------:R0:W-:Y:S04]  /*7590*/  STL [R1+0x1dc], R14 ;  /* 0x0001dc0e01007387 */ /* 0x0001e80000100800 */
[----:B0-----:R-:W2:Y:S01]  /*75a0*/  LDL.LU R14, [R1+0x724] ;  /* 0x00072400010e7983 */ /* 0x001ea20000300800 */
[C---:B---3--:R-:W-:Y:S02]  /*75b0*/  SEL R28, R11.reuse, R28, !P0 ;  /* 0x0000001c0b1c7207 */ /* 0x048fe40004000000 */
[C---:B----4-:R-:W-:Y:S02]  /*75c0*/  SEL R27, R11.reuse, R27, !P0 ;  /* 0x0000001b0b1b7207 */ /* 0x050fe40004000000 */
[C---:B------:R-:W-:Y:S02]  /*75d0*/  SEL R3, R11.reuse, R3, !P0 ;  /* 0x000000030b037207 */ /* 0x040fe40004000000 */
[----:B--2---:R-:W-:-:S05]  /*75e0*/  SEL R14, R11, R14, !P0 ;  /* 0x0000000e0b0e7207 */ /* 0x004fca0004000000 */
[----:B------:R0:W-:Y:S04]  /*75f0*/  STL [R1+0x1d8], R14 ;  /* 0x0001d80e01007387 */ /* 0x0001e80000100800 */
[----:B------:R-:W-:Y:S01]  /*7600*/  STL [R1+0x1d4], R28 ;  /* 0x0001d41c01007387 */ /* 0x000fe20000100800 */
[----:B0-----:R-:W-:-:S03]  /*7610*/  SEL R14, R11, R2, !P0 ;  /* 0x000000020b0e7207 */ /* 0x001fc60004000000 */
[----:B------:R-:W-:Y:S01]  /*7620*/  STL [R1+0x1d0], R27 ;  /* 0x0001d01b01007387 */ /* 0x000fe20000100800 */
[C---:B------:R-:W-:Y:S02]  /*7630*/  SEL R2, R11.reuse, R4, !P0 ;  /* 0x000000040b027207 */ /* 0x040fe40004000000 */
[C---:B------:R-:W-:Y:S01]  /*7640*/  SEL R4, R11.reuse, R5, !P0 ;  /* 0x000000050b047207 */ /* 0x040fe20004000000 */
[----:B------:R-:W-:Y:S04]  /*7650*/  STL [R1+0x1cc], R14 ;  /* 0x0001cc0e01007387 */ /* 0x000fe80000100800 */
[----:B------:R0:W-:Y:S04]  /*7660*/  STL [R1+0x1c8], R3 ;  /* 0x0001c80301007387 */ /* 0x0001e80000100800 */
[----:B------:R1:W-:Y:S01]  /*7670*/  STL [R1+0x1c4], R2 ;  /* 0x0001c40201007387 */ /* 0x0003e20000100800 */
[----:B0-----:R-:W-:-:S03]  /*7680*/  SEL R3, R11, R26, !P0 ;  /* 0x0000001a0b037207 */ /* 0x001fc60004000000 */
[----:B------:R0:W-:Y:S01]  /*7690*/  STL [R1+0x1c0], R4 ;  /* 0x0001c00401007387 */ /* 0x0001e20000100800 */
[----:B-1----:R-:W-:-:S03]  /*76a0*/  SEL R2, R11, R29, !P0 ;  /* 0x0000001d0b027207 */ /* 0x002fc60004000000 */
[----:B------:R1:W-:Y:S01]  /*76b0*/  STL [R1+0x1bc], R3 ;  /* 0x0001bc0301007387 */ /* 0x0003e20000100800 */
[----:B0-----:R-:W-:-:S03]  /*76c0*/  SEL R4, R11, R6, !P0 ;  /* 0x000000060b047207 */ /* 0x001fc60004000000 */
[----:B------:R0:W-:Y:S01]  /*76d0*/  STL [R1+0x1b8], R2 ;  /* 0x0001b80201007387 */ /* 0x0001e20000100800 */
[----:B-1----:R-:W-:-:S03]  /*76e0*/  SEL R3, R11, R7, !P0 ;  /* 0x000000070b037207 */ /* 0x002fc60004000000 */
[----:B------:R1:W-:Y:S04]  /*76f0*/  STL [R1+0x1b4], R4 ;  /* 0x0001b40401007387 */ /* 0x0003e80000100800 */
[----:B------:R2:W-:Y:S01]  /*7700*/  STL [R1+0x1b0], R3 ;  /* 0x0001b00301007387 */ /* 0x0005e20000100800 */
[C---:B0-----:R-:W-:Y:S02]  /*7710*/  SEL R2, R11.reuse, R8, !P0 ;  /* 0x000000080b027207 */ /* 0x041fe40004000000 */
[----:B-1----:R-:W-:-:S03]  /*7720*/  SEL R4, R11, R9, !P0 ;  /* 0x000000090b047207 */ /* 0x002fc60004000000 */
[----:B------:R0:W-:Y:S01]  /*7730*/  STL [R1+0x1ac], R2 ;  /* 0x0001ac0201007387 */ /* 0x0001e20000100800 */
[----:B--2---:R-:W-:-:S03]  /*7740*/  SEL R3, R11, R10, !P0 ;  /* 0x0000000a0b037207 */ /* 0x004fc60004000000 */
        /* <DEDUP_REMOVED lines=34> */
[----:B0-----:R-:W2:Y:S04]  /*7970*/  LDL.LU R14, [R1+0x144] ;  /* 0x00014400010e7983 */ /* 0x001ea80000300800 */
        /* <DEDUP_REMOVED lines=140> */
[----:B------:R-:W-:-:S02]  /*8240*/  SEL R4, R11, R4, !P0 ;  /* 0x000000040b047207 */ /* 0x000fc40004000000 */
[C---:B------:R-:W-:Y:S02]  /*8250*/  SEL R5, R11.reuse, R5, !P0 ;  /* 0x000000050b057207 */ /* 0x040fe40004000000 */
[C---:B------:R-:W-:Y:S02]  /*8260*/  SEL R6, R11.reuse, R6, !P0 ;  /* 0x000000060b067207 */ /* 0x040fe40004000000 */
[C---:B------:R-:W-:Y:S02]  /*8270*/  SEL R7, R11.reuse, R7, !P0 ;  /* 0x000000070b077207 */ /* 0x040fe40004000000 */
[C---:B------:R-:W-:Y:S02]  /*8280*/  SEL R8, R11.reuse, R8, !P0 ;  /* 0x000000080b087207 */ /* 0x040fe40004000000 */
        /* <DEDUP_REMOVED lines=16> */
[----:B--2---:R-:W-:-:S05]  /*8390*/  SEL R28, R11, R28, !P0 ;  /* 0x0000001c0b1c7207 */ /* 0x004fca0004000000 */
[----:B------:R0:W-:Y:S04]  /*83a0*/  STL [R1+0xcc], R28 ;  /* 0x0000cc1c01007387 */ /* 0x0001e80000100800 */
[----:B0-----:R-:W2:Y:S04]  /*83b0*/  LDL.LU R28, [R1+0x708] ;  /* 0x00070800011c7983 */ /* 0x001ea80000300800 */
[----:B------:R0:W-:Y:S04]  /*83c0*/  STL [R1+0xc8], R27 ;  /* 0x0000c81b01007387 */ /* 0x0001e80000100800 */
[----:B0-----:R-:W3:Y:S04]  /*83d0*/  LDL.LU R27, [R1+0x704] ;  /* 0x00070400011b7983 */ /* 0x001ee80000300800 */
[----:B------:R0:W-:Y:S04]  /*83e0*/  STL [R1+0xc4], R2 ;  /* 0x0000c40201007387 */ /* 0x0001e80000100800 */
[----:B0-----:R-:W4:Y:S04]  /*83f0*/  LDL.LU R2, [R1+0x700] ;  /* 0x0007000001027983 */ /* 0x001f280000300800 */
[----:B------:R0:W-:Y:S04]  /*8400*/  STL [R1+0xc0], R3 ;  /* 0x0000c00301007387 */ /* 0x0001e80000100800 */
[----:B0-----:R-:W2:Y:S04]  /*8410*/  LDL.LU R3, [R1+0x6fc] ;  /* 0x0006fc0001037983 */ /* 0x001ea80000300800 */
        /* <DEDUP_REMOVED lines=41> */
[----:B0-----:R-:W2:Y:S01]  /*86b0*/  LDL.LU R0, [R1+0x6a8] ;  /* 0x0006a80001007983 */ /* 0x001ea20000300800 */
[----:B------:R-:W-:-:S02]  /*86c0*/  SEL R14, R11, R14, !P0 ;  /* 0x0000000e0b0e7207 */ /* 0x000fc40004000000 */
[----:B------:R-:W-:-:S03]  /*86d0*/  SEL R26, R11, R26, !P0 ;  /* 0x0000001a0b1a7207 */ /* 0x000fc60004000000 */
[----:B------:R0:W-:Y:S04]  /*86e0*/  STL [R1+0x14], R14 ;  /* 0x0000140e01007387 */ /* 0x0001e80000100800 */
[----:B------:R-:W-:Y:S01]  /*86f0*/  STL [R1+0x8], R26 ;  /* 0x0000081a01007387 */ /* 0x000fe20000100800 */
[C---:B0-----:R-:W-:Y:S02]  /*8700*/  SEL R14, R11.reuse, R29, !P0 ;  /* 0x0000001d0b0e7207 */ /* 0x041fe40004000000 */
[C---:B--2---:R-:W-:Y:S02]  /*8710*/  SEL R29, R11.reuse, R0, !P0 ;  /* 0x000000000b1d7207 */ /* 0x044fe40004000000 */
[----:B------:R-:W2:Y:S04]  /*8720*/  LDL.LU R0, [R1+0x6a4] ;  /* 0x0006a40001007983 */ /* 0x000ea80000300800 */
[----:B------:R-:W-:Y:S04]  /*8730*/  STL [R1], R14 ;  /* 0x0000000e01007387 */ /* 0x000fe80000100800 */
[----:B------:R0:W-:Y:S04]  /*8740*/  STL [R1+0x620], R29 ;  /* 0x0006201d01007387 */ /* 0x0001e80000100800 */
[----:B0-----:R-:W2:Y:S01]  /*8750*/  LDL R29, [R1+0x540] ;  /* 0x00054000011d7983 */ /* 0x001ea20000100800 */
[----:B------:R-:W-:-:S02]  /*8760*/  SEL R26, R11, R20, !P0 ;  /* 0x000000140b1a7207 */ /* 0x000fc40004000000 */
[C---:B------:R-:W-:Y:S02]  /*8770*/  SEL R21, R11.reuse, R21, !P0 ;  /* 0x000000150b157207 */ /* 0x040fe40004000000 */
[C---:B------:R-:W-:Y:S01]  /*8780*/  SEL R22, R11.reuse, R22, !P0 ;  /* 0x000000160b167207 */ /* 0x040fe20004000000 */
[----:B------:R-:W-:Y:S04]  /*8790*/  STL [R1+0x624], R26 ;  /* 0x0006241a01007387 */ /* 0x000fe80000100800 */
[----:B------:R0:W-:Y:S04]  /*87a0*/  STL [R1+0x628], R21 ;  /* 0x0006281501007387 */ /* 0x0001e80000100800 */
[----:B------:R1:W-:Y:S04]  /*87b0*/  STL [R1+0x62c], R22 ;  /* 0x00062c1601007387 */ /* 0x0003e80000100800 */
[----:B0-----:R-:W0:Y:S04]  /*87c0*/  S2R R21, SR_TID.X ;  /* 0x0000000000157919 */ /* 0x001e280000002100 */
[----:B-1----:R-:W1:Y:S01]  /*87d0*/  S2R R22, SR_TID.X ;  /* 0x0000000000167919 */ /* 0x002e620000002100 */
[----:B------:R-:W-:-:S03]  /*87e0*/  SEL R23, R11, R23, !P0 ;  /* 0x000000170b177207 */ /* 0x000fc60004000000 */
[----:B------:R-:W0:Y:S01]  /*87f0*/  S2R R26, SR_TID.X ;  /* 0x00000000001a7919 */ /* 0x000e220000002100 */
[C---:B------:R-:W-:Y:S02]  /*8800*/  SEL R24, R11.reuse, R24, !P0 ;  /* 0x000000180b187207 */ /* 0x040fe40004000000 */
[C---:B------:R-:W-:Y:S02]  /*8810*/  SEL R20, R11.reuse, R12, !P0 ;  /* 0x0000000c0b147207 */ /* 0x040fe40004000000 */
[C---:B------:R-:W-:Y:S01]  /*8820*/  SEL R14, R11.reuse, R13, !P0 ;  /* 0x0000000d0b0e7207 */ /* 0x040fe20004000000 */
[----:B------:R1:W-:Y:S01]  /*8830*/  STL [R1+0x630], R23 ;  /* 0x0006301701007387 */ /* 0x0003e20000100800 */
[C---:B------:R-:W-:Y:S02]  /*8840*/  SEL R15, R11.reuse, R15, !P0 ;  /* 0x0000000f0b0f7207 */ /* 0x040fe40004000000 */
[C---:B------:R-:W-:Y:S01]  /*8850*/  SEL R16, R11.reuse, R16, !P0 ;  /* 0x000000100b107207 */ /* 0x040fe20004000000 */
[----:B------:R-:W-:Y:S01]  /*8860*/  STL [R1+0x634], R24 ;  /* 0x0006341801007387 */ /* 0x000fe20000100800 */
[----:B------:R-:W-:-:S02]  /*8870*/  SEL R17, R11, R17, !P0 ;  /* 0x000000110b117207 */ /* 0x000fc40004000000 */
[C---:B------:R-:W-:Y:S01]  /*8880*/  SEL R18, R11.reuse, R18, !P0 ;  /* 0x000000120b127207 */ /* 0x040fe20004000000 */
[----:B------:R-:W-:Y:S01]  /*8890*/  STL [R1+0x638], R20 ;  /* 0x0006381401007387 */ /* 0x000fe20000100800 */
[C---:B------:R-:W-:Y:S02]  /*88a0*/  SEL R19, R11.reuse, R19, !P0 ;  /* 0x000000130b137207 */ /* 0x040fe40004000000 */
[C---:B------:R-:W-:Y:S01]  /*88b0*/  SEL R25, R11.reuse, R25, !P0 ;  /* 0x000000190b197207 */ /* 0x040fe20004000000 */
[----:B------:R-:W-:Y:S01]  /*88c0*/  STL [R1+0x63c], R14 ;  /* 0x00063c0e01007387 */ /* 0x000fe20000100800 */
[C---:B------:R-:W-:Y:S02]  /*88d0*/  SEL R13, R11.reuse, R10, !P0 ;  /* 0x0000000a0b0d7207 */ /* 0x040fe40004000000 */
[----:B-1----:R-:W-:Y:S01]  /*88e0*/  SHF.R.U32.HI R23, RZ, 0x4, R22 ;  /* 0x00000004ff177819 */ /* 0x002fe20000011616 */
[----:B------:R-:W-:Y:S01]  /*88f0*/  STL [R1+0x640], R15 ;  /* 0x0006400f01007387 */ /* 0x000fe20000100800 */
[----:B------:R-:W-:-:S02]  /*8900*/  SEL R12, R11, R9, !P0 ;  /* 0x000000090b0c7207 */ /* 0x000fc40004000000 */
[----:B0-----:R-:W-:Y:S01]  /*8910*/  SHF.R.U32.HI R22, RZ, 0x4, R21 ;  /* 0x00000004ff167819 */ /* 0x001fe20000011615 */
[----:B------:R-:W-:Y:S01]  /*8920*/  STL [R1+0x644], R16 ;  /* 0x0006441001007387 */ /* 0x000fe20000100800 */
[----:B------:R-:W-:-:S03]  /*8930*/  SEL R10, R11, R8, !P0 ;  /* 0x000000080b0a7207 */ /* 0x000fc60004000000 */
[----:B------:R-:W-:Y:S01]  /*8940*/  STL [R1+0x648], R17 ;  /* 0x0006481101007387 */ /* 0x000fe20000100800 */
[----:B------:R-:W-:-:S03]  /*8950*/  SEL R9, R11, R7, !P0 ;  /* 0x000000070b097207 */ /* 0x000fc60004000000 */
[----:B------:R-:W-:Y:S01]  /*8960*/  STL [R1+0x64c], R18 ;  /* 0x00064c1201007387 */ /* 0x000fe20000100800 */
[----:B------:R-:W-:-:S03]  /*8970*/  SEL R8, R11, R6, !P0 ;  /* 0x000000060b087207 */ /* 0x000fc60004000000 */
[----:B------:R-:W-:Y:S01]  /*8980*/  STL [R1+0x650], R19 ;  /* 0x0006501301007387 */ /* 0x000fe20000100800 */
[C---:B------:R-:W-:Y:S02]  /*8990*/  SEL R6, R11.reuse, R5, !P0 ;  /* 0x000000050b067207 */ /* 0x040fe40004000000 */
[----:B------:R-:W-:Y:S01]  /*89a0*/  SGXT.U32 R22, R22, 0x2 ;  /* 0x000000021616781a */ /* 0x000fe20000000000 */
[----:B------:R-:W-:Y:S01]  /*89b0*/  STL [R1+0x654], R25 ;  /* 0x0006541901007387 */ /* 0x000fe20000100800 */
[----:B------:R-:W-:-:S03]  /*89c0*/  SEL R4, R11, R4, !P0 ;  /* 0x000000040b047207 */ /* 0x000fc60004000000 */
[----:B------:R-:W-:Y:S01]  /*89d0*/  STL [R1+0x658], R13 ;  /* 0x0006580d01007387 */ /* 0x000fe20000100800 */
[C---:B------:R-:W-:Y:S02]  /*89e0*/  SEL R3, R11.reuse, R3, !P0 ;  /* 0x000000030b037207 */ /* 0x040fe40004000000 */
[----:B------:R-:W-:Y:S01]  /*89f0*/  SHF.R.U32.HI R21, RZ, 0x4, R21 ;  /* 0x00000004ff157819 */ /* 0x000fe20000011615 */
[----:B------:R-:W-:Y:S01]  /*8a00*/  STL [R1+0x65c], R12 ;  /* 0x00065c0c01007387 */ /* 0x000fe20000100800 */
[----:B----4-:R-:W-:-:S03]  /*8a10*/  SEL R5, R11, R2, !P0 ;  /* 0x000000020b057207 */ /* 0x010fc60004000000 */
[----:B------:R-:W-:Y:S01]  /*8a20*/  STL [R1+0x660], R10 ;  /* 0x0006600a01007387 */ /* 0x000fe20000100800 */
[----:B------:R-:W-:Y:S02]  /*8a30*/  IADD3 R23, R23, 0x3c, RZ ;  /* 0x0000003c17177810 */ /* 0x000fe40007ffe0ff */
[----:B------:R-:W-:Y:S01]  /*8a40*/  LOP3.LUT R22, R22, 0x38, RZ, 0xfc, !PT ;  /* 0x0000003816167812 */ /* 0x000fe200078efcff */
[----:B------:R-:W-:Y:S01]  /*8a50*/  STL [R1+0x664], R9 ;  /* 0x0006640901007387 */ /* 0x000fe20000100800 */
[----:B------:R-:W-:-:S03]  /*8a60*/  SGXT.U32 R21, R21, 0x2 ;  /* 0x000000021515781a */ /* 0x000fc60000000000 */
[----:B------:R-:W-:Y:S01]  /*8a70*/  STL [R1+0x668], R8 ;  /* 0x0006680801007387 */ /* 0x000fe20000100800 */
[----:B---3--:R-:W-:-:S03]  /*8a80*/  SEL R27, R11, R27, !P0 ;  /* 0x0000001b0b1b7207 */ /* 0x008fc60004000000 */
[----:B------:R-:W-:Y:S01]  /*8a90*/  STL [R1+0x66c], R6 ;  /* 0x00066c0601007387 */ /* 0x000fe20000100800 */
[----:B------:R-:W-:-:S03]  /*8aa0*/  SEL R11, R11, R28, !P0 ;  /* 0x0000001c0b0b7207 */ /* 0x000fc60004000000 */
[----:B------:R-:W-:Y:S04]  /*8ab0*/  STL [R1+0x670], R4 ;  /* 0x0006700401007387 */ /* 0x000fe80000100800 */
[----:B------:R0:W-:Y:S04]  /*8ac0*/  STL [R1+0x674], R3 ;  /* 0x0006740301007387 */ /* 0x0001e80000100800 */
[----:B------:R1:W-:Y:S01]  /*8ad0*/  STL [R1+0x678], R5 ;  /* 0x0006780501007387 */ /* 0x0003e20000100800 */
[----:B0-----:R-:W-:Y:S01]  /*8ae0*/  IMAD R3, R22, c[0x0][0x188], RZ ;  /* 0x0000620016037a24 */ /* 0x001fe200078e02ff */
[----:B------:R-:W-:Y:S01]  /*8af0*/  LOP3.LUT R22, R21, 0x30, RZ, 0xfc, !PT ;  /* 0x0000003015167812 */ /* 0x000fe200078efcff */
[----:B-1----:R-:W-:Y:S01]  /*8b00*/  IMAD R5, R23, c[0x0][0x188], RZ ;  /* 0x0000620017057a24 */ /* 0x002fe200078e02ff */
[----:B------:R-:W-:-:S02]  /*8b10*/  LOP3.LUT R23, R21, 0x34, RZ, 0xfc, !PT ;  /* 0x0000003415177812 */ /* 0x000fc400078efcff */
[----:B------:R-:W-:Y:S01]  /*8b20*/  SHF.R.U32.HI R21, RZ, 0x4, R26 ;  /* 0x00000004ff157819 */ /* 0x000fe2000001161a */
[----:B------:R-:W-:Y:S03]  /*8b30*/  STL [R1+0x67c], R27 ;  /* 0x00067c1b01007387 */ /* 0x000fe60000100800 */
[----:B------:R-:W-:Y:S01]  /*8b40*/  SGXT.U32 R21, R21, 0x2 ;  /* 0x000000021515781a */ /* 0x000fe20000000000 */
[----:B------:R-:W-:Y:S01]  /*8b50*/  STL [R1+0x680], R11 ;  /* 0x0006800b01007387 */ /* 0x000fe20000100800 */
[----:B------:R-:W-:-:S03]  /*8b60*/  IMAD R3, R22, c[0x0][0x188], RZ ;  /* 0x0000620016037a24 */ /* 0x000fc600078e02ff */
[----:B------:R-:W-:Y:S01]  /*8b70*/  STL [R1+0xb0], RZ ;  /* 0x0000b0ff01007387 */ /* 0x000fe20000100800 */
[----:B------:R-:W-:-:S03]  /*8b80*/  LOP3.LUT R22, R21, 0x28, RZ, 0xfc, !PT ;  /* 0x0000002815167812 */ /* 0x000fc600078efcff */
[----:B------:R-:W-:Y:S04]  /*8b90*/  STL [R1+0xb4], RZ ;  /* 0x0000b4ff01007387 */ /* 0x000fe80000100800 */
[----:B------:R-:W-:Y:S04]  /*8ba0*/  STL [R1+0xb8], RZ ;  /* 0x0000b8ff01007387 */ /* 0x000fe80000100800 */
[----:B------:R-:W-:Y:S04]  /*8bb0*/  STL [R1+0xbc], RZ ;  /* 0x0000bcff01007387 */ /* 0x000fe80000100800 */
[----:B------:R-:W-:Y:S04]  /*8bc0*/  STL [R1+0x30], RZ ;  /* 0x000030ff01007387 */ /* 0x000fe80000100800 */
[----:B------:R-:W-:Y:S04]  /*8bd0*/  STL [R1+0x34], RZ ;  /* 0x000034ff01007387 */ /* 0x000fe80000100800 */
[----:B------:R-:W-:Y:S04]  /*8be0*/  STL [R1+0x38], RZ ;  /* 0x000038ff01007387 */ /* 0x000fe80000100800 */
[----:B------:R-:W-:Y:S04]  /*8bf0*/  STL [R1+0x3c], RZ ;  /* 0x00003cff01007387 */ /* 0x000fe80000100800 */
[----:B------:R-:W3:Y:S04]  /*8c00*/  LDL.LU R16, [R1+0x20c] ;  /* 0x00020c0001107983 */ /* 0x000ee80000300800 */
[----:B------:R-:W4:Y:S04]  /*8c10*/  LDL.LU R15, [R1+0x208] ;  /* 0x00020800010f7983 */ /* 0x000f280000300800 */
[----:B------:R-:W-:Y:S04]  /*8c20*/  STL [R1+0xa0], RZ ;  /* 0x0000a0ff01007387 */ /* 0x000fe80000100800 */
[----:B------:R-:W-:Y:S04]  /*8c30*/  STL [R1+0xa4], RZ ;  /* 0x0000a4ff01007387 */ /* 0x000fe80000100800 */
[----:B------:R-:W-:Y:S04]  /*8c40*/  STL [R1+0xa8], RZ ;  /* 0x0000a8ff01007387 */ /* 0x000fe80000100800 */
[----:B------:R-:W-:Y:S04]  /*8c50*/  STL [R1+0xac], RZ ;  /* 0x0000acff01007387 */ /* 0x000fe80000100800 */
[----:B------:R-:W4:Y:S04]  /*8c60*/  LDL.LU R14, [R1+0x204] ;  /* 0x00020400010e7983 */ /* 0x000f280000300800 */
[----:B------:R-:W4:Y:S04]  /*8c70*/  LDL.LU R20, [R1+0x200] ;  /* 0x0002000001147983 */ /* 0x000f280000300800 */
[----:B------:R-:W4:Y:S01]  /*8c80*/  LDL.LU R24, [R1+0x1fc] ;  /* 0x0001fc0001187983 */ /* 0x000f220000300800 */
[----:B--2---:R-:W-:-:S02]  /*8c90*/  ISETP.GE.AND P1, PT, R29, RZ, PT ;  /* 0x000000ff1d00720c */ /* 0x004fc40003f26270 */
[----:B------:R-:W-:-:S04]  /*8ca0*/  SHF.R.U32.HI R29, RZ, 0x4, R26 ;  /* 0x00000004ff1d7819 */ /* 0x000fc8000001161a */
[----:B------:R-:W-:Y:S02]  /*8cb0*/  SGXT.U32 R29, R29, 0x2 ;  /* 0x000000021d1d781a */ /* 0x000fe40000000000 */
[----:B------:R-:W-:-:S03]  /*8cc0*/  SHF.R.U32.HI R26, RZ, 0x4, R26 ;  /* 0x00000004ff1a7819 */ /* 0x000fc6000001161a */
[----:B------:R-:W-:Y:S02]  /*8cd0*/  IMAD R4, R29, c[0x0][0x188], RZ ;  /* 0x000062001d047a24 */ /* 0x000fe400078e02ff */
[----:B------:R-:W-:Y:S01]  /*8ce0*/  IMAD R4, R23, c[0x0][0x188], RZ ;  /* 0x0000620017047a24 */ /* 0x000fe200078e02ff */
[C---:B------:R-:W-:Y:S02]  /*8cf0*/  LOP3.LUT R23, R21.reuse, 0x2c, RZ, 0xfc, !PT ;  /* 0x0000002c15177812 */ /* 0x040fe400078efcff */
[----:B------:R-:W-:Y:S02]  /*8d00*/  LOP3.LUT R21, R21, 0x24, RZ, 0xfc, !PT ;  /* 0x0000002415157812 */ /* 0x000fe400078efcff */
[----:B------:R-:W-:Y:S01]  /*8d10*/  SGXT.U32 R26, R26, 0x2 ;  /* 0x000000021a1a781a */ /* 0x000fe20000000000 */
[----:B------:R-:W-:Y:S02]  /*8d20*/  IMAD R4, R22, c[0x0][0x188], RZ ;  /* 0x0000620016047a24 */ /* 0x000fe400078e02ff */
[----:B------:R-:W-:Y:S01]  /*8d30*/  IMAD R3, R21, c[0x0][0x188], RZ ;  /* 0x0000620015037a24 */ /* 0x000fe200078e02ff */
[----:B------:R-:W-:-:S02]  /*8d40*/  LOP3.LUT R22, R26, 0x1c, RZ, 0xfc, !PT ;  /* 0x0000001c1a167812 */ /* 0x000fc400078efcff */
[C---:B------:R-:W-:Y:S01]  /*8d50*/  LOP3.LUT R21, R26.reuse, 0x18, RZ, 0xfc, !PT ;  /* 0x000000181a157812 */ /* 0x040fe200078efcff */
[----:B------:R-:W-:Y:S01]  /*8d60*/  IMAD R5, R23, c[0x0][0x188], RZ ;  /* 0x0000620017057a24 */ /* 0x000fe200078e02ff */
[----:B------:R-:W-:Y:S01]  /*8d70*/  LOP3.LUT R23, R26, 0x20, RZ, 0xfc, !PT ;  /* 0x000000201a177812 */ /* 0x000fe200078efcff */
[----:B------:R-:W-:Y:S01]  /*8d80*/  IMAD R5, R22, c[0x0][0x188], RZ ;  /* 0x0000620016057a24 */ /* 0x000fe200078e02ff */
[----:B------:R-:W-:Y:S01]  /*8d90*/  LOP3.LUT R26, R26, 0x14, RZ, 0xfc, !PT ;  /* 0x000000141a1a7812 */ /* 0x000fe200078efcff */
[----:B------:R-:W-:Y:S01]  /*8da0*/  IMAD R4, R21, c[0x0][0x188], RZ ;  /* 0x0000620015047a24 */ /* 0x000fe200078e02ff */
[C---:B------:R-:W-:Y:S02]  /*8db0*/  LOP3.LUT R22, R29.reuse, 0x10, RZ, 0xfc, !PT ;  /* 0x000000101d167812 */ /* 0x040fe400078efcff */
[----:B------:R-:W-:Y:S01]  /*8dc0*/  LOP3.LUT R21, R29, 0xc, RZ, 0xfc, !PT ;  /* 0x0000000c1d157812 */ /* 0x000fe200078efcff */
[----:B------:R-:W-:Y:S02]  /*8dd0*/  IMAD R3, R23, c[0x0][0x188], RZ ;  /* 0x0000620017037a24 */ /* 0x000fe400078e02ff */
[----:B------:R-:W-:Y:S01]  /*8de0*/  IMAD R3, R26, c[0x0][0x188], RZ ;  /* 0x000062001a037a24 */ /* 0x000fe200078e02ff */
[----:B------:R-:W2:Y:S01]  /*8df0*/  LDL.LU R23, [R1+0x1f8] ;  /* 0x0001f80001177983 */ /* 0x000ea20000300800 */
[----:B------:R-:W-:-:S02]  /*8e00*/  IMAD R3, R22, c[0x0][0x188], RZ ;  /* 0x0000620016037a24 */ /* 0x000fc400078e02ff */
[----:B------:R-:W-:Y:S01]  /*8e10*/  IMAD R5, R21, c[0x0][0x188], RZ ;  /* 0x0000620015057a24 */ /* 0x000fe200078e02ff */
[----:B------:R-:W2:Y:S04]  /*8e20*/  LDL.LU R22, [R1+0x1f4] ;  /* 0x0001f40001167983 */ /* 0x000ea80000300800 */
[----:B------:R-:W2:Y:S04]  /*8e30*/  LDL.LU R21, [R1+0x1f0] ;  /* 0x0001f00001157983 */ /* 0x000ea80000300800 */
[----:B------:R-:W0:Y:S04]  /*8e40*/  S2R R17, SR_TID.X ;  /* 0x0000000000117919 */ /* 0x000e280000002100 */
[----:B------:R-:W1:Y:S01]  /*8e50*/  S2R R19, SR_TID.X ;  /* 0x0000000000137919 */ /* 0x000e620000002100 */
[----:B------:R-:W-:Y:S01]  /*8e60*/  IMAD.MOV.U32 R18, RZ, RZ, c[0x0][0x180] ;  /* 0x00006000ff127624 */ /* 0x000fe200078e00ff */
[----:B------:R-:W-:-:S02]  /*8e70*/  LOP3.LUT R26, R29, 0x8, RZ, 0xfc, !PT ;  /* 0x000000081d1a7812 */ /* 0x000fc400078efcff */
[----:B------:R-:W-:Y:S02]  /*8e80*/  LOP3.LUT R29, R29, 0x4, RZ, 0xfc, !PT ;  /* 0x000000041d1d7812 */ /* 0x000fe400078efcff */
[----:B------:R-:W-:Y:S01]  /*8e90*/  IADD3 R18, R18, 0x3f, RZ ;  /* 0x0000003f12127810 */ /* 0x000fe20007ffe0ff */
[----:B------:R-:W-:Y:S01]  /*8ea0*/  IMAD R4, R26, c[0x0][0x188], RZ ;  /* 0x000062001a047a24 */ /* 0x000fe200078e02ff */
[----:B------:R-:W-:Y:S02]  /*8eb0*/  ISETP.NE.AND P0, PT, RZ, c[0x0][0x178], PT ;  /* 0x00005e00ff007a0c */ /* 0x000fe40003f05270 */
[----:B0-----:R-:W-:Y:S01]  /*8ec0*/  LOP3.LUT R17, R17, 0x7, RZ, 0xc0, !PT ;  /* 0x0000000711117812 */ /* 0x001fe200078ec0ff */
[C---:B-1----:R-:W-:Y:S01]  /*8ed0*/  IMAD.SHL.U32 R25, R19.reuse, 0x2, RZ ;  /* 0x0000000213197824 */ /* 0x042fe200078e00ff */
[----:B------:R-:W-:-:S03]  /*8ee0*/  LOP3.LUT R2, R19, 0x3f, RZ, 0xc0, !PT ;  /* 0x0000003f13027812 */ /* 0x000fc600078ec0ff */
[----:B------:R-:W-:Y:S01]  /*8ef0*/  IMAD R17, R17, 0x90, RZ ;  /* 0x0000009011117824 */ /* 0x000fe200078e02ff */
[----:B------:R-:W2:Y:S01]  /*8f00*/  LDL.LU R26, [R1+0x1ec] ;  /* 0x0001ec00011a7983 */ /* 0x000ea20000300800 */
[----:B------:R-:W-:-:S03]  /*8f10*/  IMAD.SHL.U32 R19, R19, 0x20, RZ ;  /* 0x0000002013137824 */ /* 0x000fc600078e00ff */
[----:B------:R-:W-:Y:S01]  /*8f20*/  LOP3.LUT R17, R17, 0x30, R25, 0x78, !PT ;  /* 0x0000003011117812 */ /* 0x000fe200078e7819 */
[----:B------:R-:W-:Y:S02]  /*8f30*/  IMAD R2, R2, c[0x0][0x18c], RZ ;  /* 0x0000630002027a24 */ /* 0x000fe400078e02ff */
[----:B------:R-:W-:Y:S01]  /*8f40*/  IMAD R3, R29, c[0x0][0x188], RZ ;  /* 0x000062001d037a24 */ /* 0x000fe200078e02ff */
[----:B------:R-:W-:Y:S01]  /*8f50*/  LOP3.LUT R4, R17, 0x400, R19, 0xf8, !PT ;  /* 0x0000040011047812 */ /* 0x000fe200078ef813 */
[----:B------:R-:W2:Y:S01]  /*8f60*/  LDL.LU R29, [R1+0x1e8] ;  /* 0x0001e800011d7983 */ /* 0x000ea20000300800 */
[----:B------:R-:W-:Y:S01]  /*8f70*/  SHF.R.S32.HI R17, RZ, 0x1f, R18 ;  /* 0x0000001fff117819 */ /* 0x000fe20000011412 */
[----:B------:R-:W-:Y:S01]  /*8f80*/  IMAD.MOV.U32 R7, RZ, RZ, R0 ;  /* 0x000000ffff077224 */ /* 0x000fe200078e0000 */
[----:B------:R-:W-:Y:S01]  /*8f90*/  LOP3.LUT R3, R19, 0x60, RZ, 0xc0, !PT ;  /* 0x0000006013037812 */ /* 0x000fe200078ec0ff */
[----:B------:R-:W-:Y:S01]  /*8fa0*/  STL [R1+0x80], RZ ;  /* 0x000080ff01007387 */ /* 0x000fe20000100800 */
[----:B------:R-:W-:-:S02]  /*8fb0*/  SHF.R.S32.HI R0, RZ, 0x1f, R2 ;  /* 0x0000001fff007819 */ /* 0x000fc40000011402 */
[----:B------:R-:W-:Y:S01]  /*8fc0*/  LEA.HI R17, R17, R18, RZ, 0x6 ;  /* 0x0000001211117211 */ /* 0x000fe200078f30ff */
[----:B------:R-:W-:Y:S01]  /*8fd0*/  STL [R1+0x84], RZ ;  /* 0x000084ff01007387 */ /* 0x000fe20000100800 */
[----:B------:R-:W-:-:S03]  /*8fe0*/  SHF.L.U64.HI R0, R2, 0x1, R0 ;  /* 0x0000000102007819 */ /* 0x000fc60000010200 */
[----:B------:R-:W-:Y:S04]  /*8ff0*/  STL [R1+0x88], RZ ;  /* 0x000088ff01007387 */ /* 0x000fe80000100800 */
[----:B------:R-:W-:Y:S01]  /*9000*/  STL [R1+0x8c], RZ ;  /* 0x00008cff01007387 */ /* 0x000fe20000100800 */
[----:B------:R-:W-:-:S03]  /*9010*/  @!P1 IMAD.MOV R7, RZ, RZ, -R7 ;  /* 0x000000ffff079224 */ /* 0x000fc600078e0a07 */
[----:B------:R-:W-:Y:S01]  /*9020*/  STL [R1+0x70], RZ ;  /* 0x000070ff01007387 */ /* 0x000fe20000100800 */
[----:B------:R-:W-:-:S03]  /*9030*/  IMAD.SHL.U32 R2, R2, 0x2, RZ ;  /* 0x0000000202027824 */ /* 0x000fc600078e00ff */
[----:B------:R0:W-:Y:S01]  /*9040*/  STL [R1+0x544], R3 ;  /* 0x0005440301007387 */ /* 0x0001e20000100800 */
[----:B------:R-:W-:-:S03]  /*9050*/  @!P0 LOP3.LUT R7, RZ, c[0x0][0x178], RZ, 0x33, !PT ;  /* 0x00005e00ff078a12 */ /* 0x000fc600078e33ff */
[----:B------:R3:W-:Y:S01]  /*9060*/  STL [R1+0x5c4], R0 ;  /* 0x0005c40001007387 */ /* 0x0007e20000100800 */
[----:B0-----:R-:W-:-:S05]  /*9070*/  SHF.R.S32.HI R3, RZ, 0x6, R17 ;  /* 0x00000006ff037819 */ /* 0x001fca0000011411 */
[----:B------:R-:W-:Y:S04]  /*9080*/  STL [R1+0x114], R3 ;  /* 0x0001140301007387 */ /* 0x000fe80000100800 */
[----:B------:R0:W-:Y:S04]  /*9090*/  STL [R1+0x5c8], R2 ;  /* 0x0005c80201007387 */ /* 0x0001e80000100800 */
[----:B------:R-:W-:Y:S01]  /*90a0*/  STL [R1+0x684], R7 ;  /* 0x0006840701007387 */ /* 0x000fe20000100800 */
[----:B---3--:R-:W-:Y:S02]  /*90b0*/  IMAD R0, R16, c[0x0][0x190], RZ ;  /* 0x0000640010007a24 */ /* 0x008fe400078e02ff */
[----:B----4-:R-:W-:-:S05]  /*90c0*/  IMAD R28, R15, c[0x0][0x190], RZ ;  /* 0x000064000f1c7a24 */ /* 0x010fca00078e02ff */
[----:B------:R-:W-:Y:S04]  /*90d0*/  STL [R1+0x688], R28 ;  /* 0x0006881c01007387 */ /* 0x000fe80000100800 */
[----:B------:R1:W-:Y:S01]  /*90e0*/  STL [R1+0x30c], R0 ;  /* 0x00030c0001007387 */ /* 0x0003e20000100800 */
[----:B0-----:R-:W-:Y:S02]  /*90f0*/  IMAD R2, R14, c[0x0][0x190], RZ ;  /* 0x000064000e027a24 */ /* 0x001fe400078e02ff */
[----:B-1----:R-:W-:-:S03]  /*9100*/  IMAD R0, R20, c[0x0][0x190], RZ ;  /* 0x0000640014007a24 */ /* 0x002fc600078e02ff */
[----:B------:R2:W-:Y:S01]  /*9110*/  STL [R1+0x4], R2 ;  /* 0x0000040201007387 */ /* 0x0005e20000100800 */
[----:B------:R-:W-:-:S03]  /*9120*/  IMAD R3, R24, c[0x0][0x190], RZ ;  /* 0x0000640018037a24 */ /* 0x000fc600078e02ff */
[----:B------:R0:W-:Y:S04]  /*9130*/  STL [R1+0xc], R0 ;  /* 0x00000c0001007387 */ /* 0x0001e80000100800 */
[----:B------:R1:W-:Y:S01]  /*9140*/  STL [R1+0x10], R3 ;  /* 0x0000100301007387 */ /* 0x0003e20000100800 */
[----:B--2---:R-:W-:Y:S02]  /*9150*/  IMAD R2, R23, c[0x0][0x190], RZ ;  /* 0x0000640017027a24 */ /* 0x004fe400078e02ff */
[----:B0-----:R-:W-:-:S03]  /*9160*/  IMAD R0, R22, c[0x0][0x190], RZ ;  /* 0x0000640016007a24 */ /* 0x001fc600078e02ff */
[----:B------:R0:W-:Y:S01]  /*9170*/  STL [R1+0x5c], R2 ;  /* 0x00005c0201007387 */ /* 0x0001e20000100800 */
[----:B-1----:R-:W-:-:S03]  /*9180*/  IMAD R3, R21, c[0x0][0x190], RZ ;  /* 0x0000640015037a24 */ /* 0x002fc600078e02ff */
[----:B------:R1:W-:Y:S04]  /*9190*/  STL [R1+0x60], R0 ;  /* 0x0000600001007387 */ /* 0x0003e80000100800 */
[----:B------:R-:W-:Y:S04]  /*91a0*/  STL [R1+0x64], R3 ;  /* 0x0000640301007387 */ /* 0x000fe80000100800 */
[----:B------:R-:W2:Y:S01]  /*91b0*/  LDL.LU R28, [R1+0x1dc] ;  /* 0x0001dc00011c7983 */ /* 0x000ea20000300800 */
[----:B0-----:R-:W-:-:S05]  /*91c0*/  IMAD R2, R26, c[0x0][0x190], RZ ;  /* 0x000064001a027a24 */ /* 0x001fca00078e02ff */
[----:B------:R-:W-:Y:S01]  /*91d0*/  STL [R1+0x6c], R2 ;  /* 0x00006c0201007387 */ /* 0x000fe20000100800 */
[----:B-1----:R-:W-:-:S03]  /*91e0*/  IMAD R0, R29, c[0x0][0x190], RZ ;  /* 0x000064001d007a24 */ /* 0x002fc600078e02ff */
[----:B--2---:R0:W-:Y:S04]  /*91f0*/  STL [R1+0x69c], R28 ;  /* 0x00069c1c01007387 */ /* 0x0041e80000100800 */
[----:B------:R-:W-:Y:S04]  /*9200*/  STL [R1+0x1e8], R0 ;  /* 0x0001e80001007387 */ /* 0x000fe80000100800 */
        /* <DEDUP_REMOVED lines=31> */
[----:B--2---:R-:W-:-:S05]  /*9400*/  IMAD R28, R28, c[0x0][0x190], RZ ;  /* 0x000064001c1c7a24 */ /* 0x004fca00078e02ff */
[----:B------:R0:W-:Y:S04]  /*9410*/  STL [R1+0x1e4], R28 ;  /* 0x0001e41c01007387 */ /* 0x0001e80000100800 */
[----:B0-----:R-:W2:Y:S02]  /*9420*/  LDL.LU R28, [R1+0x6a0] ;  /* 0x0006a000011c7983 */ /* 0x001ea40000300800 */
[----:B--2---:R-:W-:-:S05]  /*9430*/  IMAD R28, R28, c[0x0][0x190], RZ ;  /* 0x000064001c1c7a24 */ /* 0x004fca00078e02ff */
[----:B------:R0:W-:Y:S04]  /*9440*/  STL [R1+0x1ec], R28 ;  /* 0x0001ec1c01007387 */ /* 0x0001e80000100800 */
[----:B0-----:R-:W2:Y:S02]  /*9450*/  LDL.LU R28, [R1+0x69c] ;  /* 0x00069c00011c7983 */ /* 0x001ea40000300800 */
[----:B--2---:R-:W-:-:S05]  /*9460*/  IMAD R28, R28, c[0x0][0x190], RZ ;  /* 0x000064001c1c7a24 */ /* 0x004fca00078e02ff */
[----:B------:R3:W-:Y:S02]  /*9470*/  STL [R1+0x1dc], R28 ;  /* 0x0001dc1c01007387 */ /* 0x0007e40000100800 */
[----:B---3--:R-:W-:Y:S02]  /*9480*/  IMAD R28, R7, c[0x0][0x190], RZ ;  /* 0x00006400071c7a24 */ /* 0x008fe400078e02ff */
[----:B----4-:R-:W-:Y:S02]  /*9490*/  IMAD R7, R2, c[0x0][0x190], RZ ;  /* 0x0000640002077a24 */ /* 0x010fe400078e02ff */
[----:B------:R-:W-:Y:S02]  /*94a0*/  IMAD R2, R0, c[0x0][0x190], RZ ;  /* 0x0000640000027a24 */ /* 0x000fe400078e02ff */
[----:B------:R-:W-:Y:S01]  /*94b0*/  IMAD R0, R11, c[0x0][0x190], RZ ;  /* 0x000064000b007a24 */ /* 0x000fe200078e02ff */
[----:B------:R-:W-:Y:S04]  /*94c0*/  STL [R1+0x1f0], R28 ;  /* 0x0001f01c01007387 */ /* 0x000fe80000100800 */
[----:B------:R0:W-:Y:S04]  /*94d0*/  STL [R1+0x1f4], R7 ;  /* 0x0001f40701007387 */ /* 0x0001e80000100800 */
[----:B------:R1:W-:Y:S04]  /*94e0*/  STL [R1+0x1f8], R2 ;  /* 0x0001f80201007387 */ /* 0x0003e80000100800 */
[----:B------:R2:W-:Y:S01]  /*94f0*/  STL [R1+0x1fc], R0 ;  /* 0x0001fc0001007387 */ /* 0x0005e20000100800 */
[----:B0-----:R-:W-:-:S02]  /*9500*/  IMAD R7, R27, c[0x0][0x190], RZ ;  /* 0x000064001b077a24 */ /* 0x001fc400078e02ff */
[----:B-1----:R-:W-:-:S03]  /*9510*/  IMAD R2, R5, c[0x0][0x190], RZ ;  /* 0x0000640005027a24 */ /* 0x002fc600078e02ff */
[----:B------:R-:W-:Y:S01]  /*9520*/  STL [R1+0x200], R7 ;  /* 0x0002000701007387 */ /* 0x000fe20000100800 */
[----:B--2---:R-:W-:Y:S02]  /*9530*/  IMAD R0, R3, c[0x0][0x190], RZ ;  /* 0x0000640003007a24 */ /* 0x004fe400078e02ff */
[----:B------:R-:W-:Y:S01]  /*9540*/  IMAD R3, R4, c[0x0][0x190], RZ ;  /* 0x0000640004037a24 */ /* 0x000fe200078e02ff */
[----:B------:R0:W-:Y:S04]  /*9550*/  STL [R1+0x204], R2 ;  /* 0x0002040201007387 */ /* 0x0001e80000100800 */
[----:B------:R1:W-:Y:S04]  /*9560*/  STL [R1+0x208], R0 ;  /* 0x0002080001007387 */ /* 0x0003e80000100800 */
[----:B------:R2:W-:Y:S01]  /*9570*/  STL [R1+0x1bc], R3 ;  /* 0x0001bc0301007387 */ /* 0x0005e20000100800 */
[----:B0-----:R-:W-:-:S02]  /*9580*/  IMAD R2, R6, c[0x0][0x190], RZ ;  /* 0x0000640006027a24 */ /* 0x001fc400078e02ff */
[----:B-1----:R-:W-:-:S03]  /*9590*/  IMAD R0, R8, c[0x0][0x190], RZ ;  /* 0x0000640008007a24 */ /* 0x002fc600078e02ff */
[----:B------:R0:W-:Y:S01]  /*95a0*/  STL [R1+0x1b8], R2 ;  /* 0x0001b80201007387 */ /* 0x0001e20000100800 */
[----:B--2---:R-:W-:-:S03]  /*95b0*/  IMAD R3, R9, c[0x0][0x190], RZ ;  /* 0x0000640009037a24 */ /* 0x004fc600078e02ff */
[----:B------:R1:W-:Y:S04]  /*95c0*/  STL [R1+0x1b4], R0 ;  /* 0x0001b40001007387 */ /* 0x0003e80000100800 */
[----:B------:R2:W-:Y:S01]  /*95d0*/  STL [R1+0x1b0], R3 ;  /* 0x0001b00301007387 */ /* 0x0005e20000100800 */
[----:B0-----:R-:W-:Y:S02]  /*95e0*/  IMAD R2, R10, c[0x0][0x190], RZ ;  /* 0x000064000a027a24 */ /* 0x001fe400078e02ff */
        /* <DEDUP_REMOVED lines=28> */
[----:B------:R-:W-:Y:S04]  /*97b0*/  STL [R1+0x174], R3 ;  /* 0x0001740301007387 */ /* 0x000fe80000100800 */
[----:B------:R-:W2:Y:S01]  /*97c0*/  LDL.LU R28, [R1+0x160] ;  /* 0x00016000011c7983 */ /* 0x000ea20000300800 */
[----:B0-----:R-:W-:Y:S02]  /*97d0*/  IMAD R2, R26, c[0x0][0x190], RZ ;  /* 0x000064001a027a24 */ /* 0x001fe400078e02ff */
[----:B-1----:R-:W-:-:S03]  /*97e0*/  IMAD R0, R29, c[0x0][0x190], RZ ;  /* 0x000064001d007a24 */ /* 0x002fc600078e02ff */
[----:B------:R-:W-:Y:S04]  /*97f0*/  STL [R1+0x170], R2 ;  /* 0x0001700201007387 */ /* 0x000fe80000100800 */
        /* <DEDUP_REMOVED lines=129> */
[----:B------:R-:W3:Y:S01]  /*a010*/  LDL.LU R0, [R1] ;  /* 0x0000000001007983 */ /* 0x000ee20000300800 */
[----:B--2---:R-:W-:-:S05]  /*a020*/  IMAD R28, R28, c[0x0][0x190], RZ ;  /* 0x000064001c1c7a24 */ /* 0x004fca00078e02ff */
[----:B------:R0:W-:Y:S04]  /*a030*/  STL [R1+0xd8], R28 ;  /* 0x0000d81c01007387 */ /* 0x0001e80000100800 */
[----:B0-----:R-:W2:Y:S02]  /*a040*/  LDL.LU R28, [R1+0x690] ;  /* 0x00069000011c7983 */ /* 0x001ea40000300800 */
[----:B--2---:R-:W-:-:S05]  /*a050*/  IMAD R28, R28, c[0x0][0x190], RZ ;  /* 0x000064001c1c7a24 */ /* 0x004fca00078e02ff */
[----:B------:R0:W-:Y:S04]  /*a060*/  STL [R1+0xd4], R28 ;  /* 0x0000d41c01007387 */ /* 0x0001e80000100800 */
[----:B0-----:R-:W2:Y:S01]  /*a070*/  LDL.LU R28, [R1+0x68c] ;  /* 0x00068c00011c7983 */ /* 0x001ea20000300800 */
[----:B---3--:R-:W-:Y:S02]  /*a080*/  IMAD R7, R7, c[0x0][0x190], RZ ;  /* 0x0000640007077a24 */ /* 0x008fe400078e02ff */
[----:B----4-:R-:W-:Y:S02]  /*a090*/  IMAD R11, R11, c[0x0][0x190], RZ ;  /* 0x000064000b0b7a24 */ /* 0x010fe400078e02ff */
[----:B------:R-:W-:Y:S02]  /*a0a0*/  IMAD R27, R27, c[0x0][0x190], RZ ;  /* 0x000064001b1b7a24 */ /* 0x000fe400078e02ff */
[----:B------:R-:W-:-:S02]  /*a0b0*/  IMAD R5, R5, c[0x0][0x190], RZ ;  /* 0x0000640005057a24 */ /* 0x000fc400078e02ff */
[----:B------:R-:W-:Y:S02]  /*a0c0*/  IMAD R3, R3, c[0x0][0x190], RZ ;  /* 0x0000640003037a24 */ /* 0x000fe400078e02ff */
[----:B------:R-:W-:Y:S02]  /*a0d0*/  IMAD R4, R4, c[0x0][0x190], RZ ;  /* 0x0000640004047a24 */ /* 0x000fe400078e02ff */
[----:B------:R-:W-:Y:S02]  /*a0e0*/  IMAD R6, R6, c[0x0][0x190], RZ ;  /* 0x0000640006067a24 */ /* 0x000fe400078e02ff */
[----:B------:R-:W-:Y:S02]  /*a0f0*/  IMAD R8, R8, c[0x0][0x190], RZ ;  /* 0x0000640008087a24 */ /* 0x000fe400078e02ff */
        /* <DEDUP_REMOVED lines=18> */
[----:B--2---:R-:W-:-:S05]  /*a220*/  IMAD R28, R28, c[0x0][0x190], RZ ;  /* 0x000064001c1c7a24 */ /* 0x004fca00078e02ff */
        /* <DEDUP_REMOVED lines=43> */
[----:B0-----:R-:W3:Y:S04]  /*a4e0*/  LDL.LU R24, [R1+0x634] ;  /* 0x0006340001187983 */ /* 0x001ee80000300800 */
[----:B------:R0:W-:Y:S04]  /*a4f0*/  STL [R1+0x24], R23 ;  /* 0x0000241701007387 */ /* 0x0001e80000100800 */
[----:B0-----:R-:W4:Y:S04]  /*a500*/  LDL.LU R23, [R1+0x630] ;  /* 0x0006300001177983 */ /* 0x001f280000300800 */
[----:B------:R0:W-:Y:S04]  /*a510*/  STL [R1+0x20], R22 ;  /* 0x0000201601007387 */ /* 0x0001e80000100800 */
[----:B0-----:R-:W4:Y:S04]  /*a520*/  LDL.LU R22, [R1+0x62c] ;  /* 0x00062c0001167983 */ /* 0x001f280000300800 */
[----:B------:R0:W-:Y:S04]  /*a530*/  STL [R1+0x1c], R21 ;  /* 0x00001c1501007387 */ /* 0x0001e80000100800 */
[----:B0-----:R-:W4:Y:S04]  /*a540*/  LDL.LU R21, [R1+0x628] ;  /* 0x0006280001157983 */ /* 0x001f280000300800 */
[----:B------:R0:W-:Y:S04]  /*a550*/  STL [R1+0x18], R26 ;  /* 0x0000181a01007387 */ /* 0x0001e80000100800 */
[----:B0-----:R-:W4:Y:S04]  /*a560*/  LDL.LU R26, [R1+0x624] ;  /* 0x00062400011a7983 */ /* 0x001f280000300800 */
[----:B------:R0:W-:Y:S04]  /*a570*/  STL [R1+0x14], R29 ;  /* 0x0000141d01007387 */ /* 0x0001e80000100800 */
[----:B0-----:R-:W4:Y:S01]  /*a580*/  LDL.LU R29, [R1+0x620] ;  /* 0x00062000011d7983 */ /* 0x001f220000300800 */
[----:B------:R-:W-:-:S02]  /*a590*/  IMAD R2, R2, c[0x0][0x190], RZ ;  /* 0x0000640002027a24 */ /* 0x000fc400078e02ff */
[----:B------:R-:W-:-:S03]  /*a5a0*/  IMAD R0, R0, c[0x0][0x190], RZ ;  /* 0x0000640000007a24 */ /* 0x000fc600078e02ff */
[----:B------:R-:W-:Y:S01]  /*a5b0*/  STL [R1+0x8], R2 ;  /* 0x0000080201007387 */ /* 0x000fe20000100800 */
[----:B--2---:R-:W-:Y:S02]  /*a5c0*/  IMAD R20, R20, c[0x0][0x190], RZ ;  /* 0x0000640014147a24 */ /* 0x004fe400078e02ff */
[----:B---3--:R-:W-:Y:S02]  /*a5d0*/  IMAD R24, R24, c[0x0][0x190], RZ ;  /* 0x0000640018187a24 */ /* 0x008fe400078e02ff */
[----:B----4-:R-:W-:Y:S02]  /*a5e0*/  IMAD R23, R23, c[0x0][0x190], RZ ;  /* 0x0000640017177a24 */ /* 0x010fe400078e02ff */
[----:B------:R-:W-:Y:S02]  /*a5f0*/  IMAD R22, R22, c[0x0][0x190], RZ ;  /* 0x0000640016167a24 */ /* 0x000fe400078e02ff */
[----:B------:R-:W-:Y:S02]  /*a600*/  IMAD R21, R21, c[0x0][0x190], RZ ;  /* 0x0000640015157a24 */ /* 0x000fe400078e02ff */
[----:B------:R-:W-:-:S02]  /*a610*/  IMAD R26, R26, c[0x0][0x190], RZ ;  /* 0x000064001a1a7a24 */ /* 0x000fc400078e02ff */
[----:B------:R-:W-:-:S05]  /*a620*/  IMAD R29, R29, c[0x0][0x190], RZ ;  /* 0x000064001d1d7a24 */ /* 0x000fca00078e02ff */
[----:B------:R0:W-:Y:S04]  /*a630*/  STL [R1+0x5e0], R29 ;  /* 0x0005e01d01007387 */ /* 0x0001e80000100800 */
[----:B------:R-:W-:Y:S04]  /*a640*/  STL [R1], R0 ;  /* 0x0000000001007387 */ /* 0x000fe80000100800 */
        /* <DEDUP_REMOVED lines=12> */
[----:B0-----:R-:W3:Y:S01]  /*a710*/  LDL.LU R20, [R1+0x4] ;  /* 0x0000040001147983 */ /* 0x001ee20000300800 */
[----:B------:R-:W-:-:S02]  /*a720*/  IMAD R14, R14, c[0x0][0x190], RZ ;  /* 0x000064000e0e7a24 */ /* 0x000fc400078e02ff */
[----:B------:R-:W-:Y:S02]  /*a730*/  IMAD R15, R15, c[0x0][0x190], RZ ;  /* 0x000064000f0f7a24 */ /* 0x000fe400078e02ff */
[----:B------:R-:W-:Y:S02]  /*a740*/  IMAD R16, R16, c[0x0][0x190], RZ ;  /* 0x0000640010107a24 */ /* 0x000fe400078e02ff */
[----:B------:R-:W-:Y:S01]  /*a750*/  IMAD R17, R17, c[0x0][0x190], RZ ;  /* 0x0000640011117a24 */ /* 0x000fe200078e02ff */
[----:B------:R-:W-:Y:S01]  /*a760*/  STL [R1+0x5e8], R14 ;  /* 0x0005e80e01007387 */ /* 0x000fe20000100800 */
[----:B------:R-:W-:Y:S02]  /*a770*/  IMAD R18, R18, c[0x0][0x190], RZ ;  /* 0x0000640012127a24 */ /* 0x000fe400078e02ff */
[----:B------:R-:W-:Y:S01]  /*a780*/  IMAD R19, R19, c[0x0][0x190], RZ ;  /* 0x0000640013137a24 */ /* 0x000fe200078e02ff */
[----:B------:R-:W-:Y:S01]  /*a790*/  STL [R1+0x5ec], R15 ;  /* 0x0005ec0f01007387 */ /* 0x000fe20000100800 */
[----:B------:R-:W-:-:S03]  /*a7a0*/  IMAD R25, R25, c[0x0][0x190], RZ ;  /* 0x0000640019197a24 */ /* 0x000fc600078e02ff */
[----:B------:R-:W-:Y:S01]  /*a7b0*/  STL [R1+0x5f0], R16 ;  /* 0x0005f01001007387 */ /* 0x000fe20000100800 */
[----:B------:R-:W-:-:S03]  /*a7c0*/  IMAD R13, R13, c[0x0][0x190], RZ ;  /* 0x000064000d0d7a24 */ /* 0x000fc600078e02ff */
[----:B------:R-:W-:Y:S01]  /*a7d0*/  STL [R1+0x5f4], R17 ;  /* 0x0005f41101007387 */ /* 0x000fe20000100800 */
[----:B------:R-:W-:-:S03]  /*a7e0*/  IMAD R12, R12, c[0x0][0x190], RZ ;  /* 0x000064000c0c7a24 */ /* 0x000fc600078e02ff */
[----:B------:R-:W-:Y:S01]  /*a7f0*/  STL [R1+0x5f8], R18 ;  /* 0x0005f81201007387 */ /* 0x000fe20000100800 */
[----:B------:R-:W-:-:S03]  /*a800*/  IMAD R10, R10, c[0x0][0x190], RZ ;  /* 0x000064000a0a7a24 */ /* 0x000fc600078e02ff */
        /* <DEDUP_REMOVED lines=11> */
[----:B------:R-:W-:Y:S02]  /*a8c0*/  IMAD R8, R8, c[0x0][0x190], RZ ;  /* 0x0000640008087a24 */ /* 0x000fe400078e02ff */
[----:B------:R-:W-:Y:S02]  /*a8d0*/  IMAD R2, R6, c[0x0][0x190], RZ ;  /* 0x0000640006027a24 */ /* 0x000fe400078e02ff */
[----:B------:R-:W-:Y:S01]  /*a8e0*/  IMAD R0, R4, c[0x0][0x190], RZ ;  /* 0x0000640004007a24 */ /* 0x000fe200078e02ff */
[----:B------:R-:W-:Y:S04]  /*a8f0*/  STL [R1+0x610], R9 ;  /* 0x0006100901007387 */ /* 0x000fe80000100800 */
[----:B------:R-:W-:Y:S04]  /*a900*/  STL [R1+0x614], R8 ;  /* 0x0006140801007387 */ /* 0x000fe80000100800 */
[----:B------:R0:W-:Y:S04]  /*a910*/  STL [R1+0x618], R2 ;  /* 0x0006180201007387 */ /* 0x0001e80000100800 */
[----:B------:R-:W-:Y:S04]  /*a920*/  STL [R1+0x61c], R0 ;  /* 0x00061c0001007387 */ /* 0x000fe80000100800 */
[----:B------:R-:W4:Y:S01]  /*a930*/  LDL.LU R18, [R1+0x1f4] ;  /* 0x0001f40001127983 */ /* 0x000f220000300800 */
[----:B0-----:R-:W-:-:S05]  /*a940*/  LEA R2, P3, R28, c[0x0][0x168], 0x1 ;  /* 0x00005a001c027a11 */ /* 0x001fca00078608ff */
[----:B------:R2:W-:Y:S04]  /*a950*/  STL [R1+0x310], R2 ;  /* 0x0003100201007387 */ /* 0x0005e80000100800 */
[----:B------:R-:W4:Y:S01]  /*a960*/  LDL.LU R17, [R1+0x1f8] ;  /* 0x0001f80001117983 */ /* 0x000f220000300800 */
[----:B--2---:R-:W-:Y:S02]  /*a970*/  LEA R2, P5, R24, c[0x0][0x168], 0x1 ;  /* 0x00005a0018027a11 */ /* 0x004fe400078a08ff */
[----:B---3--:R-:W-:-:S05]  /*a980*/  LEA R0, P4, R20, c[0x0][0x168], 0x1 ;  /* 0x00005a0014007a11 */ /* 0x008fca00078808ff */
[----:B------:R0:W-:Y:S04]  /*a990*/  STL [R1+0x468], R0 ;  /* 0x0004680001007387 */ /* 0x0001e80000100800 */
[----:B------:R4:W-:Y:S04]  /*a9a0*/  STL [R1+0x510], R2 ;  /* 0x0005100201007387 */ /* 0x0009e80000100800 */
[----:B------:R-:W2:Y:S01]  /*a9b0*/  LDL.LU R16, [R1+0x1fc] ;  /* 0x0001fc0001107983 */ /* 0x000ea20000300800 */
[----:B0-----:R-:W-:Y:S01]  /*a9c0*/  LEA R0, P6, R23, c[0x0][0x168], 0x1 ;  /* 0x00005a0017007a11 */ /* 0x001fe200078c08ff */
[----:B------:R-:W-:Y:S01]  /*a9d0*/  IMAD R4, R7, c[0x0][0x184], RZ ;  /* 0x0000610007047a24 */ /* 0x000fe200078e02ff */
[----:B----4-:R-:W-:-:S03]  /*a9e0*/  LEA R2, P0, R21, c[0x0][0x168], 0x1 ;  /* 0x00005a0015027a11 */ /* 0x010fc600078008ff */
[----:B------:R0:W-:Y:S01]  /*a9f0*/  STL [R1+0x314], R0 ;  /* 0x0003140001007387 */ /* 0x0001e20000100800 */
[----:B------:R-:W-:-:S03]  /*aa00*/  IMAD R6, R3, c[0x0][0x190], RZ ;  /* 0x0000640003067a24 */ /* 0x000fc600078e02ff */
[----:B------:R1:W-:Y:S01]  /*aa10*/  STL [R1+0x46c], R2 ;  /* 0x00046c0201007387 */ /* 0x0003e20000100800 */
[----:B------:R-:W-:-:S03]  /*aa20*/  LEA R3, P2, R4, c[0x0][0x160], 0x1 ;  /* 0x0000580004037a11 */ /* 0x000fc600078408ff */
[----:B------:R-:W3:Y:S01]  /*aa30*/  LDL.LU R15, [R1+0x200] ;  /* 0x00020000010f7983 */ /* 0x000ee20000300800 */
[----:B0-----:R-:W-:Y:S02]  /*aa40*/  LEA R0, P1, R29, c[0x0][0x168], 0x1 ;  /* 0x00005a001d007a11 */ /* 0x001fe400078208ff */
[----:B------:R-:W-:Y:S02]  /*aa50*/  LEA.HI.X.SX32 R4, R4, c[0x0][0x164], 0x1, P2 ;  /* 0x0000590004047a11 */ /* 0x000fe400010f0eff */
[----:B-1----:R-:W-:Y:S01]  /*aa60*/  LEA R2, P2, R26, c[0x0][0x168], 0x1 ;  /* 0x00005a001a027a11 */ /* 0x002fe200078408ff */
[----:B------:R0:W-:Y:S04]  /*aa70*/  STL [R1+0x514], R0 ;  /* 0x0005140001007387 */ /* 0x0001e80000100800 */
[----:B------:R-:W4:Y:S01]  /*aa80*/  LDL.LU R14, [R1+0x204] ;  /* 0x00020400010e7983 */ /* 0x000f220000300800 */
[----:B0-----:R-:W-:-:S03]  /*aa90*/  LEA.HI.X.SX32 R0, R28, c[0x0][0x16c], 0x1, P3 ;  /* 0x00005b001c007a11 */ /* 0x001fc600018f0eff */
[----:B------:R-:W-:Y:S04]  /*aaa0*/  STL [R1+0x1c8], R2 ;  /* 0x0001c80201007387 */ /* 0x000fe80000100800 */
[----:B------:R0:W-:Y:S02]  /*aab0*/  STL [R1+0x118], R0 ;  /* 0x0001180001007387 */ /* 0x0001e40000100800 */
[----:B0-----:R-:W-:Y:S02]  /*aac0*/  LEA.HI.X.SX32 R0, R20, c[0x0][0x16c], 0x1, P4 ;  /* 0x00005b0014007a11 */ /* 0x001fe400020f0eff */
[----:B------:R-:W4:Y:S01]  /*aad0*/  LDL.LU R20, [R1+0x208] ;  /* 0x0002080001147983 */ /* 0x000f220000300800 */
[----:B------:R-:W-:-:S05]  /*aae0*/  LEA R2, P3, R10, c[0x0][0x168], 0x1 ;  /* 0x00005a000a027a11 */ /* 0x000fca00078608ff */
[----:B------:R0:W-:Y:S04]  /*aaf0*/  STL [R1+0x320], R2 ;  /* 0x0003200201007387 */ /* 0x0001e80000100800 */
[----:B------:R1:W-:Y:S01]  /*ab00*/  STL [R1+0x1c0], R0 ;  /* 0x0001c00001007387 */ /* 0x0003e20000100800 */
[----:B0-----:R-:W-:Y:S02]  /*ab10*/  LEA R2, P4, R22, c[0x0][0x168], 0x1 ;  /* 0x00005a0016027a11 */ /* 0x001fe400078808ff */
[----:B-1----:R-:W-:Y:S02]  /*ab20*/  LEA.HI.X.SX32 R0, R24, c[0x0][0x16c], 0x1, P5 ;  /* 0x00005b0018007a11 */ /* 0x002fe400028f0eff */
[----:B------:R-:W4:Y:S04]  /*ab30*/  LDL.LU R24, [R1+0x1bc] ;  /* 0x0001bc0001187983 */ /* 0x000f280000300800 */
[----:B------:R0:W-:Y:S04]  /*ab40*/  STL [R1+0x470], R2 ;  /* 0x0004700201007387 */ /* 0x0001e80000100800 */
[----:B------:R1:W-:Y:S01]  /*ab50*/  STL [R1+0x318], R0 ;  /* 0x0003180001007387 */ /* 0x0003e20000100800 */
[----:B0-----:R-:W-:-:S02]  /*ab60*/  LEA R2, P5, R12, c[0x0][0x168], 0x1 ;  /* 0x00005a000c027a11 */ /* 0x001fc400078a08ff */
[----:B-1----:R-:W-:Y:S02]  /*ab70*/  LEA.HI.X.SX32 R0, R23, c[0x0][0x16c], 0x1, P6 ;  /* 0x00005b0017007a11 */ /* 0x002fe400030f0eff */
[----:B------:R-:W4:Y:S04]  /*ab80*/  LDL.LU R23, [R1+0x1b8] ;  /* 0x0001b80001177983 */ /* 0x000f280000300800 */
[----:B------:R-:W-:Y:S04]  /*ab90*/  STL [R1+0x1d0], R2 ;  /* 0x0001d00201007387 */ /* 0x000fe80000100800 */
[----:B------:R0:W-:Y:S02]  /*aba0*/  STL [R1+0x11c], R0 ;  /* 0x00011c0001007387 */ /* 0x0001e40000100800 */
[----:B0-----:R-:W-:-:S02]  /*abb0*/  LEA.HI.X.SX32 R0, R21, c[0x0][0x16c], 0x1, P0 ;  /* 0x00005b0015007a11 */ /* 0x001fc400000f0eff */
[----:B------:R-:W4:Y:S01]  /*abc0*/  LDL.LU R21, [R1+0x1b4] ;  /* 0x0001b40001157983 */ /* 0x000f220000300800 */
[----:B------:R-:W-:-:S05]  /*abd0*/  LEA R2, P6, R13, c[0x0][0x168], 0x1 ;  /* 0x00005a000d027a11 */ /* 0x000fca00078c08ff */
[----:B------:R-:W-:Y:S04]  /*abe0*/  STL [R1+0x328], R2 ;  /* 0x0003280201007387 */ /* 0x000fe80000100800 */
[----:B------:R0:W-:Y:S02]  /*abf0*/  STL [R1+0x1c4], R0 ;  /* 0x0001c40001007387 */ /* 0x0001e40000100800 */
[----:B0-----:R-:W-:Y:S02]  /*ac00*/  LEA.HI.X.SX32 R0, R29, c[0x0][0x16c], 0x1, P1 ;  /* 0x00005b001d007a11 */ /* 0x001fe400008f0eff */
        /* <DEDUP_REMOVED lines=17> */
[----:B------:R-:W-:Y:S04]  /*ad20*/  STL [R1+0x478], R2 ;  /* 0x0004780201007387 */ /* 0x000fe80000100800 */
[----:B------:R0:W-:Y:S02]  /*ad30*/  STL [R1+0x324], R0 ;  /* 0x0003240001007387 */ /* 0x0001e40000100800 */
[----:B0-----:R-:W-:-:S02]  /*ad40*/  LEA.HI.X.SX32 R0, R12, c[0x0][0x16c], 0x1, P5 ;  /* 0x00005b000c007a11 */ /* 0x001fc400028f0eff */
[----:B------:R-:W4:Y:S01]  /*ad50*/  LDL.LU R12, [R1+0x1a0] ;  /* 0x0001a000010c7983 */ /* 0x000f220000300800 */
[----:B--2---:R-:W-:-:S05]  /*ad60*/  LEA R2, P4, R16, c[0x0][0x168], 0x1 ;  /* 0x00005a0010027a11 */ /* 0x004fca00078808ff */
[----:B------:R-:W-:Y:S04]  /*ad70*/  STL [R1+0x1e0], R2 ;  /* 0x0001e00201007387 */ /* 0x000fe80000100800 */
[----:B------:R0:W-:Y:S02]  /*ad80*/  STL [R1+0x124], R0 ;  /* 0x0001240001007387 */ /* 0x0001e40000100800 */
[----:B0-----:R-:W-:Y:S02]  /*ad90*/  LEA.HI.X.SX32 R0, R13, c[0x0][0x16c], 0x1, P6 ;  /* 0x00005b000d007a11 */ /* 0x001fe400030f0eff */
[----:B------:R-:W2:Y:S01]  /*ada0*/  LDL.LU R13, [R1+0x19c] ;  /* 0x00019c00010d7983 */ /* 0x000ea20000300800 */
[----:B---3--:R-:W-:-:S05]  /*adb0*/  LEA R2, P5, R15, c[0x0][0x168], 0x1 ;  /* 0x00005a000f027a11 */ /* 0x008fca00078a08ff */
[----:B------:R4:W-:Y:S04]  /*adc0*/  STL [R1+0x338], R2 ;  /* 0x0003380201007387 */ /* 0x0009e80000100800 */
[----:B------:R0:W-:Y:S01]  /*add0*/  STL [R1+0x1d4], R0 ;  /* 0x0001d40001007387 */ /* 0x0001e20000100800 */
[----:B----4-:R-:W-:Y:S02]  /*ade0*/  LEA R2, P6, R14, c[0x0][0x168], 0x1 ;  /* 0x00005a000e027a11 */ /* 0x010fe400078c08ff */
[----:B0-----:R-:W-:Y:S02]  /*adf0*/  LEA.HI.X.SX32 R0, R25, c[0x0][0x16c], 0x1, P0 ;  /* 0x00005b0019007a11 */ /* 0x001fe400000f0eff */
[----:B------:R-:W3:Y:S04]  /*ae00*/  LDL.LU R25, [R1+0x198] ;  /* 0x0001980001197983 */ /* 0x000ee80000300800 */
        /* <DEDUP_REMOVED lines=55> */
[----:B------:R-:W-:Y:S04]  /*b180*/  STL [R1+0x358], R2 ;  /* 0x0003580201007387 */ /* 0x000fe80000100800 */
[----:B------:R0:W-:Y:S02]  /*b190*/  STL [R1+0x1f4], R0 ;  /* 0x0001f40001007387 */ /* 0x0001e40000100800 */
[----:B0-----:R-:W-:Y:S02]  /*b1a0*/  LEA.HI.X.SX32 R0, R26, c[0x0][0x16c], 0x1, P5 ;  /* 0x00005b001a007a11 */ /* 0x001fe400028f0eff */
[----:B----4-:R-:W-:Y:S01]  /*b1b0*/  LEA R2, P4, R19, c[0x0][0x168], 0x1 ;  /* 0x00005a0013027a11 */ /* 0x010fe200078808ff */
[----:B------:R-:W3:Y:S04]  /*b1c0*/  LDL.LU R26, [R1+0x168] ;  /* 0x00016800011a7983 */ /* 0x000ee80000300800 */
[----:B------:R0:W-:Y:S04]  /*b1d0*/  STL [R1+0x48c], R2 ;  /* 0x00048c0201007387 */ /* 0x0001e80000100800 */
[----:B------:R1:W-:Y:S04]  /*b1e0*/  STL [R1+0x34c], R0 ;  /* 0x00034c0001007387 */ /* 0x0003e80000100800 */
[----:B------:R-:W4:Y:S01]  /*b1f0*/  LDL.LU R9, [R1+0x164] ;  /* 0x0001640001097983 */ /* 0x000f220000300800 */
[----:B0-----:R-:W-:-:S02]  /*b200*/  LEA R2, P5, R18, c[0x0][0x168], 0x1 ;  /* 0x00005a0012027a11 */ /* 0x001fc400078a08ff */
[----:B-1----:R-:W-:-:S03]  /*b210*/  LEA.HI.X.SX32 R0, R10, c[0x0][0x16c], 0x1, P6 ;  /* 0x00005b000a007a11 */ /* 0x002fc600030f0eff */
[----:B------:R-:W-:Y:S04]  /*b220*/  STL [R1+0x208], R2 ;  /* 0x0002080201007387 */ /* 0x000fe80000100800 */
[----:B------:R0:W-:Y:S02]  /*b230*/  STL [R1+0x138], R0 ;  /* 0x0001380001007387 */ /* 0x0001e40000100800 */
[----:B0-----:R-:W-:Y:S02]  /*b240*/  LEA.HI.X.SX32 R0, R22, c[0x0][0x16c], 0x1, P0 ;  /* 0x00005b0016007a11 */ /* 0x001fe400000f0eff */
[----:B------:R-:W4:Y:S01]  /*b250*/  LDL.LU R22, [R1+0x160] ;  /* 0x0001600001167983 */ /* 0x000f220000300800 */
[----:B------:R-:W-:-:S05]  /*b260*/  LEA R2, P6, R17, c[0x0][0x168], 0x1 ;  /* 0x00005a0011027a11 */ /* 0x000fca00078c08ff */
[----:B------:R-:W-:Y:S04]  /*b270*/  STL [R1+0x360], R2 ;  /* 0x0003600201007387 */ /* 0x000fe80000100800 */
[----:B------:R0:W-:Y:S04]  /*b280*/  STL [R1+0x1fc], R0 ;  /* 0x0001fc0001007387 */ /* 0x0001e80000100800 */
[----:B------:R-:W4:Y:S01]  /*b290*/  LDL.LU R10, [R1+0x15c] ;  /* 0x00015c00010a7983 */ /* 0x000f220000300800 */
[----:B0-----:R-:W-:Y:S02]  /*b2a0*/  LEA.HI.X.SX32 R0, R12, c[0x0][0x16c], 0x1, P1 ;  /* 0x00005b000c007a11 */ /* 0x001fe400008f0eff */
        /* <DEDUP_REMOVED lines=35> */
[----:B--2---:R-:W-:-:S05]  /*b4e0*/  LEA R2, P0, R29, c[0x0][0x168], 0x1 ;  /* 0x00005a001d027a11 */ /* 0x004fca00078008ff */
[----:B------:R-:W-:Y:S04]  /*b4f0*/  STL [R1+0x220], R2 ;  /* 0x0002200201007387 */ /* 0x000fe80000100800 */
[----:B------:R0:W-:Y:S04]  /*b500*/  STL [R1+0x144], R0 ;  /* 0x0001440001007387 */ /* 0x0001e80000100800 */
[----:B------:R-:W2:Y:S01]  /*b510*/  LDL.LU R15, [R1+0x254] ;  /* 0x00025400010f7983 */ /* 0x000ea20000300800 */
[----:B0-----:R-:W-:Y:S02]  /*b520*/  LEA.HI.X.SX32 R0, R14, c[0x0][0x16c], 0x1, P2 ;  /* 0x00005b000e007a11 */ /* 0x001fe400010f0eff */
[----:B---3--:R-:W-:-:S05]  /*b530*/  LEA R2, P1, R26, c[0x0][0x168], 0x1 ;  /* 0x00005a001a027a11 */ /* 0x008fca00078208ff */
[----:B------:R4:W-:Y:S04]  /*b540*/  STL [R1+0x378], R2 ;  /* 0x0003780201007387 */ /* 0x0009e80000100800 */
[----:B------:R0:W-:Y:S04]  /*b550*/  STL [R1+0x214], R0 ;  /* 0x0002140001007387 */ /* 0x0001e80000100800 */
[----:B------:R-:W3:Y:S01]  /*b560*/  LDL.LU R14, [R1+0x258] ;  /* 0x00025800010e7983 */ /* 0x000ee20000300800 */
[----:B----4-:R-:W-:Y:S02]  /*b570*/  LEA R2, P2, R9, c[0x0][0x168], 0x1 ;  /* 0x00005a0009027a11 */ /* 0x010fe400078408ff */
[----:B0-----:R-:W-:-:S03]  /*b580*/  LEA.HI.X.SX32 R0, R20, c[0x0][0x16c], 0x1, P3 ;  /* 0x00005b0014007a11 */ /* 0x001fc600018f0eff */
        /* <DEDUP_REMOVED lines=10> */
[----:B------:R0:W-:Y:S04]  /*b630*/  STL [R1+0x380], R2 ;  /* 0x0003800201007387 */ /* 0x0001e80000100800 */
[----:B------:R-:W4:Y:S04]  /*b640*/  LDL.LU R23, [R1+0x264] ;  /* 0x0002640001177983 */ /* 0x000f280000300800 */
[----:B------:R1:W-:Y:S01]  /*b650*/  STL [R1+0x21c], R0 ;  /* 0x00021c0001007387 */ /* 0x0003e20000100800 */
[----:B0-----:R-:W-:Y:S02]  /*b660*/  LEA R2, P5, R12, c[0x0][0x168], 0x1 ;  /* 0x00005a000c027a11 */ /* 0x001fe400078a08ff */
[----:B-1----:R-:W-:-:S03]  /*b670*/  LEA.HI.X.SX32 R0, R21, c[0x0][0x16c], 0x1, P6 ;  /* 0x00005b0015007a11 */ /* 0x002fc600030f0eff */
        /* <DEDUP_REMOVED lines=40> */
[----:B------:R-:W-:Y:S04]  /*b900*/  STL [R1+0x398], R2 ;  /* 0x0003980201007387 */ /* 0x000fe80000100800 */
[----:B------:R0:W-:Y:S01]  /*b910*/  STL [R1+0x234], R0 ;  /* 0x0002340001007387 */ /* 0x0001e20000100800 */
[----:B----4-:R-:W-:-:S05]  /*b920*/  LEA R7, P0, R20, c[0x0][0x168], 0x1 ;  /* 0x00005a0014077a11 */ /* 0x010fca00078008ff */
[----:B------:R-:W-:Y:S01]  /*b930*/  STL [R1+0x4ac], R7 ;  /* 0x0004ac0701007387 */ /* 0x000fe20000100800 */
[----:B0-----:R-:W-:-:S03]  /*b940*/  LEA.HI.X.SX32 R0, R19, c[0x0][0x16c], 0x1, P1 ;  /* 0x00005b0013007a11 */ /* 0x001fc600008f0eff */
[----:B------:R-:W3:Y:S04]  /*b950*/  LDL.LU R13, [R1+0xf4] ;  /* 0x0000f400010d7983 */ /* 0x000ee80000300800 */
[----:B------:R0:W-:Y:S01]  /*b960*/  STL [R1+0x38c], R0 ;  /* 0x00038c0001007387 */ /* 0x0001e20000100800 */
[----:B------:R-:W-:-:S05]  /*b970*/  LEA R2, P1, R24, c[0x0][0x168], 0x1 ;  /* 0x00005a0018027a11 */ /* 0x000fca00078208ff */
[----:B------:R1:W-:Y:S04]  /*b980*/  STL [R1+0x248], R2 ;  /* 0x0002480201007387 */ /* 0x0003e80000100800 */
[----:B------:R-:W4:Y:S01]  /*b990*/  LDL.LU R25, [R1+0xf0] ;  /* 0x0000f00001197983 */ /* 0x000f220000300800 */
[----:B0-----:R-:W-:-:S05]  /*b9a0*/  LEA.HI.X.SX32 R0, R18, c[0x0][0x16c], 0x1, P2 ;  /* 0x00005b0012007a11 */ /* 0x001fca00010f0eff */
[----:B------:R0:W-:Y:S01]  /*b9b0*/  STL [R1+0x158], R0 ;  /* 0x0001580001007387 */ /* 0x0001e20000100800 */
[----:B-1----:R-:W-:-:S05]  /*b9c0*/  LEA R2, P2, R23, c[0x0][0x168], 0x1 ;  /* 0x00005a0017027a11 */ /* 0x002fca00078408ff */
[----:B------:R1:W-:Y:S04]  /*b9d0*/  STL [R1+0x3a0], R2 ;  /* 0x0003a00201007387 */ /* 0x0003e80000100800 */
[----:B------:R-:W4:Y:S01]  /*b9e0*/  LDL.LU R19, [R1+0xec] ;  /* 0x0000ec0001137983 */ /* 0x000f220000300800 */
[----:B0-----:R-:W-:-:S05]  /*b9f0*/  LEA.HI.X.SX32 R0, R17, c[0x0][0x16c], 0x1, P3 ;  /* 0x00005b0011007a11 */ /* 0x001fca00018f0eff */
[----:B------:R0:W-:Y:S01]  /*ba00*/  STL [R1+0x23c], R0 ;  /* 0x00023c0001007387 */ /* 0x0001e20000100800 */
[----:B-1----:R-:W-:Y:S02]  /*ba10*/  LEA R2, P3, R21, c[0x0][0x168], 0x1 ;  /* 0x00005a0015027a11 */ /* 0x002fe400078608ff */
[----:B0-----:R-:W-:-:S03]  /*ba20*/  LEA.HI.X.SX32 R0, R16, c[0x0][0x16c], 0x1, P4 ;  /* 0x00005b0010007a11 */ /* 0x001fc600020f0eff */
[----:B------:R0:W-:Y:S04]  /*ba30*/  STL [R1+0x4b0], R2 ;  /* 0x0004b00201007387 */ /* 0x0001e80000100800 */
[----:B------:R-:W4:Y:S04]  /*ba40*/  LDL.LU R18, [R1+0xe8] ;  /* 0x0000e80001127983 */ /* 0x000f280000300800 */
[----:B------:R1:W-:Y:S01]  /*ba50*/  STL [R1+0x394], R0 ;  /* 0x0003940001007387 */ /* 0x0003e20000100800 */
[----:B0-----:R-:W-:-:S05]  /*ba60*/  LEA R2, P4, R29, c[0x0][0x168], 0x1 ;  /* 0x00005a001d027a11 */ /* 0x001fca00078808ff */
[----:B------:R0:W-:Y:S04]  /*ba70*/  STL [R1+0x250], R2 ;  /* 0x0002500201007387 */ /* 0x0001e80000100800 */
[----:B------:R-:W4:Y:S01]  /*ba80*/  LDL.LU R17, [R1+0xe4] ;  /* 0x0000e40001117983 */ /* 0x000f220000300800 */
[----:B-1----:R-:W-:-:S05]  /*ba90*/  LEA.HI.X.SX32 R0, R15, c[0x0][0x16c], 0x1, P5 ;  /* 0x00005b000f007a11 */ /* 0x002fca00028f0eff */
[----:B------:R1:W-:Y:S01]  /*baa0*/  STL [R1+0x15c], R0 ;  /* 0x00015c0001007387 */ /* 0x0003e20000100800 */
[----:B0-----:R-:W-:-:S05]  /*bab0*/  LEA R2, P5, R26, c[0x0][0x168], 0x1 ;  /* 0x00005a001a027a11 */ /* 0x001fca00078a08ff */
[----:B------:R-:W-:Y:S04]  /*bac0*/  STL [R1+0x3a8], R2 ;  /* 0x0003a80201007387 */ /* 0x000fe80000100800 */
[----:B------:R-:W4:Y:S01]  /*bad0*/  LDL.LU R16, [R1+0xe0] ;  /* 0x0000e00001107983 */ /* 0x000f220000300800 */
[----:B-1----:R-:W-:-:S05]  /*bae0*/  LEA.HI.X.SX32 R0, R14, c[0x0][0x16c], 0x1, P6 ;  /* 0x00005b000e007a11 */ /* 0x002fca00030f0eff */
[----:B------:R0:W-:Y:S04]  /*baf0*/  STL [R1+0x244], R0 ;  /* 0x0002440001007387 */ /* 0x0001e80000100800 */
[----:B------:R-:W4:Y:S01]  /*bb00*/  LDL.LU R15, [R1+0xdc] ;  /* 0x0000dc00010f7983 */ /* 0x000f220000300800 */
[----:B0-----:R-:W-:Y:S02]  /*bb10*/  LEA.HI.X.SX32 R0, R20, c[0x0][0x16c], 0x1, P0 ;  /* 0x00005b0014007a11 */ /* 0x001fe400000f0eff */
[----:B------:R-:W-:-:S05]  /*bb20*/  LEA R2, P6, R22, c[0x0][0x168], 0x1 ;  /* 0x00005a0016027a11 */ /* 0x000fca00078c08ff */
[----:B------:R0:W-:Y:S04]  /*bb30*/  STL [R1+0x4b4], R2 ;  /* 0x0004b40201007387 */ /* 0x0001e80000100800 */
[----:B------:R1:W-:Y:S04]  /*bb40*/  STL [R1+0x39c], R0 ;  /* 0x00039c0001007387 */ /* 0x0003e80000100800 */
[----:B------:R-:W4:Y:S01]  /*bb50*/  LDL.LU R14, [R1+0xd8] ;  /* 0x0000d800010e7983 */ /* 0x000f220000300800 */
[----:B0-----:R-:W-:Y:S02]  /*bb60*/  LEA R2, P0, R8, c[0x0][0x168], 0x1 ;  /* 0x00005a0008027a11 */ /* 0x001fe400078008ff */
[----:B-1----:R-:W-:-:S03]  /*bb70*/  LEA.HI.X.SX32 R0, R24, c[0x0][0x16c], 0x1, P1 ;  /* 0x00005b0018007a11 */ /* 0x002fc600008f0eff */
[----:B------:R0:W-:Y:S04]  /*bb80*/  STL [R1+0x258], R2 ;  /* 0x0002580201007387 */ /* 0x0001e80000100800 */
[----:B------:R1:W-:Y:S04]  /*bb90*/  STL [R1+0x160], R0 ;  /* 0x0001600001007387 */ /* 0x0003e80000100800 */
[----:B------:R-:W4:Y:S01]  /*bba0*/  LDL.LU R20, [R1+0xd4] ;  /* 0x0000d40001147983 */ /* 0x000f220000300800 */
        /* <DEDUP_REMOVED lines=8> */
[----:B------:R-:W4:Y:S04]  /*bc30*/  LDL.LU R21, [R1+0xcc] ;  /* 0x0000cc0001157983 */ /* 0x000f280000300800 */
[----:B------:R0:W-:Y:S02]  /*bc40*/  STL [R1+0x3a4], R0 ;  /* 0x0003a40001007387 */ /* 0x0001e40000100800 */
[----:B0-----:R-:W-:-:S02]  /*bc50*/  LEA.HI.X.SX32 R0, R29, c[0x0][0x16c], 0x1, P4 ;  /* 0x00005b001d007a11 */ /* 0x001fc400020f0eff */
[----:B--2---:R-:W-:-:S05]  /*bc60*/  LEA R2, P3, R12, c[0x0][0x168], 0x1 ;  /* 0x00005a000c027a11 */ /* 0x004fca00078608ff */
[----:B------:R-:W-:Y:S04]  /*bc70*/  STL [R1+0x260], R2 ;  /* 0x0002600201007387 */ /* 0x000fe80000100800 */
[----:B------:R-:W2:Y:S04]  /*bc80*/  LDL.LU R29, [R1+0xc8] ;  /* 0x0000c800011d7983 */ /* 0x000ea80000300800 */
[----:B------:R0:W-:Y:S02]  /*bc90*/  STL [R1+0x164], R0 ;  /* 0x0001640001007387 */ /* 0x0001e40000100800 */
[----:B0-----:R-:W-:-:S02]  /*bca0*/  LEA.HI.X.SX32 R0, R26, c[0x0][0x16c], 0x1, P5 ;  /* 0x00005b001a007a11 */ /* 0x001fc400028f0eff */
[----:B------:R-:W2:Y:S01]  /*bcb0*/  LDL.LU R26, [R1+0xc4] ;  /* 0x0000c400011a7983 */ /* 0x000ea20000300800 */
[----:B---3--:R-:W-:-:S05]  /*bcc0*/  LEA R2, P4, R13, c[0x0][0x168], 0x1 ;  /* 0x00005a000d027a11 */ /* 0x008fca00078808ff */
[----:B------:R-:W-:Y:S04]  /*bcd0*/  STL [R1+0x3b8], R2 ;  /* 0x0003b80201007387 */ /* 0x000fe80000100800 */
[----:B------:R0:W-:Y:S02]  /*bce0*/  STL [R1+0x254], R0 ;  /* 0x0002540001007387 */ /* 0x0001e40000100800 */
[----:B0-----:R-:W-:Y:S02]  /*bcf0*/  LEA.HI.X.SX32 R0, R22, c[0x0][0x16c], 0x1, P6 ;  /* 0x00005b0016007a11 */ /* 0x001fe400030f0eff */
[----:B------:R-:W3:Y:S01]  /*bd00*/  LDL.LU R22, [R1+0xc0] ;  /* 0x0000c00001167983 */ /* 0x000ee20000300800 */
[----:B----4-:R-:W-:-:S05]  /*bd10*/  LEA R2, P5, R25, c[0x0][0x168], 0x1 ;  /* 0x00005a0019027a11 */ /* 0x010fca00078a08ff */
[----:B------:R-:W-:Y:S04]  /*bd20*/  STL [R1+0x4bc], R2 ;  /* 0x0004bc0201007387 */ /* 0x000fe80000100800 */
[----:B------:R0:W-:Y:S04]  /*bd30*/  STL [R1+0x3ac], R0 ;  /* 0x0003ac0001007387 */ /* 0x0001e80000100800 */
[----:B------:R-:W4:Y:S01]  /*bd40*/  LDL.LU R24, [R1+0x9c] ;  /* 0x00009c0001187983 */ /* 0x000f220000300800 */
[----:B0-----:R-:W-:Y:S02]  /*bd50*/  LEA.HI.X.SX32 R0, R8, c[0x0][0x16c], 0x1, P0 ;  /* 0x00005b0008007a11 */ /* 0x001fe400000f0eff */
[----:B------:R-:W-:-:S05]  /*bd60*/  LEA R2, P6, R19, c[0x0][0x168], 0x1 ;  /* 0x00005a0013027a11 */ /* 0x000fca00078c08ff */
[----:B------:R-:W-:Y:S04]  /*bd70*/  STL [R1+0x268], R2 ;  /* 0x0002680201007387 */ /* 0x000fe80000100800 */
[----:B------:R0:W-:Y:S01]  /*bd80*/  STL [R1+0x168], R0 ;  /* 0x0001680001007387 */ /* 0x0001e20000100800 */
[----:B------:R-:W-:-:S03]  /*bd90*/  LEA.HI.X.SX32 R7, R9, c[0x0][0x16c], 0x1, P1 ;  /* 0x00005b0009077a11 */ /* 0x000fc600008f0eff */
[----:B0-----:R-:W4:Y:S01]  /*bda0*/  LDL.LU R0, [R1+0x98] ;  /* 0x0000980001007983 */ /* 0x001f220000300800 */
[----:B------:R-:W-:-:S05]  /*bdb0*/  LEA R2, P0, R18, c[0x0][0x168], 0x1 ;  /* 0x00005a0012027a11 */ /* 0x000fca00078008ff */
[----:B------:R0:W-:Y:S04]  /*bdc0*/  STL [R1+0x3c0], R2 ;  /* 0x0003c00201007387 */ /* 0x0001e80000100800 */
[----:B------:R-:W-:Y:S01]  /*bdd0*/  STL [R1+0x25c], R7 ;  /* 0x00025c0701007387 */ /* 0x000fe20000100800 */
[----:B------:R-:W-:Y:S02]  /*bde0*/  LEA.HI.X.SX32 R8, R10, c[0x0][0x16c], 0x1, P2 ;  /* 0x00005b000a087a11 */ /* 0x000fe400010f0eff */
[----:B0-----:R-:W-:-:S05]  /*bdf0*/  LEA R2, P1, R17, c[0x0][0x168], 0x1 ;  /* 0x00005a0011027a11 */ /* 0x001fca00078208ff */
[----:B------:R0:W-:Y:S04]  /*be00*/  STL [R1+0x4c0], R2 ;  /* 0x0004c00201007387 */ /* 0x0001e80000100800 */
[----:B0-----:R-:W4:Y:S04]  /*be10*/  LDL.LU R2, [R1+0x94] ;  /* 0x0000940001027983 */ /* 0x001f280000300800 */
[----:B------:R0:W-:Y:S01]  /*be20*/  STL [R1+0x3b4], R8 ;  /* 0x0003b40801007387 */ /* 0x0001e20000100800 */
[----:B------:R-:W-:Y:S02]  /*be30*/  LEA R7, P2, R16, c[0x0][0x168], 0x1 ;  /* 0x00005a0010077a11 */ /* 0x000fe400078408ff */
[----:B0-----:R-:W-:-:S03]  /*be40*/  LEA.HI.X.SX32 R8, R12, c[0x0][0x16c], 0x1, P3 ;  /* 0x00005b000c087a11 */ /* 0x001fc600018f0eff */
[----:B------:R-:W-:Y:S04]  /*be50*/  STL [R1+0x270], R7 ;  /* 0x0002700701007387 */ /* 0x000fe80000100800 */
[----:B------:R0:W-:Y:S01]  /*be60*/  STL [R1+0x16c], R8 ;  /* 0x00016c0801007387 */ /* 0x0001e20000100800 */
[----:B------:R-:W-:-:S03]  /*be70*/  LEA R9, P3, R15, c[0x0][0x168], 0x1 ;  /* 0x00005a000f097a11 */ /* 0x000fc600078608ff */
[----:B0-----:R-:W4:Y:S01]  /*be80*/  LDL.LU R8, [R1+0x90] ;  /* 0x0000900001087983 */ /* 0x001f220000300800 */
[----:B------:R-:W-:-:S03]  /*be90*/  LEA.HI.X.SX32 R7, R13, c[0x0][0x16c], 0x1, P4 ;  /* 0x00005b000d077a11 */ /* 0x000fc600020f0eff */
[----:B------:R0:W-:Y:S04]  /*bea0*/  STL [R1+0x3c8], R9 ;  /* 0x0003c80901007387 */ /* 0x0001e80000100800 */
[----:B------:R-:W-:Y:S01]  /*beb0*/  STL [R1+0x264], R7 ;  /* 0x0002640701007387 */ /* 0x000fe20000100800 */
[----:B0-----:R-:W-:-:S05]  /*bec0*/  LEA R9, P4, R14, c[0x0][0x168], 0x1 ;  /* 0x00005a000e097a11 */ /* 0x001fca00078808ff */
[----:B------:R0:W-:Y:S01]  /*bed0*/  STL [R1+0x4c4], R9 ;  /* 0x0004c40901007387 */ /* 0x0001e20000100800 */
[----:B------:R-:W-:-:S03]  /*bee0*/  LEA.HI.X.SX32 R10, R25, c[0x0][0x16c], 0x1, P5 ;  /* 0x00005b00190a7a11 */ /* 0x000fc600028f0eff */
[----:B0-----:R-:W4:Y:S01]  /*bef0*/  LDL.LU R9, [R1+0x7c] ;  /* 0x00007c0001097983 */ /* 0x001f220000300800 */
[----:B------:R-:W-:-:S03]  /*bf00*/  LEA R7, P5, R20, c[0x0][0x168], 0x1 ;  /* 0x00005a0014077a11 */ /* 0x000fc600078a08ff */
[----:B------:R0:W-:Y:S04]  /*bf10*/  STL [R1+0x3bc], R10 ;  /* 0x0003bc0a01007387 */ /* 0x0001e80000100800 */
[----:B------:R-:W-:Y:S01]  /*bf20*/  STL [R1+0x278], R7 ;  /* 0x0002780701007387 */ /* 0x000fe20000100800 */
[----:B0-----:R-:W-:-:S05]  /*bf30*/  LEA.HI.X.SX32 R10, R19, c[0x0][0x16c], 0x1, P6 ;  /* 0x00005b00130a7a11 */ /* 0x001fca00030f0eff */
        /* <DEDUP_REMOVED lines=9> */
[----:B0-----:R-:W4:Y:S04]  /*bfd0*/  LDL.LU R12, [R1+0x74] ;  /* 0x00007400010c7983 */ /* 0x001f280000300800 */
[----:B------:R0:W-:Y:S02]  /*bfe0*/  STL [R1+0x3c4], R13 ;  /* 0x0003c40d01007387 */ /* 0x0001e40000100800 */
[----:B0-----:R-:W-:Y:S02]  /*bff0*/  LEA.HI.X.SX32 R13, R16, c[0x0][0x16c], 0x1, P2 ;  /* 0x00005b00100d7a11 */ /* 0x001fe400010f0eff */
[----:B--2---:R-:W-:-:S05]  /*c000*/  LEA R7, P1, R29, c[0x0][0x168], 0x1 ;  /* 0x00005a001d077a11 */ /* 0x004fca00078208ff */
[----:B------:R-:W-:Y:S04]  /*c010*/  STL [R1+0x280], R7 ;  /* 0x0002800701007387 */ /* 0x000fe80000100800 */
[----:B------:R0:W-:Y:S04]  /*c020*/  STL [R1+0x174], R13 ;  /* 0x0001740d01007387 */ /* 0x0001e80000100800 */
[----:B0-----:R-:W2:Y:S01]  /*c030*/  LDL.LU R13, [R1+0x68] ;  /* 0x00006800010d7983 */ /* 0x001ea20000300800 */
[----:B------:R-:W-:Y:S02]  /*c040*/  LEA R16, P2, R26, c[0x0][0x168], 0x1 ;  /* 0x00005a001a107a11 */ /* 0x000fe400078408ff */
[----:B------:R-:W-:-:S03]  /*c050*/  LEA.HI.X.SX32 R7, R15, c[0x0][0x16c], 0x1, P3 ;  /* 0x00005b000f077a11 */ /* 0x000fc600018f0eff */
[----:B------:R-:W-:Y:S01]  /*c060*/  STL [R1+0x3d8], R16 ;  /* 0x0003d81001007387 */ /* 0x000fe20000100800 */
[----:B------:R-:W-:-:S03]  /*c070*/  LEA.HI.X.SX32 R14, R14, c[0x0][0x16c], 0x1, P4 ;  /* 0x00005b000e0e7a11 */ /* 0x000fc600020f0eff */
[----:B------:R4:W-:Y:S01]  /*c080*/  STL [R1+0x274], R7 ;  /* 0x0002740701007387 */ /* 0x0009e20000100800 */
[----:B---3--:R-:W-:-:S05]  /*c090*/  LEA R15, P3, R22, c[0x0][0x168], 0x1 ;  /* 0x00005a00160f7a11 */ /* 0x008fca00078608ff */
[----:B------:R-:W-:Y:S04]  /*c0a0*/  STL [R1+0x4cc], R15 ;  /* 0x0004cc0f01007387 */ /* 0x000fe80000100800 */
[----:B------:R-:W3:Y:S01]  /*c0b0*/  LDL.LU R25, [R1+0x58] ;  /* 0x0000580001197983 */ /* 0x000ee20000300800 */
[----:B----4-:R-:W-:-:S03]  /*c0c0*/  LEA R7, P4, R24, c[0x0][0x168], 0x1 ;  /* 0x00005a0018077a11 */ /* 0x010fc600078808ff */
[----:B------:R0:W-:Y:S04]  /*c0d0*/  STL [R1+0x3cc], R14 ;  /* 0x0003cc0e01007387 */ /* 0x0001e80000100800 */
[----:B------:R-:W-:Y:S04]  /*c0e0*/  STL [R1+0x288], R7 ;  /* 0x0002880701007387 */ /* 0x000fe80000100800 */
[----:B------:R-:W4:Y:S01]  /*c0f0*/  LDL.LU R19, [R1+0x54] ;  /* 0x0000540001137983 */ /* 0x000f220000300800 */
[----:B0-----:R-:W-:-:S05]  /*c100*/  LEA.HI.X.SX32 R14, R20, c[0x0][0x16c], 0x1, P5 ;  /* 0x00005b00140e7a11 */ /* 0x001fca00028f0eff */
[----:B------:R0:W-:Y:S04]  /*c110*/  STL [R1+0x178], R14 ;  /* 0x0001780e01007387 */ /* 0x0001e80000100800 */
[----:B------:R-:W4:Y:S01]  /*c120*/  LDL.LU R18, [R1+0x50] ;  /* 0x0000500001127983 */ /* 0x000f220000300800 */
[----:B0-----:R-:W-:Y:S02]  /*c130*/  LEA.HI.X.SX32 R14, R23, c[0x0][0x16c], 0x1, P6 ;  /* 0x00005b00170e7a11 */ /* 0x001fe400030f0eff */
[----:B------:R-:W-:-:S05]  /*c140*/  LEA R7, P5, R0, c[0x0][0x168], 0x1 ;  /* 0x00005a0000077a11 */ /* 0x000fca00078a08ff */
[----:B------:R-:W-:Y:S04]  /*c150*/  STL [R1+0x3e0], R7 ;  /* 0x0003e00701007387 */ /* 0x000fe80000100800 */
[----:B------:R-:W4:Y:S04]  /*c160*/  LDL.LU R17, [R1+0x4c] ;  /* 0x00004c0001117983 */ /* 0x000f280000300800 */
[----:B------:R0:W-:Y:S04]  /*c170*/  STL [R1+0x27c], R14 ;  /* 0x00027c0e01007387 */ /* 0x0001e80000100800 */
[----:B------:R-:W4:Y:S01]  /*c180*/  LDL.LU R16, [R1+0x48] ;  /* 0x0000480001107983 */ /* 0x000f220000300800 */
[----:B0-----:R-:W-:-:S02]  /*c190*/  LEA.HI.X.SX32 R14, R21, c[0x0][0x16c], 0x1, P0 ;  /* 0x00005b00150e7a11 */ /* 0x001fc400000f0eff */
[----:B------:R-:W-:-:S05]  /*c1a0*/  LEA R7, P6, R2, c[0x0][0x168], 0x1 ;  /* 0x00005a0002077a11 */ /* 0x000fca00078c08ff */
[----:B------:R-:W-:Y:S04]  /*c1b0*/  STL [R1+0x4d0], R7 ;  /* 0x0004d00701007387 */ /* 0x000fe80000100800 */
[----:B------:R-:W4:Y:S04]  /*c1c0*/  LDL.LU R15, [R1+0x44] ;  /* 0x00004400010f7983 */ /* 0x000f280000300800 */
[----:B------:R0:W-:Y:S04]  /*c1d0*/  STL [R1+0x3d4], R14 ;  /* 0x0003d40e01007387 */ /* 0x0001e80000100800 */
[----:B0-----:R-:W4:Y:S01]  /*c1e0*/  LDL.LU R14, [R1+0x40] ;  /* 0x00004000010e7983 */ /* 0x001f220000300800 */
[----:B------:R-:W-:-:S02]  /*c1f0*/  LEA R7, P0, R8, c[0x0][0x168], 0x1 ;  /* 0x00005a0008077a11 */ /* 0x000fc400078008ff */
[----:B------:R-:W-:-:S03]  /*c200*/  LEA.HI.X.SX32 R21, R29, c[0x0][0x16c], 0x1, P1 ;  /* 0x00005b001d157a11 */ /* 0x000fc600008f0eff */
        /* <DEDUP_REMOVED lines=8> */
[----:B------:R0:W-:Y:S01]  /*c290*/  STL [R1+0x284], R21 ;  /* 0x0002841501007387 */ /* 0x0001e20000100800 */
[----:B------:R-:W-:-:S03]  /*c2a0*/  LEA.HI.X.SX32 R23, R22, c[0x0][0x16c], 0x1, P3 ;  /* 0x00005b0016177a11 */ /* 0x000fc600018f0eff */
[----:B0-----:R-:W4:Y:S01]  /*c2b0*/  LDL.LU R21, [R1+0x20] ;  /* 0x0000200001157983 */ /* 0x001f220000300800 */
        /* <DEDUP_REMOVED lines=9> */
[----:B------:R0:W-:Y:S04]  /*c350*/  STL [R1+0x180], R28 ;  /* 0x0001801c01007387 */ /* 0x0001e80000100800 */
[----:B0-----:R-:W4:Y:S01]  /*c360*/  LDL.LU R28, [R1+0x8] ;  /* 0x00000800011c7983 */ /* 0x001f220000300800 */
[----:B--2---:R-:W-:-:S05]  /*c370*/  LEA R7, P4, R13, c[0x0][0x168], 0x1 ;  /* 0x00005a000d077a11 */ /* 0x004fca00078808ff */
[----:B------:R0:W-:Y:S04]  /*c380*/  STL [R1+0x3f0], R7 ;  /* 0x0003f00701007387 */ /* 0x0001e80000100800 */
[----:B0-----:R-:W2:Y:S01]  /*c390*/  LDL.LU R7, [R1] ;  /* 0x0000000001077983 */ /* 0x001ea20000300800 */
[----:B------:R-:W-:Y:S02]  /*c3a0*/  LEA.HI.X.SX32 R0, R0, c[0x0][0x16c], 0x1, P5 ;  /* 0x00005b0000007a11 */ /* 0x000fe400028f0eff */
[----:B------:R-:W-:-:S03]  /*c3b0*/  LEA.HI.X.SX32 R2, R2, c[0x0][0x16c], 0x1, P6 ;  /* 0x00005b0002027a11 */ /* 0x000fc600030f0eff */
[----:B------:R3:W-:Y:S01]  /*c3c0*/  STL [R1+0x28c], R0 ;  /* 0x00028c0001007387 */ /* 0x0007e20000100800 */
[----:B------:R-:W-:Y:S02]  /*c3d0*/  LEA.HI.X.SX32 R8, R8, c[0x0][0x16c], 0x1, P0 ;  /* 0x00005b0008087a11 */ /* 0x000fe400000f0eff */
[----:B---3--:R-:W-:-:S05]  /*c3e0*/  LEA R0, P5, R25, c[0x0][0x168], 0x1 ;  /* 0x00005a0019007a11 */ /* 0x008fca00078a08ff */
[----:B------:R0:W-:Y:S04]  /*c3f0*/  STL [R1+0x4d8], R0 ;  /* 0x0004d80001007387 */ /* 0x0001e80000100800 */
[----:B0-----:R-:W3:Y:S04]  /*c400*/  LDL.LU R0, [R1+0x61c] ;  /* 0x00061c0001007983 */ /* 0x001ee80000300800 */
[----:B------:R4:W-:Y:S02]  /*c410*/  STL [R1+0x3e4], R2 ;  /* 0x0003e40201007387 */ /* 0x0009e40000100800 */
[----:B----4-:R-:W-:-:S05]  /*c420*/  LEA R2, P6, R19, c[0x0][0x168], 0x1 ;  /* 0x00005a0013027a11 */ /* 0x010fca00078c08ff */
[----:B------:R0:W-:Y:S01]  /*c430*/  STL [R1+0x2a0], R2 ;  /* 0x0002a00201007387 */ /* 0x0001e20000100800 */
[----:B------:R-:W-:-:S03]  /*c440*/  LEA.HI.X.SX32 R9, R9, c[0x0][0x16c], 0x1, P1 ;  /* 0x00005b0009097a11 */ /* 0x000fc600008f0eff */
[----:B0-----:R-:W4:Y:S04]  /*c450*/  LDL.LU R2, [R1+0x618] ;  /* 0x0006180001027983 */ /* 0x001f280000300800 */
[----:B------:R0:W-:Y:S02]  /*c460*/  STL [R1+0x184], R8 ;  /* 0x0001840801007387 */ /* 0x0001e40000100800 */
[----:B0-----:R-:W-:-:S05]  /*c470*/  LEA R8, P0, R18, c[0x0][0x168], 0x1 ;  /* 0x00005a0012087a11 */ /* 0x001fca00078008ff */
[----:B------:R0:W-:Y:S01]  /*c480*/  STL [R1+0x3f8], R8 ;  /* 0x0003f80801007387 */ /* 0x0001e20000100800 */
[----:B------:R-:W-:-:S03]  /*c490*/  LEA.HI.X.SX32 R10, R10, c[0x0][0x16c], 0x1, P2 ;  /* 0x00005b000a0a7a11 */ /* 0x000fc600010f0eff */
[----:B0-----:R-:W2:Y:S04]  /*c4a0*/  LDL.LU R8, [R1+0x614] ;  /* 0x0006140001087983 */ /* 0x001ea80000300800 */
        /* <DEDUP_REMOVED lines=14> */
[----:B0-----:R-:W3:Y:S04]  /*c590*/  LDL.LU R12, [R1+0x608] ;  /* 0x00060800010c7983 */ /* 0x001ee80000300800 */
        /* <DEDUP_REMOVED lines=42> */
[----:B------:R0:W-:Y:S04]  /*c840*/  STL [R1+0x418], R20 ;  /* 0x0004181401007387 */ /* 0x0001e80000100800 */
[----:B0-----:R-:W3:Y:S04]  /*c850*/  LDL.LU R20, [R1+0x5e4] ;  /* 0x0005e40001147983 */ /* 0x001ee80000300800 */
[----:B------:R2:W-:Y:S02]  /*c860*/  STL [R1+0x2b4], R29 ;  /* 0x0002b41d01007387 */ /* 0x0005e40000100800 */
[----:B--2---:R-:W-:-:S05]  /*c870*/  LEA R29, P6, R7, c[0x0][0x168], 0x1 ;  /* 0x00005a00071d7a11 */ /* 0x004fca00078c08ff */
[----:B------:R0:W-:Y:S04]  /*c880*/  STL [R1+0x4ec], R29 ;  /* 0x0004ec1d01007387 */ /* 0x0001e80000100800 */
[----:B0-----:R-:W2:Y:S01]  /*c890*/  LDL.LU R29, [R1+0x5e0] ;  /* 0x0005e000011d7983 */ /* 0x001ea20000300800 */
[----:B------:R-:W-:-:S05]  /*c8a0*/  LEA.HI.X.SX32 R26, R26, c[0x0][0x16c], 0x1, P0 ;  /* 0x00005b001a1a7a11 */ /* 0x000fca00000f0eff */
        /* <DEDUP_REMOVED lines=24> */
[----:B------:R-:W-:Y:S02]  /*ca30*/  LEA.HI.X.SX32 R28, R28, c[0x0][0x16c], 0x1, P5 ;  /* 0x00005b001c1c7a11 */ /* 0x000fe400028f0eff */
[----:B------:R-:W-:-:S03]  /*ca40*/  LEA.HI.X.SX32 R7, R7, c[0x0][0x16c], 0x1, P6 ;  /* 0x00005b0007077a11 */ /* 0x000fc600030f0eff */
[----:B------:R2:W-:Y:S01]  /*ca50*/  STL [R1+0x2c4], R28 ;  /* 0x0002c41c01007387 */ /* 0x0005e20000100800 */
[----:B------:R-:W-:Y:S02]  /*ca60*/  LEA.HI.X.SX32 R29, R29, c[0x0][0x16c], 0x1, P0 ;  /* 0x00005b001d1d7a11 */ /* 0x000fe400000f0eff */
[----:B------:R-:W-:Y:S02]  /*ca70*/  LEA.HI.X.SX32 R22, R22, c[0x0][0x16c], 0x1, P3 ;  /* 0x00005b0016167a11 */ /* 0x000fe400018f0eff */
[----:B------:R-:W-:Y:S02]  /*ca80*/  LEA.HI.X.SX32 R23, R23, c[0x0][0x16c], 0x1, P4 ;  /* 0x00005b0017177a11 */ /* 0x000fe400020f0eff */
[----:B--2---:R-:W-:-:S05]  /*ca90*/  LEA R28, P5, R24, c[0x0][0x168], 0x1 ;  /* 0x00005a00181c7a11 */ /* 0x004fca00078a08ff */
[----:B------:R3:W-:Y:S04]  /*caa0*/  STL [R1+0x4f4], R28 ;  /* 0x0004f41c01007387 */ /* 0x0007e80000100800 */
[----:B------:R0:W-:Y:S01]  /*cab0*/  STL [R1+0x41c], R7 ;  /* 0x00041c0701007387 */ /* 0x0001e20000100800 */
[----:B---3--:R-:W-:Y:S02]  /*cac0*/  LEA R28, P6, R20, c[0x0][0x168], 0x1 ;  /* 0x00005a00141c7a11 */ /* 0x008fe400078c08ff */
[----:B0-----:R-:W-:-:S03]  /*cad0*/  LEA R7, P0, R14, c[0x0][0x168], 0x1 ;  /* 0x00005a000e077a11 */ /* 0x001fc600078008ff */
[----:B------:R0:W-:Y:S04]  /*cae0*/  STL [R1+0x2d8], R28 ;  /* 0x0002d81c01007387 */ /* 0x0001e80000100800 */
[----:B------:R-:W-:Y:S04]  /*caf0*/  STL [R1+0x1a0], R29 ;  /* 0x0001a01d01007387 */ /* 0x000fe80000100800 */
[----:B------:R1:W-:Y:S01]  /*cb00*/  STL [R1+0x430], R7 ;  /* 0x0004300701007387 */ /* 0x0003e20000100800 */
[----:B0-----:R-:W-:Y:S02]  /*cb10*/  LEA.HI.X.SX32 R28, R26, c[0x0][0x16c], 0x1, P1 ;  /* 0x00005b001a1c7a11 */ /* 0x001fe400008f0eff */
[----:B------:R-:W-:-:S03]  /*cb20*/  LEA R26, P1, R15, c[0x0][0x168], 0x1 ;  /* 0x00005a000f1a7a11 */ /* 0x000fc600078208ff */
[----:B------:R-:W-:Y:S01]  /*cb30*/  STL [R1+0x2cc], R28 ;  /* 0x0002cc1c01007387 */ /* 0x000fe20000100800 */
[----:B-1----:R-:W-:-:S03]  /*cb40*/  LEA.HI.X.SX32 R7, R21, c[0x0][0x16c], 0x1, P2 ;  /* 0x00005b0015077a11 */ /* 0x002fc600010f0eff */
[----:B------:R-:W-:Y:S04]  /*cb50*/  STL [R1+0x4f8], R26 ;  /* 0x0004f81a01007387 */ /* 0x000fe80000100800 */
[----:B------:R0:W-:Y:S04]  /*cb60*/  STL [R1+0x424], R7 ;  /* 0x0004240701007387 */ /* 0x0001e80000100800 */
[----:B0-----:R-:W2:Y:S01]  /*cb70*/  LDL.LU R7, [R1+0x30c] ;  /* 0x00030c0001077983 */ /* 0x001ea20000300800 */
[----:B------:R-:W-:-:S05]  /*cb80*/  LEA R21, P2, R16, c[0x0][0x168], 0x1 ;  /* 0x00005a0010157a11 */ /* 0x000fca00078408ff */
[----:B------:R0:W-:Y:S04]  /*cb90*/  STL [R1+0x2e0], R21 ;  /* 0x0002e01501007387 */ /* 0x0001e80000100800 */
[----:B------:R1:W-:Y:S01]  /*cba0*/  STL [R1+0x1a4], R22 ;  /* 0x0001a41601007387 */ /* 0x0003e20000100800 */
[----:B0-----:R-:W-:Y:S02]  /*cbb0*/  LEA R21, P3, R17, c[0x0][0x168], 0x1 ;  /* 0x00005a0011157a11 */ /* 0x001fe400078608ff */
[----:B-1----:R-:W-:-:S03]  /*cbc0*/  LEA R22, P4, R18, c[0x0][0x168], 0x1 ;  /* 0x00005a0012167a11 */ /* 0x002fc600078808ff */
[----:B------:R0:W-:Y:S04]  /*cbd0*/  STL [R1+0x438], R21 ;  /* 0x0004381501007387 */ /* 0x0001e80000100800 */
[----:B------:R1:W-:Y:S01]  /*cbe0*/  STL [R1+0x2d4], R23 ;  /* 0x0002d41701007387 */ /* 0x0003e20000100800 */
[----:B0-----:R-:W-:-:S03]  /*cbf0*/  LEA.HI.X.SX32 R21, R24, c[0x0][0x16c], 0x1, P5 ;  /* 0x00005b0018157a11 */ /* 0x001fc600028f0eff */
[----:B------:R0:W-:Y:S01]  /*cc00*/  STL [R1+0x4fc], R22 ;  /* 0x0004fc1601007387 */ /* 0x0001e20000100800 */
[----:B-1----:R-:W-:-:S03]  /*cc10*/  LEA R23, P5, R19, c[0x0][0x168], 0x1 ;  /* 0x00005a0013177a11 */ /* 0x002fc600078a08ff */
[----:B------:R1:W-:Y:S01]  /*cc20*/  STL [R1+0x42c], R21 ;  /* 0x00042c1501007387 */ /* 0x0003e20000100800 */
[----:B------:R-:W-:Y:S02]  /*cc30*/  LEA.HI.X.SX32 R15, R15, c[0x0][0x16c], 0x1, P1 ;  /* 0x00005b000f0f7a11 */ /* 0x000fe400008f0eff */
[----:B0-----:R-:W-:Y:S02]  /*cc40*/  LEA.HI.X.SX32 R22, R20, c[0x0][0x16c], 0x1, P6 ;  /* 0x00005b0014167a11 */ /* 0x001fe400030f0eff */
[----:B------:R-:W-:Y:S02]  /*cc50*/  LEA.HI.X.SX32 R20, R14, c[0x0][0x16c], 0x1, P0 ;  /* 0x00005b000e147a11 */ /* 0x000fe400000f0eff */
[----:B-1----:R-:W-:Y:S01]  /*cc60*/  LEA R21, P6, R25, c[0x0][0x168], 0x1 ;  /* 0x00005a0019157a11 */ /* 0x002fe200078c08ff */
[----:B------:R-:W-:Y:S01]  /*cc70*/  STL [R1+0x2e8], R23 ;  /* 0x0002e81701007387 */ /* 0x000fe20000100800 */
[----:B------:R-:W-:-:S03]  /*cc80*/  LEA R14, P0, R13, c[0x0][0x168], 0x1 ;  /* 0x00005a000d0e7a11 */ /* 0x000fc600078008ff */
[----:B------:R-:W-:Y:S04]  /*cc90*/  STL [R1+0x1a8], R22 ;  /* 0x0001a81601007387 */ /* 0x000fe80000100800 */
[----:B------:R-:W-:Y:S04]  /*cca0*/  STL [R1+0x440], R21 ;  /* 0x0004401501007387 */ /* 0x000fe80000100800 */
[----:B------:R0:W-:Y:S04]  /*ccb0*/  STL [R1+0x2dc], R20 ;  /* 0x0002dc1401007387 */ /* 0x0001e80000100800 */
[----:B------:R1:W-:Y:S04]  /*ccc0*/  STL [R1+0x500], R14 ;  /* 0x0005000e01007387 */ /* 0x0003e80000100800 */
[----:B------:R3:W-:Y:S01]  /*ccd0*/  STL [R1+0x434], R15 ;  /* 0x0004340f01007387 */ /* 0x0007e20000100800 */
[----:B0-----:R-:W-:-:S02]  /*cce0*/  LEA R20, P1, R12, c[0x0][0x168], 0x1 ;  /* 0x00005a000c147a11 */ /* 0x001fc400078208ff */
[----:B-1----:R-:W-:-:S03]  /*ccf0*/  LEA.HI.X.SX32 R14, R16, c[0x0][0x16c], 0x1, P2 ;  /* 0x00005b00100e7a11 */ /* 0x002fc600010f0eff */
[----:B------:R-:W-:Y:S01]  /*cd00*/  STL [R1+0x2f0], R20 ;  /* 0x0002f01401007387 */ /* 0x000fe20000100800 */
[----:B---3--:R-:W-:-:S03]  /*cd10*/  LEA R15, P2, R10, c[0x0][0x168], 0x1 ;  /* 0x00005a000a0f7a11 */ /* 0x008fc600078408ff */
[----:B------:R0:W-:Y:S01]  /*cd20*/  STL [R1+0x1ac], R14 ;  /* 0x0001ac0e01007387 */ /* 0x0001e20000100800 */
[----:B------:R-:W-:-:S03]  /*cd30*/  LEA.HI.X.SX32 R16, R17, c[0x0][0x16c], 0x1, P3 ;  /* 0x00005b0011107a11 */ /* 0x000fc600018f0eff */
[----:B------:R1:W-:Y:S01]  /*cd40*/  STL [R1+0x448], R15 ;  /* 0x0004480f01007387 */ /* 0x0003e20000100800 */
[----:B0-----:R-:W-:-:S03]  /*cd50*/  LEA R14, P3, R9, c[0x0][0x168], 0x1 ;  /* 0x00005a00090e7a11 */ /* 0x001fc600078608ff */
[----:B------:R0:W-:Y:S01]  /*cd60*/  STL [R1+0x2e4], R16 ;  /* 0x0002e41001007387 */ /* 0x0001e20000100800 */
[----:B-1----:R-:W-:-:S03]  /*cd70*/  LEA.HI.X.SX32 R15, R18, c[0x0][0x16c], 0x1, P4 ;  /* 0x00005b00120f7a11 */ /* 0x002fc600020f0eff */
[----:B------:R1:W-:Y:S04]  /*cd80*/  STL [R1+0x504], R14 ;  /* 0x0005040e01007387 */ /* 0x0003e80000100800 */
[----:B------:R4:W-:Y:S01]  /*cd90*/  STL [R1+0x43c], R15 ;  /* 0x00043c0f01007387 */ /* 0x0009e20000100800 */
[----:B0-----:R-:W-:Y:S02]  /*cda0*/  LEA R16, P4, R8, c[0x0][0x168], 0x1 ;  /* 0x00005a0008107a11 */ /* 0x001fe400078808ff */
[----:B-1----:R-:W-:-:S03]  /*cdb0*/  LEA.HI.X.SX32 R14, R19, c[0x0][0x16c], 0x1, P5 ;  /* 0x00005b00130e7a11 */ /* 0x002fc600028f0eff */
[----:B------:R0:W-:Y:S01]  /*cdc0*/  STL [R1+0x2f8], R16 ;  /* 0x0002f81001007387 */ /* 0x0001e20000100800 */
[----:B----4-:R-:W-:-:S03]  /*cdd0*/  LEA R15, P5, R2, c[0x0][0x168], 0x1 ;  /* 0x00005a00020f7a11 */ /* 0x010fc600078a08ff */
[----:B------:R1:W-:Y:S01]  /*cde0*/  STL [R1+0x1b0], R14 ;  /* 0x0001b00e01007387 */ /* 0x0003e20000100800 */
[----:B------:R-:W-:-:S03]  /*cdf0*/  IMAD R5, R5, c[0x0][0x190], RZ ;  /* 0x0000640005057a24 */ /* 0x000fc600078e02ff */
[----:B------:R3:W-:Y:S01]  /*ce00*/  STL [R1+0x450], R15 ;  /* 0x0004500f01007387 */ /* 0x0007e20000100800 */
[----:B0-----:R-:W-:Y:S02]  /*ce10*/  LEA.HI.X.SX32 R16, R25, c[0x0][0x16c], 0x1, P6 ;  /* 0x00005b0019107a11 */ /* 0x001fe400030f0eff */
[----:B-1----:R-:W-:Y:S01]  /*ce20*/  LEA R14, P6, R0, c[0x0][0x168], 0x1 ;  /* 0x00005a00000e7a11 */ /* 0x002fe200078c08ff */
[----:B------:R-:W-:Y:S01]  /*ce30*/  IMAD R27, R27, c[0x0][0x190], RZ ;  /* 0x000064001b1b7a24 */ /* 0x000fe200078e02ff */
[----:B---3--:R-:W-:Y:S02]  /*ce40*/  LEA.HI.X.SX32 R15, R13, c[0x0][0x16c], 0x1, P0 ;  /* 0x00005b000d0f7a11 */ /* 0x008fe400000f0eff */
[----:B------:R-:W-:Y:S01]  /*ce50*/  LEA R13, P0, R6, c[0x0][0x168], 0x1 ;  /* 0x00005a00060d7a11 */ /* 0x000fe200078008ff */
[----:B------:R-:W-:Y:S04]  /*ce60*/  STL [R1+0x2ec], R16 ;  /* 0x0002ec1001007387 */ /* 0x000fe80000100800 */
[----:B------:R0:W-:Y:S01]  /*ce70*/  STL [R1+0x508], R14 ;  /* 0x0005080e01007387 */ /* 0x0001e20000100800 */
[----:B------:R-:W-:-:S03]  /*ce80*/  IMAD R11, R11, c[0x0][0x190], RZ ;  /* 0x000064000b0b7a24 */ /* 0x000fc600078e02ff */
[----:B------:R-:W-:Y:S04]  /*ce90*/  STL [R1+0x444], R15 ;  /* 0x0004440f01007387 */ /* 0x000fe80000100800 */
[----:B------:R1:W-:Y:S01]  /*cea0*/  STL [R1+0x300], R13 ;  /* 0x0003000d01007387 */ /* 0x0003e20000100800 */
[----:B0-----:R-:W-:Y:S02]  /*ceb0*/  LEA.HI.X.SX32 R14, R12, c[0x0][0x16c], 0x1, P1 ;  /* 0x00005b000c0e7a11 */ /* 0x001fe400008f0eff */
[----:B------:R-:W-:-:S03]  /*cec0*/  LEA R12, P1, R5, c[0x0][0x168], 0x1 ;  /* 0x00005a00050c7a11 */ /* 0x000fc600078208ff */
[----:B------:R-:W-:Y:S01]  /*ced0*/  STL [R1+0x1b4], R14 ;  /* 0x0001b40e01007387 */ /* 0x000fe20000100800 */
[----:B-1----:R-:W-:Y:S02]  /*cee0*/  LEA.HI.X.SX32 R13, R10, c[0x0][0x16c], 0x1, P2 ;  /* 0x00005b000a0d7a11 */ /* 0x002fe400010f0eff */
[----:B------:R-:W-:Y:S01]  /*cef0*/  LEA R10, P2, R27, c[0x0][0x168], 0x1 ;  /* 0x00005a001b0a7a11 */ /* 0x000fe200078408ff */
[----:B------:R0:W-:Y:S04]  /*cf00*/  STL [R1+0x458], R12 ;  /* 0x0004580c01007387 */ /* 0x0001e80000100800 */
[----:B------:R-:W-:Y:S04]  /*cf10*/  STL [R1+0x2f4], R13 ;  /* 0x0002f40d01007387 */ /* 0x000fe80000100800 */
[----:B------:R1:W-:Y:S01]  /*cf20*/  STL [R1+0x50c], R10 ;  /* 0x00050c0a01007387 */ /* 0x0003e20000100800 */
[----:B0-----:R-:W-:-:S02]  /*cf30*/  LEA.HI.X.SX32 R12, R9, c[0x0][0x16c], 0x1, P3 ;  /* 0x00005b00090c7a11 */ /* 0x001fc400018f0eff */
[----:B------:R-:W-:-:S03]  /*cf40*/  LEA R9, P3, R11, c[0x0][0x168], 0x1 ;  /* 0x00005a000b097a11 */ /* 0x000fc600078608ff */
[----:B------:R-:W-:Y:S01]  /*cf50*/  STL [R1+0x44c], R12 ;  /* 0x00044c0c01007387 */ /* 0x000fe20000100800 */
[----:B-1----:R-:W-:-:S03]  /*cf60*/  LEA.HI.X.SX32 R10, R8, c[0x0][0x16c], 0x1, P4 ;  /* 0x00005b00080a7a11 */ /* 0x002fc600020f0eff */
[----:B------:R0:W-:Y:S04]  /*cf70*/  STL [R1+0x460], R9 ;  /* 0x0004600901007387 */ /* 0x0001e80000100800 */
[----:B------:R-:W-:Y:S01]  /*cf80*/  STL [R1+0x1b8], R10 ;  /* 0x0001b80a01007387 */ /* 0x000fe20000100800 */
[----:B------:R-:W-:Y:S02]  /*cf90*/  LEA.HI.X.SX32 R6, R6, c[0x0][0x16c], 0x1, P0 ;  /* 0x00005b0006067a11 */ /* 0x000fe400000f0eff */
[----:B0-----:R-:W-:Y:S02]  /*cfa0*/  LEA.HI.X.SX32 R9, R2, c[0x0][0x16c], 0x1, P5 ;  /* 0x00005b0002097a11 */ /* 0x001fe400028f0eff */
[----:B------:R0:W5:Y:S01]  /*cfb0*/  LDL.LU R2, [R1+0x5c8] ;  /* 0x0005c80001027983 */ /* 0x0001620000300800 */
[----:B------:R-:W-:-:S03]  /*cfc0*/  LEA.HI.X.SX32 R5, R5, c[0x0][0x16c], 0x1, P1 ;  /* 0x00005b0005057a11 */ /* 0x000fc600008f0eff */
[----:B------:R-:W1:Y:S02]  /*cfd0*/  S2R R28, SR_TID.X ;  /* 0x00000000001c7919 */ /* 0x000e640000002100 */
[C---:B-1----:R-:W-:Y:S02]  /*cfe0*/  IMAD.SHL.U32 R29, R28.reuse, 0x2, RZ ;  /* 0x000000021c1d7824 */ /* 0x042fe400078e00ff */
[----:B------:R-:W-:Y:S01]  /*cff0*/  IMAD.SHL.U32 R28, R28, 0x20, RZ ;  /* 0x000000201c1c7824 */ /* 0x000fe200078e00ff */
[----:B--2---:R-:W-:-:S05]  /*d000*/  LEA R8, P4, R7, c[0x0][0x168], 0x1 ;  /* 0x00005a0007087a11 */ /* 0x004fca00078808ff */
[----:B------:R1:W-:Y:S02]  /*d010*/  STL [R1+0x464], R8 ;  /* 0x0004640801007387 */ /* 0x0003e40000100800 */
[----:B-1----:R-:W-:Y:S02]  /*d020*/  LEA.HI.X.SX32 R8, R0, c[0x0][0x16c], 0x1, P6 ;  /* 0x00005b0000087a11 */ /* 0x002fe400030f0eff */
[----:B------:R0:W5:Y:S04]  /*d030*/  LDL.LU R0, [R1+0x5c4] ;  /* 0x0005c40001007983 */ /* 0x0001680000300800 */
[----:B------:R-:W-:Y:S04]  /*d040*/  STL [R1+0x2fc], R9 ;  /* 0x0002fc0901007387 */ /* 0x000fe80000100800 */
[----:B------:R-:W-:Y:S04]  /*d050*/  STL [R1+0x454], R8 ;  /* 0x0004540801007387 */ /* 0x000fe80000100800 */
[----:B------:R-:W-:Y:S04]  /*d060*/  STL [R1+0x1bc], R6 ;  /* 0x0001bc0601007387 */ /* 0x000fe80000100800 */
[----:B------:R1:W-:Y:S02]  /*d070*/  STL [R1+0x304], R5 ;  /* 0x0003040501007387 */ /* 0x0003e40000100800 */
[----:B-1----:R-:W-:-:S02]  /*d080*/  LEA.HI.X.SX32 R5, R7, c[0x0][0x16c], 0x1, P4 ;  /* 0x00005b0007057a11 */ /* 0x002fc400020f0eff */
[----:B------:R-:W1:Y:S01]  /*d090*/  S2R R7, SR_TID.X ;  /* 0x0000000000077919 */ /* 0x000e620000002100 */
[----:B------:R-:W-:Y:S02]  /*d0a0*/  LEA.HI.X.SX32 R8, R27, c[0x0][0x16c], 0x1, P2 ;  /* 0x00005b001b087a11 */ /* 0x000fe400010f0eff */
[----:B------:R-:W-:-:S03]  /*d0b0*/  LEA.HI.X.SX32 R6, R11, c[0x0][0x16c], 0x1, P3 ;  /* 0x00005b000b067a11 */ /* 0x000fc600018f0eff */
[----:B------:R-:W-:Y:S04]  /*d0c0*/  STL [R1+0x45c], R8 ;  /* 0x00045c0801007387 */ /* 0x000fe80000100800 */
[----:B------:R-:W-:Y:S04]  /*d0d0*/  STL [R1+0x308], R6 ;  /* 0x0003080601007387 */ /* 0x000fe80000100800 */
[----:B------:R-:W-:Y:S04]  /*d0e0*/  STL [R1+0x74], RZ ;  /* 0x000074ff01007387 */ /* 0x000fe80000100800 */
[----:B------:R2:W-:Y:S01]  /*d0f0*/  STL [R1+0x30c], R5 ;  /* 0x00030c0501007387 */ /* 0x0005e20000100800 */
[----:B-1----:R-:W-:-:S05]  /*d100*/  LOP3.LUT R7, R7, 0x3f, RZ, 0xc0, !PT ;  /* 0x0000003f07077812 */ /* 0x002fca00078ec0ff */
[----:B--2---:R-:W-:Y:S02]  /*d110*/  IMAD.SHL.U32 R5, R7, 0x2, RZ ;  /* 0x0000000207057824 */ /* 0x004fe400078e00ff */
[----:B------:R-:W1:Y:S04]  /*d120*/  S2R R7, SR_TID.X ;  /* 0x0000000000077919 */ /* 0x000e680000002100 */
[----:B------:R0:W-:Y:S04]  /*d130*/  STL [R1+0x78], RZ ;  /* 0x000078ff01007387 */ /* 0x0001e80000100800 */
        /* <DEDUP_REMOVED lines=10> */
[----:B------:R0:W-:Y:S01]  /*d1e0*/  STL [R1+0xe4], RZ ;  /* 0x0000e4ff01007387 */ /* 0x0001e20000100800 */
[----:B-1----:R-:W-:-:S03]  /*d1f0*/  LOP3.LUT R7, R7, 0x7, RZ, 0xc0, !PT ;  /* 0x0000000707077812 */ /* 0x002fc600078ec0ff */
[----:B------:R0:W-:Y:S04]  /*d200*/  STL [R1+0xe8], RZ ;  /* 0x0000e8ff01007387 */ /* 0x0001e80000100800 */
[----:B------:R0:W-:Y:S01]  /*d210*/  STL [R1+0xec], RZ ;  /* 0x0000ecff01007387 */ /* 0x0001e20000100800 */
[----:B------:R-:W-:-:S05]  /*d220*/  IMAD R7, R7, 0x90, RZ ;  /* 0x0000009007077824 */ /* 0x000fca00078e02ff */
[----:B------:R-:W-:Y:S02]  /*d230*/  LOP3.LUT R7, R7, 0x30, R29, 0x78, !PT ;  /* 0x0000003007077812 */ /* 0x000fe400078e781d */
[----:B------:R-:W-:Y:S02]  /*d240*/  LOP3.LUT R8, R5, 0x10, RZ, 0x3c, !PT ;  /* 0x0000001005087812 */ /* 0x000fe400078e3cff */
[----:B------:R-:W-:Y:S02]  /*d250*/  LOP3.LUT R7, R7, 0x400, R28, 0xf8, !PT ;  /* 0x0000040007077812 */ /* 0x000fe400078ef81c */
[C---:B------:R-:W-:Y:S02]  /*d260*/  LOP3.LUT R6, R5.reuse, 0x20, RZ, 0x3c, !PT ;  /* 0x0000002005067812 */ /* 0x040fe400078e3cff */
[C---:B------:R-:W-:Y:S02]  /*d270*/  LOP3.LUT R8, R5.reuse, 0x30, RZ, 0x3c, !PT ;  /* 0x0000003005087812 */ /* 0x040fe400078e3cff */
[----:B------:R-:W-:-:S02]  /*d280*/  LOP3.LUT R6, R5, 0x40, RZ, 0x3c, !PT ;  /* 0x0000004005067812 */ /* 0x000fc400078e3cff */
[C---:B------:R-:W-:Y:S02]  /*d290*/  LOP3.LUT R9, R5.reuse, 0x50, RZ, 0x3c, !PT ;  /* 0x0000005005097812 */ /* 0x040fe400078e3cff */
[C---:B------:R-:W-:Y:S02]  /*d2a0*/  LOP3.LUT R8, R5.reuse, 0x60, RZ, 0x3c, !PT ;  /* 0x0000006005087812 */ /* 0x040fe400078e3cff */
[----:B------:R-:W-:Y:S02]  /*d2b0*/  LOP3.LUT R6, R5, 0x70, RZ, 0x3c, !PT ;  /* 0x0000007005067812 */ /* 0x000fe400078e3cff */
[----:B0-----:R-:W-:Y:S02]  /*d2c0*/  LOP3.LUT R5, R7, 0x40, RZ, 0x3c, !PT ;  /* 0x0000004007057812 */ /* 0x001fe400078e3cff */
.L_x_3:
[----:B-----5:R-:W-:Y:S01]  /*d2d0*/  STL [R1+0x8b0], R0 ;  /* 0x0008b00001007387 */ /* 0x020fe20000100800 */
[----:B------:R-:W-:Y:S01]  /*d2e0*/  IMAD.MOV.U32 R20, RZ, RZ, R3 ;  /* 0x000000ffff147224 */ /* 0x000fe200078e0003 */
[----:B------:R-:W-:Y:S01]  /*d2f0*/  PRMT R16, RZ, 0x7610, R16 ;  /* 0x00007610ff107816 */ /* 0x000fe20000000010 */
[----:B------:R-:W-:Y:S01]  /*d300*/  IMAD.MOV.U32 R21, RZ, RZ, R4 ;  /* 0x000000ffff157224 */ /* 0x000fe200078e0004 */
[----:B------:R0:W-:Y:S04]  /*d310*/  STL [R1+0x8ac], R19 ;  /* 0x0008ac1301007387 */ /* 0x0001e80000100800 */
[----:B------:R-:W1:Y:S04]  /*d320*/  S2R R6, SR_TID.X ;  /* 0x0000000000067919 */ /* 0x000e680000002100 */
[----:B------:R-:W2:Y:S04]  /*d330*/  S2R R7, SR_TID.X ;  /* 0x0000000000077919 */ /* 0x000ea80000002100 */
[----:B0-----:R-:W0:Y:S04]  /*d340*/  S2R R19, SR_TID.X ;  /* 0x0000000000137919 */ /* 0x001e280000002100 */
[----:B------:R-:W-:Y:S04]  /*d350*/  STL [R1+0x8a4], R18 ;  /* 0x0008a41201007387 */ /* 0x000fe80000100800 */
[----:B------:R-:W-:Y:S04]  /*d360*/  STL [R1+0x8a8], R18 ;  /* 0x0008a81201007387 */ /* 0x000fe80000100800 */
[----:B------:R-:W-:Y:S04]  /*d370*/  STL [R1+0x898], R29 ;  /* 0x0008981d01007387 */ /* 0x000fe80000100800 */
[----:B------:R-:W-:Y:S01]  /*d380*/  STL [R1+0x89c], R29 ;  /* 0x00089c1d01007387 */ /* 0x000fe20000100800 */
[----:B-1----:R-:W-:-:S02]  /*d390*/  SHF.R.U32.HI R5, RZ, 0x4, R6 ;  /* 0x00000004ff057819 */ /* 0x002fc40000011606 */
[----:B------:R-:W-:Y:S01]  /*d3a0*/  SHF.R.U32.HI R6, RZ, 0x4, R6 ;  /* 0x00000004ff067819 */ /* 0x000fe20000011606 */
[----:B------:R-:W-:Y:S01]  /*d3b0*/  STL [R1+0x8a0], R29 ;  /* 0x0008a01d01007387 */ /* 0x000fe20000100800 */
[----:B------:R-:W-:Y:S02]  /*d3c0*/  SGXT.U32 R5, R5, 0x2 ;  /* 0x000000020505781a */ /* 0x000fe40000000000 */
[----:B------:R-:W-:Y:S01]  /*d3d0*/  SGXT.U32 R6, R6, 0x2 ;  /* 0x000000020606781a */ /* 0x000fe20000000000 */
[----:B------:R0:W-:Y:S02]  /*d3e0*/  STL [R1+0x894], R23 ;  /* 0x0008941701007387 */ /* 0x0001e40000100800 */
[----:B------:R-:W-:Y:S01]  /*d3f0*/  IMAD R5, R5, c[0x0][0x188], RZ ;  /* 0x0000620005057a24 */ /* 0x000fe200078e02ff */
[----:B------:R-:W-:Y:S01]  /*d400*/  LOP3.LUT R8, R6, 0x8, RZ, 0xfc, !PT ;  /* 0x0000000806087812 */ /* 0x000fe200078efcff */
[----:B------:R-:W1:Y:S01]  /*d410*/  S2R R11, SR_TID.X ;  /* 0x00000000000b7919 */ /* 0x000e620000002100 */
[----:B--2---:R-:W-:Y:S01]  /*d420*/  SHF.R.U32.HI R6, RZ, 0x4, R7 ;  /* 0x00000004ff067819 */ /* 0x004fe20000011607 */
[----:B------:R-:W-:-:S02]  /*d430*/  IMAD.WIDE R4, R5, 0x2, R20 ;  /* 0x0000000205047825 */ /* 0x000fc400078e0214 */
[----:B------:R-:W2:Y:S01]  /*d440*/  S2R R10, SR_TID.X ;  /* 0x00000000000a7919 */ /* 0x000ea20000002100 */
[----:B------:R-:W-:Y:S02]  /*d450*/  SGXT.U32 R6, R6, 0x2 ;  /* 0x000000020606781a */ /* 0x000fe40000000000 */
[----:B0-----:R-:W-:Y:S01]  /*d460*/  SHF.R.U32.HI R23, RZ, 0x4, R19 ;  /* 0x00000004ff177819 */ /* 0x001fe20000011613 */
[----:B------:R-:W0:Y:S03]  /*d470*/  S2R R14, SR_TID.X ;  /* 0x00000000000e7919 */ /* 0x000e260000002100 */
[----:B------:R-:W-:Y:S01]  /*d480*/  SGXT.U32 R23, R23, 0x2 ;  /* 0x000000021717781a */ /* 0x000fe20000000000 */
[----:B------:R-:W-:Y:S03]  /*d490*/  STL [R1+0x890], R22 ;  /* 0x0008901601007387 */ /* 0x000fe60000100800 */
[----:B------:R-:W-:-:S13]  /*d4a0*/  ISETP.GE.AND P0, PT, R23, UR4, PT ;  /* 0x0000000417007c0c */ /* 0x000fda000bf06270 */
[----:B------:R3:W4:Y:S01]  /*d4b0*/  @!P0 LDG.E.U16 R16, [R4.64] ;  /* 0x0000000604108981 */ /* 0x000722000c1e1500 */
[----:B------:R-:W-:Y:S02]  /*d4c0*/  ISETP.GE.AND P0, PT, R8, UR4, PT ;  /* 0x0000000408007c0c */ /* 0x000fe4000bf06270 */
[----:B------:R-:W-:Y:S02]  /*d4d0*/  SHF.R.U32.HI R8, RZ, 0x4, R7 ;  /* 0x00000004ff087819 */ /* 0x000fe40000011607 */
[C---:B------:R-:W-:Y:S02]  /*d4e0*/  LOP3.LUT R7, R6.reuse, 0x10, RZ, 0xfc, !PT ;  /* 0x0000001006077812 */ /* 0x040fe400078efcff */
[----:B------:R-:W-:Y:S02]  /*d4f0*/  LOP3.LUT R6, R6, 0x8, RZ, 0xfc, !PT ;  /* 0x0000000806067812 */ /* 0x000fe400078efcff */
[----:B-1----:R-:W-:Y:S02]  /*d500*/  SHF.R.U32.HI R12, RZ, 0x4, R11 ;  /* 0x00000004ff0c7819 */ /* 0x002fe4000001160b */
[----:B------:R-:W-:Y:S01]  /*d510*/  SGXT.U32 R8, R8, 0x2 ;  /* 0x000000020808781a */ /* 0x000fe20000000000 */
[----:B------:R-:W-:Y:S01]  /*d520*/  IMAD R6, R6, c[0x0][0x188], RZ ;  /* 0x0000620006067a24 */ /* 0x000fe200078e02ff */
[----:B------:R-:W-:-:S02]  /*d530*/  SGXT.U32 R12, R12, 0x2 ;  /* 0x000000020c0c781a */ /* 0x000fc40000000000 */
[----:B------:R-:W-:Y:S01]  /*d540*/  ISETP.GE.AND P1, PT, R7, UR4, PT ;  /* 0x0000000407007c0c */ /* 0x000fe2000bf26270 */
[----:B------:R-:W-:Y:S01]  /*d550*/  IMAD.WIDE R6, R6, 0x2, R20 ;  /* 0x0000000206067825 */ /* 0x000fe200078e0214 */
[----:B---3--:R-:W-:Y:S02]  /*d560*/  PRMT R5, RZ, 0x7610, R5 ;  /* 0x00007610ff057816 */ /* 0x008fe40000000005 */
[----:B------:R-:W-:Y:S02]  /*d570*/  LOP3.LUT R8, R8, 0x10, RZ, 0xfc, !PT ;  /* 0x0000001008087812 */ /* 0x000fe400078efcff */
[----:B------:R-:W-:Y:S02]  /*d580*/  LOP3.LUT R13, R12, 0x18, RZ, 0xfc, !PT ;  /* 0x000000180c0d7812 */ /* 0x000fe400078efcff */
[----:B------:R-:W-:Y:S01]  /*d590*/  SHF.R.U32.HI R11, RZ, 0x4, R11 ;  /* 0x00000004ff0b7819 */ /* 0x000fe2000001160b */
[----:B------:R-:W-:Y:S01]  /*d5a0*/  IMAD R8, R8, c[0x0][0x188], RZ ;  /* 0x0000620008087a24 */ /* 0x000fe200078e02ff */
[----:B------:R1:W3:Y:S01]  /*d5b0*/  @!P0 LDG.E.U16 R5, [R6.64] ;  /* 0x0000000606058981 */ /* 0x0002e2000c1e1500 */
[----:B------:R-:W-:-:S02]  /*d5c0*/  LOP3.LUT R12, R12, 0x18, RZ, 0xfc, !PT ;  /* 0x000000180c0c7812 */ /* 0x000fc400078efcff */
[----:B------:R-:W-:Y:S01]  /*d5d0*/  ISETP.GE.AND P0, PT, R13, UR4, PT ;  /* 0x000000040d007c0c */ /* 0x000fe2000bf06270 */
[----:B------:R-:W-:Y:S01]  /*d5e0*/  IMAD.WIDE R8, R8, 0x2, R20 ;  /* 0x0000000208087825 */ /* 0x000fe200078e0214 */
[----:B------:R-:W-:Y:S02]  /*d5f0*/  SGXT.U32 R11, R11, 0x2 ;  /* 0x000000020b0b781a */ /* 0x000fe40000000000 */
[----:B-1----:R-:W-:Y:S01]  /*d600*/  PRMT R6, RZ, 0x7610, R6 ;  /* 0x00007610ff067816 */ /* 0x002fe20000000006 */
[----:B------:R-:W-:Y:S01]  /*d610*/  IMAD R12, R12, c[0x0][0x188], RZ ;  /* 0x000062000c0c7a24 */ /* 0x000fe200078e02ff */
[----:B------:R-:W-:Y:S02]  /*d620*/  LOP3.LUT R0, R11, 0x20, RZ, 0xfc, !PT ;  /* 0x000000200b007812 */ /* 0x000fe400078efcff */
[----:B------:R-:W-:Y:S02]  /*d630*/  PRMT R7, RZ, 0x7610, R7 ;  /* 0x00007610ff077816 */ /* 0x000fe40000000007 */
[----:B------:R1:W3:Y:S01]  /*d640*/  @!P1 LDG.E.U16 R6, [R8.64] ;  /* 0x0000000608069981 */ /* 0x0002e2000c1e1500 */
[----:B--2---:R-:W-:-:S04]  /*d650*/  SHF.R.U32.HI R11, RZ, 0x4, R10 ;  /* 0x00000004ff0b7819 */ /* 0x004fc8000001160a */
[----:B------:R-:W-:Y:S01]  /*d660*/  SGXT.U32 R11, R11, 0x2 ;  /* 0x000000020b0b781a */ /* 0x000fe20000000000 */
[----:B-1----:R-:W-:Y:S01]  /*d670*/  IMAD.WIDE R8, R12, 0x2, R20 ;  /* 0x000000020c087825 */ /* 0x002fe200078e0214 */
[----:B------:R-:W-:-:S04]  /*d680*/  SHF.R.U32.HI R12, RZ, 0x4, R10 ;  /* 0x00000004ff0c7819 */ /* 0x000fc8000001160a */
[----:B------:R1:W2:Y:S01]  /*d690*/  @!P0 LDG.E.U16 R7, [R8.64] ;  /* 0x0000000608078981 */ /* 0x0002a2000c1e1500 */
[----:B------:R-:W-:Y:S02]  /*d6a0*/  ISETP.GE.AND P0, PT, R0, UR4, PT ;  /* 0x0000000400007c0c */ /* 0x000fe4000bf06270 */
[C---:B------:R-:W-:Y:S02]  /*d6b0*/  LOP3.LUT R0, R11.reuse, 0x20, RZ, 0xfc, !PT ;  /* 0x000000200b007812 */ /* 0x040fe400078efcff */
[----:B------:R-:W-:Y:S02]  /*d6c0*/  LOP3.LUT R10, R11, 0x28, RZ, 0xfc, !PT ;  /* 0x000000280b0a7812 */ /* 0x000fe400078efcff */
[----:B------:R-:W-:Y:S01]  /*d6d0*/  SGXT.U32 R12, R12, 0x2 ;  /* 0x000000020c0c781a */ /* 0x000fe20000000000 */
[----:B------:R-:W-:Y:S01]  /*d6e0*/  IMAD R0, R0, c[0x0][0x188], RZ ;  /* 0x0000620000007a24 */ /* 0x000fe200078e02ff */
[----:B------:R-:W-:Y:S02]  /*d6f0*/  ISETP.GE.AND P1, PT, R10, UR4, PT ;  /* 0x000000040a007c0c */ /* 0x000fe4000bf26270 */
[----:B-1----:R-:W-:Y:S01]  /*d700*/  PRMT R8, RZ, 0x7610, R8 ;  /* 0x00007610ff087816 */ /* 0x002fe20000000008 */
[----:B------:R-:W-:Y:S01]  /*d710*/  IMAD.WIDE R10, R0, 0x2, R20 ;  /* 0x00000002000a7825 */ /* 0x000fe200078e0214 */
[----:B------:R-:W-:-:S02]  /*d720*/  LOP3.LUT R0, R12, 0x28, RZ, 0xfc, !PT ;  /* 0x000000280c007812 */ /* 0x000fc400078efcff */
[----:B------:R-:W1:Y:S03]  /*d730*/  S2R R12, SR_TID.X ;  /* 0x00000000000c7919 */ /* 0x000e660000002100 */
[----:B------:R-:W-:Y:S01]  /*d740*/  IMAD R0, R0, c[0x0][0x188], RZ ;  /* 0x0000620000007a24 */ /* 0x000fe200078e02ff */
[----:B------:R0:W2:Y:S01]  /*d750*/  @!P0 LDG.E.U16 R8, [R10.64] ;  /* 0x000000060a088981 */ /* 0x0000a2000c1e1500 */
[----:B------:R-:W-:Y:S02]  /*d760*/  PRMT R9, RZ, 0x7610, R9 ;  /* 0x00007610ff097816 */ /* 0x000fe40000000009 */
[----:B0-----:R-:W-:-:S05]  /*d770*/  IMAD.WIDE R10, R0, 0x2, R20 ;  /* 0x00000002000a7825 */ /* 0x001fca00078e0214 */
[----:B------:R0:W2:Y:S01]  /*d780*/  @!P1 LDG.E.U16 R9, [R10.64] ;  /* 0x000000060a099981 */ /* 0x0000a2000c1e1500 */
[----:B-1----:R-:W-:-:S04]  /*d790*/  SHF.R.U32.HI R13, RZ, 0x4, R12 ;  /* 0x00000004ff0d7819 */ /* 0x002fc8000001160c */
[----:B------:R-:W-:-:S04]  /*d7a0*/  SGXT.U32 R13, R13, 0x2 ;  /* 0x000000020d0d781a */ /* 0x000fc80000000000 */
[C---:B------:R-:W-:Y:S02]  /*d7b0*/  LOP3.LUT R0, R13.reuse, 0x30, RZ, 0xfc, !PT ;  /* 0x000000300d007812 */ /* 0x040fe400078efcff */
[----:B------:R-:W-:Y:S02]  /*d7c0*/  SHF.R.U32.HI R15, RZ, 0x4, R12 ;  /* 0x00000004ff0f7819 */ /* 0x000fe4000001160c */
[----:B------:R-:W-:Y:S01]  /*d7d0*/  LOP3.LUT R12, R13, 0x30, RZ, 0xfc, !PT ;  /* 0x000000300d0c7812 */ /* 0x000fe200078efcff */
[----:B------:R-:W-:Y:S01]  /*d7e0*/  IMAD R0, R0, c[0x0][0x188], RZ ;  /* 0x0000620000007a24 */ /* 0x000fe200078e02ff */
[----:B------:R-:W-:Y:S02]  /*d7f0*/  SGXT.U32 R15, R15, 0x2 ;  /* 0x000000020f0f781a */ /* 0x000fe40000000000 */
[----:B------:R-:W-:Y:S01]  /*d800*/  ISETP.GE.AND P0, PT, R12, UR4, PT ;  /* 0x000000040c007c0c */ /* 0x000fe2000bf06270 */
[----:B------:R-:W-:Y:S01]  /*d810*/  IMAD.WIDE R12, R0, 0x2, R20 ;  /* 0x00000002000c7825 */ /* 0x000fe200078e0214 */
[----:B------:R-:W-:-:S02]  /*d820*/  SHF.R.U32.HI R0, RZ, 0x4, R14 ;  /* 0x00000004ff007819 */ /* 0x000fc4000001160e */
[----:B------:R-:W-:Y:S02]  /*d830*/  LOP3.LUT R15, R15, 0x38, RZ, 0xfc, !PT ;  /* 0x000000380f0f7812 */ /* 0x000fe400078efcff */
[----:B------:R-:W-:Y:S02]  /*d840*/  SGXT.U32 R0, R0, 0x2 ;  /* 0x000000020000781a */ /* 0x000fe40000000000 */
[----:B------:R-:W-:Y:S02]  /*d850*/  ISETP.GE.AND P1, PT, R15, UR4, PT ;  /* 0x000000040f007c0c */ /* 0x000fe4000bf26270 */
[C---:B------:R-:W-:Y:S02]  /*d860*/  LOP3.LUT R15, R0.reuse, 0x4, RZ, 0xfc, !PT ;  /* 0x00000004000f7812 */ /* 0x040fe400078efcff */
[----:B------:R-:W-:Y:S02]  /*d870*/  LOP3.LUT R0, R0, 0x38, RZ, 0xfc, !PT ;  /* 0x0000003800007812 */ /* 0x000fe400078efcff */
[----:B0-----:R-:W-:-:S03]  /*d880*/  PRMT R10, RZ, 0x7610, R10 ;  /* 0x00007610ff0a7816 */ /* 0x001fc6000000000a */
[----:B------:R-:W-:-:S03]  /*d890*/  IMAD R0, R0, c[0x0][0x188], RZ ;  /* 0x0000620000007a24 */ /* 0x000fc600078e02ff */
[----:B------:R0:W2:Y:S01]  /*d8a0*/  @!P0 LDG.E.U16 R10, [R12.64] ;  /* 0x000000060c0a8981 */ /* 0x0000a2000c1e1500 */
[----:B------:R-:W-:Y:S01]  /*d8b0*/  SHF.R.U32.HI R14, RZ, 0x4, R14 ;  /* 0x00000004ff0e7819 */ /* 0x000fe2000001160e */
[----:B0-----:R-:W-:Y:S02]  /*d8c0*/  IMAD.WIDE R12, R0, 0x2, R20 ;  /* 0x00000002000c7825 */ /* 0x001fe400078e0214 */
[----:B------:R-:W0:Y:S01]  /*d8d0*/  S2R R0, SR_TID.X ;  /* 0x0000000000007919 */ /* 0x000e220000002100 */
[----:B------:R-:W-:Y:S02]  /*d8e0*/  SGXT.U32 R14, R14, 0x2 ;  /* 0x000000020e0e781a */ /* 0x000fe40000000000 */
[----:B------:R-:W-:Y:S02]  /*d8f0*/  ISETP.GE.AND P0, PT, R15, UR4, PT ;  /* 0x000000040f007c0c */ /* 0x000fe4000bf06270 */
[----:B------:R-:W-:Y:S02]  /*d900*/  LOP3.LUT R14, R14, 0x4, RZ, 0xfc, !PT ;  /* 0x000000040e0e7812 */ /* 0x000fe400078efcff */
[----:B------:R-:W-:-:S03]  /*d910*/  PRMT R11, RZ, 0x7610, R11 ;  /* 0x00007610ff0b7816 */ /* 0x000fc6000000000b */
[----:B------:R-:W-:-:S03]  /*d920*/  IMAD R14, R14, c[0x0][0x188], RZ ;  /* 0x000062000e0e7a24 */ /* 0x000fc600078e02ff */
[----:B------:R1:W2:Y:S01]  /*d930*/  @!P1 LDG.E.U16 R11, [R12.64] ;  /* 0x000000060c0b9981 */ /* 0x0002a2000c1e1500 */
[----:B------:R-:W-:Y:S01]  /*d940*/  IMAD.WIDE R14, R14, 0x2, R20 ;  /* 0x000000020e0e7825 */ /* 0x000fe200078e0214 */
[----:B-1----:R-:W-:-:S06]  /*d950*/  PRMT R12, RZ, 0x7610, R12 ;  /* 0x00007610ff0c7816 */ /* 0x002fcc000000000c */
[----:B------:R0:W2:Y:S02]  /*d960*/  @!P0 LDG.E.U16 R12, [R14.64] ;  /* 0x000000060e0c8981 */ /* 0x0000a4000c1e1500 */
[----:B0-----:R-:W-:-:S04]  /*d970*/  SHF.R.U32.HI R15, RZ, 0x4, R0 ;  /* 0x00000004ff0f7819 */ /* 0x001fc80000011600 */
[----:B------:R-:W-:-:S04]  /*d980*/  SGXT.U32 R15, R15, 0x2 ;  /* 0x000000020f0f781a */ /* 0x000fc80000000000 */
[C---:B------:R-:W-:Y:S02]  /*d990*/  LOP3.LUT R14, R15.reuse, 0xc, RZ, 0xfc, !PT ;  /* 0x0000000c0f0e7812 */ /* 0x040fe400078efcff */
[----:B------:R-:W-:Y:S02]  /*d9a0*/  LOP3.LUT R15, R15, 0xc, RZ, 0xfc, !PT ;  /* 0x0000000c0f0f7812 */ /* 0x000fe400078efcff */
[----:B------:R-:W-:-:S03]  /*d9b0*/  ISETP.GE.AND P0, PT, R14, UR4, PT ;  /* 0x000000040e007c0c */ /* 0x000fc6000bf06270 */
[----:B------:R-:W-:Y:S01]  /*d9c0*/  IMAD R15, R15, c[0x0][0x188], RZ ;  /* 0x000062000f0f7a24 */ /* 0x000fe200078e02ff */
[----:B------:R-:W-:-:S03]  /*d9d0*/  PRMT R13, RZ, 0x7610, R13 ;  /* 0x00007610ff0d7816 */ /* 0x000fc6000000000d */
[----:B------:R-:W-:-:S06]  /*d9e0*/  IMAD.WIDE R14, R15, 0x2, R20 ;  /* 0x000000020f0e7825 */ /* 0x000fcc00078e0214 */
[----:B------:R0:W2:Y:S01]  /*d9f0*/  @!P0 LDG.E.U16 R13, [R14.64] ;  /* 0x000000060e0d8981 */ /* 0x0000a2000c1e1500 */
[----:B------:R-:W-:-:S03]  /*da00*/  SHF.R.U32.HI R0, RZ, 0x4, R0 ;  /* 0x00000004ff007819 */ /* 0x000fc60000011600 */
[----:B0-----:R-:W0:Y:S01]  /*da10*/  S2R R15, SR_TID.X ;  /* 0x00000000000f7919 */ /* 0x001e220000002100 */
[----:B------:R-:W-:-:S04]  /*da20*/  SGXT.U32 R0, R0, 0x2 ;  /* 0x000000020000781a */ /* 0x000fc80000000000 */
[----:B------:R-:W-:-:S04]  /*da30*/  LOP3.LUT R0, R0, 0x14, RZ, 0xfc, !PT ;  /* 0x0000001400007812 */ /* 0x000fc800078efcff */
[----:B------:R-:W-:Y:S02]  /*da40*/  ISETP.GE.AND P0, PT, R0, UR4, PT ;  /* 0x0000000400007c0c */ /* 0x000fe4000bf06270 */
[----:B------:R-:W1:Y:S01]  /*da50*/  S2R R0, SR_TID.X ;  /* 0x0000000000007919 */ /* 0x000e620000002100 */
[----:B0-----:R-:W-:-:S04]  /*da60*/  SHF.R.U32.HI R15, RZ, 0x4, R15 ;  /* 0x00000004ff0f7819 */ /* 0x001fc8000001160f */
[----:B------:R-:W-:-:S04]  /*da70*/  SGXT.U32 R15, R15, 0x2 ;  /* 0x000000020f0f781a */ /* 0x000fc80000000000 */
[----:B------:R-:W-:Y:S02]  /*da80*/  LOP3.LUT R15, R15, 0x14, RZ, 0xfc, !PT ;  /* 0x000000140f0f7812 */ /* 0x000fe400078efcff */
[----:B------:R-:W-:-:S03]  /*da90*/  PRMT R28, RZ, 0x7610, R28 ;  /* 0x00007610ff1c7816 */ /* 0x000fc6000000001c */
[----:B------:R-:W-:-:S04]  /*daa0*/  IMAD R15, R15, c[0x0][0x188], RZ ;  /* 0x000062000f0f7a24 */ /* 0x000fc800078e02ff */
[----:B------:R-:W-:-:S05]  /*dab0*/  IMAD.WIDE R14, R15, 0x2, R20 ;  /* 0x000000020f0e7825 */ /* 0x000fca00078e0214 */
[----:B------:R1:W2:Y:S02]  /*dac0*/  @!P0 LDG.E.U16 R28, [R14.64] ;  /* 0x000000060e1c8981 */ /* 0x0002a4000c1e1500 */
[----:B-1----:R-:W-:-:S04]  /*dad0*/  SHF.R.U32.HI R15, RZ, 0x4, R0 ;  /* 0x00000004ff0f7819 */ /* 0x002fc80000011600 */
[----:B------:R-:W-:-:S04]  /*dae0*/  SGXT.U32 R15, R15, 0x2 ;  /* 0x000000020f0f781a */ /* 0x000fc80000000000 */
[C---:B------:R-:W-:Y:S02]  /*daf0*/  LOP3.LUT R0, R15.reuse, 0x1c, RZ, 0xfc, !PT ;  /* 0x0000001c0f007812 */ /* 0x040fe400078efcff */
[C---:B------:R-:W-:Y:S02]  /*db00*/  LOP3.LUT R14, R15.reuse, 0x24, RZ, 0xfc, !PT ;  /* 0x000000240f0e7812 */ /* 0x040fe400078efcff */
[----:B------:R-:W-:Y:S02]  /*db10*/  LOP3.LUT R15, R15, 0x1c, RZ, 0xfc, !PT ;  /* 0x0000001c0f0f7812 */ /* 0x000fe400078efcff */
[----:B------:R-:W-:Y:S02]  /*db20*/  ISETP.GE.AND P0, PT, R0, UR4, PT ;  /* 0x0000000400007c0c */ /* 0x000fe4000bf06270 */
[----:B------:R-:W-:Y:S01]  /*db30*/  ISETP.GE.AND P1, PT, R14, UR4, PT ;  /* 0x000000040e007c0c */ /* 0x000fe2000bf26270 */
[----:B------:R-:W-:Y:S01]  /*db40*/  IMAD R15, R15, c[0x0][0x188], RZ ;  /* 0x000062000f0f7a24 */ /* 0x000fe200078e02ff */
[----:B------:R-:W-:Y:S01]  /*db50*/  PRMT R27, RZ, 0x7610, R27 ;  /* 0x00007610ff1b7816 */ /* 0x000fe2000000001b */
[----:B------:R-:W2:Y:S02]  /*db60*/  LDL.LU R0, [R1+0x8b0] ;  /* 0x0008b00001007983 */ /* 0x000ea40000300800 */
[----:B------:R-:W-:-:S06]  /*db70*/  IMAD.WIDE R14, R15, 0x2, R20 ;  /* 0x000000020f0e7825 */ /* 0x000fcc00078e0214 */
[----:B------:R0:W2:Y:S04]  /*db80*/  @!P0 LDG.E.U16 R27, [R14.64] ;  /* 0x000000060e1b8981 */ /* 0x0000a8000c1e1500 */
[----:B0-----:R-:W0:Y:S01]  /*db90*/  S2R R15, SR_TID.X ;  /* 0x00000000000f7919 */ /* 0x001e220000002100 */
[----:B------:R-:W-:Y:S02]  /*dba0*/  PRMT R26, RZ, 0x7610, R26 ;  /* 0x00007610ff1a7816 */ /* 0x000fe4000000001a */
[----:B0-----:R-:W-:-:S04]  /*dbb0*/  SHF.R.U32.HI R15, RZ, 0x4, R15 ;  /* 0x00000004ff0f7819 */ /* 0x001fc8000001160f */
[----:B------:R-:W-:-:S04]  /*dbc0*/  SGXT.U32 R15, R15, 0x2 ;  /* 0x000000020f0f781a */ /* 0x000fc80000000000 */
[----:B------:R-:W-:-:S05]  /*dbd0*/  LOP3.LUT R15, R15, 0x24, RZ, 0xfc, !PT ;  /* 0x000000240f0f7812 */ /* 0x000fca00078efcff */
[----:B------:R-:W-:-:S04]  /*dbe0*/  IMAD R15, R15, c[0x0][0x188], RZ ;  /* 0x000062000f0f7a24 */ /* 0x000fc800078e02ff */
[----:B------:R-:W-:-:S05]  /*dbf0*/  IMAD.WIDE R14, R15, 0x2, R20 ;  /* 0x000000020f0e7825 */ /* 0x000fca00078e0214 */
[----:B------:R0:W2:Y:S02]  /*dc00*/  @!P1 LDG.E.U16 R26, [R14.64] ;  /* 0x000000060e1a9981 */ /* 0x0000a4000c1e1500 */
[----:B0-----:R-:W-:-:S04]  /*dc10*/  SHF.R.U32.HI R15, RZ, 0x4, R19 ;  /* 0x00000004ff0f7819 */ /* 0x001fc80000011613 */
[----:B------:R-:W-:-:S04]  /*dc20*/  SGXT.U32 R15, R15, 0x2 ;  /* 0x000000020f0f781a */ /* 0x000fc80000000000 */
[C---:B------:R-:W-:Y:S02]  /*dc30*/  LOP3.LUT R19, R15.reuse, 0x2c, RZ, 0xfc, !PT ;  /* 0x0000002c0f137812 */ /* 0x040fe400078efcff */
[C---:B------:R-:W-:Y:S02]  /*dc40*/  LOP3.LUT R14, R15.reuse, 0x34, RZ, 0xfc, !PT ;  /* 0x000000340f0e7812 */ /* 0x040fe400078efcff */
[----:B------:R-:W-:Y:S02]  /*dc50*/  LOP3.LUT R15, R15, 0x2c, RZ, 0xfc, !PT ;  /* 0x0000002c0f0f7812 */ /* 0x000fe400078efcff */
[----:B------:R-:W-:-:S03]  /*dc60*/  ISETP.GE.AND P0, PT, R19, UR4, PT ;  /* 0x0000000413007c0c */ /* 0x000fc6000bf06270 */
[----:B------:R-:W-:Y:S01]  /*dc70*/  IMAD R15, R15, c[0x0][0x188], RZ ;  /* 0x000062000f0f7a24 */ /* 0x000fe200078e02ff */
[----:B------:R-:W-:Y:S02]  /*dc80*/  ISETP.GE.AND P1, PT, R14, UR4, PT ;  /* 0x000000040e007c0c */ /* 0x000fe4000bf26270 */
[----:B------:R-:W-:Y:S01]  /*dc90*/  PRMT R17, RZ, 0x7610, R17 ;  /* 0x00007610ff117816 */ /* 0x000fe20000000011 */
[----:B------:R-:W-:-:S06]  /*dca0*/  IMAD.WIDE R14, R15, 0x2, R20 ;  /* 0x000000020f0e7825 */ /* 0x000fcc00078e0214 */
[----:B------:R0:W3:Y:S04]  /*dcb0*/  @!P0 LDG.E.U16 R17, [R14.64] ;  /* 0x000000060e118981 */ /* 0x0000e8000c1e1500 */
[----:B0-----:R-:W0:Y:S01]  /*dcc0*/  S2R R15, SR_TID.X ;  /* 0x00000000000f7919 */ /* 0x001e220000002100 */
[----:B------:R-:W-:Y:S02]  /*dcd0*/  LOP3.LUT R23, R23, 0x34, RZ, 0xfc, !PT ;  /* 0x0000003417177812 */ /* 0x000fe400078efcff */
[----:B------:R-:W-:-:S03]  /*dce0*/  PRMT R25, RZ, 0x7610, R25 ;  /* 0x00007610ff197816 */ /* 0x000fc60000000019 */
[----:B------:R-:W-:Y:S01]  /*dcf0*/  IMAD R23, R23, c[0x0][0x188], RZ ;  /* 0x0000620017177a24 */ /* 0x000fe200078e02ff */
[----:B0-----:R-:W-:-:S04]  /*dd00*/  SHF.R.U32.HI R15, RZ, 0x4, R15 ;  /* 0x00000004ff0f7819 */ /* 0x001fc8000001160f */
[----:B------:R-:W-:-:S04]  /*dd10*/  IADD3 R15, R15, 0x3c, RZ ;  /* 0x0000003c0f0f7810 */ /* 0x000fc80007ffe0ff */
[----:B------:R-:W-:Y:S01]  /*dd20*/  ISETP.GE.AND P0, PT, R15, UR4, PT ;  /* 0x000000040f007c0c */ /* 0x000fe2000bf06270 */
[----:B------:R-:W-:-:S05]  /*dd30*/  IMAD.WIDE R14, R23, 0x2, R20 ;  /* 0x00000002170e7825 */ /* 0x000fca00078e0214 */
[----:B------:R0:W4:Y:S04]  /*dd40*/  @!P1 LDG.E.U16 R25, [R14.64] ;  /* 0x000000060e199981 */ /* 0x000128000c1e1500 */
[----:B0-----:R-:W0:Y:S01]  /*dd50*/  S2R R15, SR_TID.X ;  /* 0x00000000000f7919 */ /* 0x001e220000002100 */
[----:B------:R-:W-:Y:S02]  /*dd60*/  PRMT R24, RZ, 0x7610, R24 ;  /* 0x00007610ff187816 */ /* 0x000fe40000000018 */
[----:B0-----:R-:W-:-:S04]  /*dd70*/  SHF.R.U32.HI R15, RZ, 0x4, R15 ;  /* 0x00000004ff0f7819 */ /* 0x001fc8000001160f */
[----:B------:R-:W-:-:S05]  /*dd80*/  IADD3 R15, R15, 0x3c, RZ ;  /* 0x0000003c0f0f7810 */ /* 0x000fca0007ffe0ff */
[----:B------:R-:W-:-:S04]  /*dd90*/  IMAD R15, R15, c[0x0][0x188], RZ ;  /* 0x000062000f0f7a24 */ /* 0x000fc800078e02ff */
[----:B------:R-:W-:-:S05]  /*dda0*/  IMAD.WIDE R14, R15, 0x2, R20 ;  /* 0x000000020f0e7825 */ /* 0x000fca00078e0214 */
[----:B------:R0:W4:Y:S04]  /*ddb0*/  @!P0 LDG.E.U16 R24, [R14.64] ;  /* 0x000000060e188981 */ /* 0x000128000c1e1500 */
[----:B--2---:R-:W-:Y:S04]  /*ddc0*/  STL [R1+0x88c], R26 ;  /* 0x00088c1a01007387 */ /* 0x004fe80000100800 */
[----:B------:R-:W2:Y:S04]  /*ddd0*/  LDL.LU R19, [R1+0x8ac] ;  /* 0x0008ac0001137983 */ /* 0x000ea80000300800 */
[----:B---3--:R-:W-:Y:S04]  /*dde0*/  STL [R1+0x888], R17 ;  /* 0x0008881101007387 */ /* 0x008fe80000100800 */
[----:B------:R-:W-:Y:S04]  /*ddf0*/  STL [R1+0x5c8], R20 ;  /* 0x0005c81401007387 */ /* 0x000fe80000100800 */
[----:B------:R1:W-:Y:S04]  /*de00*/  STL [R1+0x5c4], R21 ;  /* 0x0005c41501007387 */ /* 0x0003e80000100800 */
[----:B0-----:R-:W3:Y:S04]  /*de10*/  LDL R15, [R1+0x464] ;  /* 0x00046400010f7983 */ /* 0x001ee80000100800 */
[----:B------:R-:W0:Y:S01]  /*de20*/  S2R R23, SR_TID.X ;  /* 0x0000000000177919 */ /* 0x000e220000002100 */
[----:B------:R-:W-:-:S02]  /*de30*/  PRMT R3, RZ, 0x7610, R3 ;  /* 0x00007610ff037816 */ /* 0x000fc40000000003 */
[----:B------:R-:W-:Y:S01]  /*de40*/  PRMT R4, RZ, 0x7610, R4 ;  /* 0x00007610ff047816 */ /* 0x000fe20000000004 */
[----:B-1----:R-:W2:Y:S04]  /*de50*/  LDL R21, [R1+0x2cc] ;  /* 0x0002cc0001157983 */ /* 0x002ea80000100800 */
[----:B------:R-:W-:Y:S01]  /*de60*/  BAR.SYNC.DEFER_BLOCKING 0x0 ;  /* 0x0000000000007b1d */ /* 0x000fe20000010000 */
[----:B---3--:R-:W-:-:S05]  /*de70*/  IADD3 R14, P1, R15, R2, RZ ;  /* 0x000000020f0e7210 */ /* 0x008fca0007f3e0ff */
[----:B------:R-:W3:Y:S01]  /*de80*/  LDL R15, [R1+0x30c] ;  /* 0x00030c00010f7983 */ /* 0x000ee20000100800 */
[----:B0-----:R-:W-:-:S04]  /*de90*/  LOP3.LUT R23, R23, 0x3f, RZ, 0xc0, !PT ;  /* 0x0000003f17177812 */ /* 0x001fc800078ec0ff */
[----:B------:R-:W-:Y:S02]  /*dea0*/  ISETP.GE.AND P0, PT, R23, UR4, PT ;  /* 0x0000000417007c0c */ /* 0x000fe4000bf06270 */
[----:B--2---:R-:W-:Y:S01]  /*deb0*/  PRMT R19, RZ, 0x7610, R19 ;  /* 0x00007610ff137816 */ /* 0x004fe20000000013 */
[----:B---3--:R-:W-:-:S10]  /*dec0*/  IMAD.X R15, R15, 0x1, R0, P1 ;  /* 0x000000010f0f7824 */ /* 0x008fd400008e0600 */
[----:B------:R0:W2:Y:S04]  /*ded0*/  @!P0 LDG.E.U16 R19, [R14.64] ;  /* 0x000000060e138981 */ /* 0x0000a8000c1e1500 */
[----:B0-----:R-:W3:Y:S02]  /*dee0*/  LDL R15, [R1+0x504] ;  /* 0x00050400010f7983 */ /* 0x001ee40000100800 */
[----:B---3--:R-:W-:Y:S02]  /*def0*/  IADD3 R14, P1, R15, R2, RZ ;  /* 0x000000020f0e7210 */ /* 0x008fe40007f3e0ff */
[----:B------:R-:W3:Y:S03]  /*df00*/  LDL R15, [R1+0x44c] ;  /* 0x00044c00010f7983 */ /* 0x000ee60000100800 */
[----:B---3--:R-:W-:-:S05]  /*df10*/  IMAD.X R15, R15, 0x1, R0, P1 ;  /* 0x000000010f0f7824 */ /* 0x008fca00008e0600 */
[----:B------:R0:W3:Y:S04]  /*df20*/  @!P0 LDG.E.U16 R3, [R14.64] ;  /* 0x000000060e038981 */ /* 0x0000e8000c1e1500 */
[----:B0-----:R-:W2:Y:S02]  /*df30*/  LDL R15, [R1+0x2e0] ;  /* 0x0002e000010f7983 */ /* 0x001ea40000100800 */
[----:B--2---:R-:W-:Y:S02]  /*df40*/  IADD3 R14, P1, R15, R2, RZ ;  /* 0x000000020f0e7210 */ /* 0x004fe40007f3e0ff */
[----:B------:R-:W2:Y:S03]  /*df50*/  LDL R15, [R1+0x1ac] ;  /* 0x0001ac00010f7983 */ /* 0x000ea60000100800 */
[----:B--2---:R-:W-:-:S05]  /*df60*/  IMAD.X R15, R15, 0x1, R0, P1 ;  /* 0x000000010f0f7824 */ /* 0x004fca00008e0600 */
[----:B------:R0:W2:Y:S04]  /*df70*/  @!P0 LDG.E.U16 R4, [R14.64] ;  /* 0x000000060e048981 */ /* 0x0000a8000c1e1500 */
[----:B0-----:R-:W2:Y:S01]  /*df80*/  LDL R15, [R1+0x420] ;  /* 0x00042000010f7983 */ /* 0x001ea20000100800 */
[----:B------:R-:W-:Y:S02]  /*df90*/  PRMT R18, RZ, 0x7610, R18 ;  /* 0x00007610ff127816 */ /* 0x000fe40000000012 */
[----:B--2---:R-:W-:-:S05]  /*dfa0*/  IADD3 R14, P1, R15, R2, RZ ;  /* 0x000000020f0e7210 */ /* 0x004fca0007f3e0ff */
[----:B------:R-:W-:Y:S02]  /*dfb0*/  IMAD.X R15, R21, 0x1, R0, P1 ;  /* 0x00000001150f7824 */ /* 0x000fe400008e0600 */
[----:B------:R-:W2:Y:S04]  /*dfc0*/  LDL R21, [R1+0x3e0] ;  /* 0x0003e00001157983 */ /* 0x000ea80000100800 */
[----:B------:R-:W2:Y:S04]  /*dfd0*/  @!P0 LDG.E.U16 R18, [R14.64] ;  /* 0x000000060e128981 */ /* 0x000ea8000c1e1500 */
[----:B--2---:R0:W-:Y:S04]  /*dfe0*/  STL [R1+0x14], R18 ;  /* 0x0000141201007387 */ /* 0x0041e80000100800 */
[----:B0-----:R-:W2:Y:S04]  /*dff0*/  LDL.LU R18, [R1+0x8a8] ;  /* 0x0008a80001127983 */ /* 0x001ea80000300800 */
[----:B------:R-:W2:Y:S02]  /*e000*/  LDL R15, [R1+0x310] ;  /* 0x00031000010f7983 */ /* 0x000ea40000100800 */
[----:B--2---:R-:W-:-:S02]  /*e010*/  IADD3 R14, P1, R15, R2, RZ ;  /* 0x000000020f0e7210 */ /* 0x004fc40007f3e0ff */
[----:B------:R-:W2:Y:S01]  /*e020*/  LDL R15, [R1+0x118] ;  /* 0x00011800010f7983 */ /* 0x000ea20000100800 */
[----:B------:R-:W-:Y:S02]  /*e030*/  PRMT R18, RZ, 0x7610, R18 ;  /* 0x00007610ff127816 */ /* 0x000fe40000000012 */
[----:B--2---:R-:W-:-:S05]  /*e040*/  IMAD.X R15, R15, 0x1, R0, P1 ;  /* 0x000000010f0f7824 */ /* 0x004fca00008e0600 */
        /* <DEDUP_REMOVED lines=8> */
[----:B------:R0:W2:Y:S04]  /*e0d0*/  @!P0 LDG.E.U16 R18, [R14.64] ;  /* 0x000000060e128981 */ /* 0x0000a8000c1e1500 */
[----:B0-----:R-:W2:Y:S02]  /*e0e0*/  LDL R15, [R1+0x2a0] ;  /* 0x0002a000010f7983 */ /* 0x001ea40000100800 */
[----:B--2---:R-:W-:Y:S02]  /*e0f0*/  IADD3 R14, P1, R15, R2, RZ ;  /* 0x000000020f0e7210 */ /* 0x004fe40007f3e0ff */
[----:B------:R-:W2:Y:S01]  /*e100*/  LDL R15, [R1+0x18c] ;  /* 0x00018c00010f7983 */ /* 0x000ea20000100800 */
[----:B------:R-:W-:Y:S02]  /*e110*/  PRMT R29, RZ, 0x7610, R29 ;  /* 0x00007610ff1d7816 */ /* 0x000fe4000000001d */
[----:B--2---:R-:W-:-:S05]  /*e120*/  IMAD.X R15, R15, 0x1, R0, P1 ;  /* 0x000000010f0f7824 */ /* 0x004fca00008e0600 */
[----:B------:R-:W2:Y:S04]  /*e130*/  @!P0 LDG.E.U16 R29, [R14.64] ;  /* 0x000000060e1d8981 */ /* 0x000ea8000c1e1500 */
[----:B--2---:R0:W-:Y:S04]  /*e140*/  STL [R1+0x10], R29 ;  /* 0x0000101d01007387 */ /* 0x0041e80000100800 */
[----:B0-----:R-:W2:Y:S04]  /*e150*/  LDL.LU R29, [R1+0x8a0] ;  /* 0x0008a000011d7983 */ /* 0x001ea80000300800 */
[----:B------:R-:W3:Y:S01]  /*e160*/  LDL R15, [R1+0x28c] ;  /* 0x00028c00010f7983 */ /* 0x000ee20000100800 */
[----:B------:R-:W-:-:S03]  /*e170*/  IADD3 R14, P1, R21, R2, RZ ;  /* 0x00000002150e7210 */ /* 0x000fc60007f3e0ff */
[----:B------:R-:W4:Y:S01]  /*e180*/  LDL R21, [R1+0x24c] ;  /* 0x00024c0001157983 */ /* 0x000f220000100800 */
[----:B--2---:R-:W-:Y:S01]  /*e190*/  PRMT R29, RZ, 0x7610, R29 ;  /* 0x00007610ff1d7816 */ /* 0x004fe2000000001d */
[----:B---3--:R-:W-:-:S05]  /*e1a0*/  IMAD.X R15, R15, 0x1, R0, P1 ;  /* 0x000000010f0f7824 */ /* 0x008fca00008e0600 */
[----:B------:R-:W2:Y:S04]  /*e1b0*/  @!P0 LDG.E.U16 R29, [R14.64] ;  /* 0x000000060e1d8981 */ /* 0x000ea8000c1e1500 */
[----:B--2---:R0:W-:Y:S04]  /*e1c0*/  STL [R1+0xc], R29 ;  /* 0x00000c1d01007387 */ /* 0x0041e80000100800 */
[----:B0-----:R-:W2:Y:S04]  /*e1d0*/  LDL.LU R29, [R1+0x89c] ;  /* 0x00089c00011d7983 */ /* 0x001ea80000300800 */
[----:B------:R-:W3:Y:S02]  /*e1e0*/  LDL R15, [R1+0x4c4] ;  /* 0x0004c400010f7983 */ /* 0x000ee40000100800 */
[----:B---3--:R-:W-:-:S02]  /*e1f0*/  IADD3 R14, P1, R15, R2, RZ ;  /* 0x000000020f0e7210 */ /* 0x008fc40007f3e0ff */
[----:B------:R-:W3:Y:S01]  /*e200*/  LDL R15, [R1+0x3cc] ;  /* 0x0003cc00010f7983 */ /* 0x000ee20000100800 */
[----:B------:R-:W-:Y:S01]  /*e210*/  PRMT R20, RZ, 0x7610, R20 ;  /* 0x00007610ff147816 */ /* 0x000fe20000000014 */
[----:B------:R-:W-:-:S05]  /*e220*/  IMAD.SHL.U32 R23, R23, 0x2, RZ ;  /* 0x0000000217177824 */ /* 0x000fca00078e00ff */
[----:B----4-:R-:W-:Y:S04]  /*e230*/  STS.U16 [R23+0x4000], R16 ;  /* 0x0040001017007388 */ /* 0x010fe80000000400 */
[----:B------:R0:W-:Y:S04]  /*e240*/  STS.U16 [R23+0x4100], R5 ;  /* 0x0041000517007388 */ /* 0x0001e80000000400 */
[----:B------:R1:W-:Y:S04]  /*e250*/  STS.U16 [R23+0x4200], R6 ;  /* 0x0042000617007388 */ /* 0x0003e80000000400 */
[----:B0-----:R-:W4:Y:S04]  /*e260*/  LDL R5, [R1+0x16c] ;  /* 0x00016c0001057983 */ /* 0x001f280000100800 */
[----:B-1----:R-:W4:Y:S01]  /*e270*/  LDL R6, [R1+0x3a0] ;  /* 0x0003a00001067983 */ /* 0x002f220000100800 */
[----:B---3--:R-:W-:-:S05]  /*e280*/  IMAD.X R15, R15, 0x1, R0, P1 ;  /* 0x000000010f0f7824 */ /* 0x008fca00008e0600 */
[----:B------:R0:W3:Y:S04]  /*e290*/  @!P0 LDG.E.U16 R20, [R14.64] ;  /* 0x000000060e148981 */ /* 0x0000e8000c1e1500 */
[----:B0-----:R-:W3:Y:S01]  /*e2a0*/  LDL R15, [R1+0x260] ;  /* 0x00026000010f7983 */ /* 0x001ee20000100800 */
[----:B--2---:R-:W-:Y:S02]  /*e2b0*/  PRMT R29, RZ, 0x7610, R29 ;  /* 0x00007610ff1d7816 */ /* 0x004fe4000000001d */
[----:B------:R-:W-:Y:S01]  /*e2c0*/  PRMT R22, RZ, 0x7610, R22 ;  /* 0x00007610ff167816 */ /* 0x000fe20000000016 */
[----:B------:R0:W-:Y:S01]  /*e2d0*/  STS.U16 [R23+0x4300], R7 ;  /* 0x0043000717007388 */ /* 0x0001e20000000400 */
[----:B---3--:R-:W-:-:S05]  /*e2e0*/  IADD3 R14, P1, R15, R2, RZ ;  /* 0x000000020f0e7210 */ /* 0x008fca0007f3e0ff */
[--C-:B----4-:R-:W-:Y:S01]  /*e2f0*/  IMAD.X R15, R5, 0x1, R0.reuse, P1 ;  /* 0x00000001050f7824 */ /* 0x110fe200008e0600 */
[----:B------:R-:W-:Y:S01]  /*e300*/  IADD3 R6, P1, R6, R2, RZ ;  /* 0x0000000206067210 */ /* 0x000fe20007f3e0ff */
[----:B------:R-:W2:Y:S04]  /*e310*/  LDL R5, [R1+0x14c] ;  /* 0x00014c0001057983 */ /* 0x000ea80000100800 */
[----:B0-----:R-:W-:Y:S01]  /*e320*/  IMAD.X R7, R21, 0x1, R0, P1 ;  /* 0x0000000115077824 */ /* 0x001fe200008e0600 */
[----:B------:R-:W3:Y:S04]  /*e330*/  @!P0 LDG.E.U16 R29, [R14.64] ;  /* 0x000000060e1d8981 */ /* 0x000ee8000c1e1500 */
[----:B------:R0:W4:Y:S04]  /*e340*/  @!P0 LDG.E.U16 R22, [R6.64] ;  /* 0x0000000606168981 */ /* 0x000128000c1e1500 */
[----:B0-----:R-:W0:Y:S02]  /*e350*/  S2R R7, SR_TID.X ;  /* 0x0000000000077919 */ /* 0x001e240000002100 */
[----:B0-----:R-:W-:-:S05]  /*e360*/  LOP3.LUT R7, R7, 0x3f, RZ, 0xc0, !PT ;  /* 0x0000003f07077812 */ /* 0x001fca00078ec0ff */
[----:B------:R-:W-:Y:S01]  /*e370*/  IMAD.SHL.U32 R6, R7, 0x2, RZ ;  /* 0x0000000207067824 */ /* 0x000fe200078e00ff */
[----:B---3--:R0:W-:Y:S04]  /*e380*/  STL [R1+0x4], R29 ;  /* 0x0000041d01007387 */ /* 0x0081e80000100800 */
[----:B0-----:R-:W3:Y:S04]  /*e390*/  LDL.LU R29, [R1+0x898] ;  /* 0x00089800011d7983 */ /* 0x001ee80000300800 */
[----:B------:R-:W2:Y:S04]  /*e3a0*/  LDL.LU R23, [R1+0x894] ;  /* 0x0008940001177983 */ /* 0x000ea80000300800 */
[----:B------:R-:W2:Y:S04]  /*e3b0*/  LDL R21, [R1+0x20c] ;  /* 0x00020c0001157983 */ /* 0x000ea80000100800 */
[----:B----4-:R0:W-:Y:S04]  /*e3c0*/  STL [R1], R22 ;  /* 0x0000001601007387 */ /* 0x0101e80000100800 */
[----:B0-----:R-:W4:Y:S04]  /*e3d0*/  LDL.LU R22, [R1+0x890] ;  /* 0x0008900001167983 */ /* 0x001f280000300800 */
[----:B------:R-:W2:Y:S04]  /*e3e0*/  LDL R7, [R1+0x4a4] ;  /* 0x0004a40001077983 */ /* 0x000ea80000100800 */
[----:B------:R2:W-:Y:S02]  /*e3f0*/  STS.U16 [R6+0x4400], R8 ;  /* 0x0044000806007388 */ /* 0x0005e40000000400 */
[----:B--2---:R-:W-:-:S02]  /*e400*/  IADD3 R6, P1, R7, R2, RZ ;  /* 0x0000000207067210 */ /* 0x004fc40007f3e0ff */
[----:B------:R-:W2:Y:S01]  /*e410*/  LDL R7, [R1+0x38c] ;  /* 0x00038c0001077983 */ /* 0x000ea20000100800 */
[----:B------:R-:W-:Y:S02]  /*e420*/  PRMT R8, RZ, 0x7610, R8 ;  /* 0x00007610ff087816 */ /* 0x000fe40000000008 */
[----:B--2---:R-:W-:-:S05]  /*e430*/  IMAD.X R7, R7, 0x1, R0, P1 ;  /* 0x0000000107077824 */ /* 0x004fca00008e0600 */
[----:B------:R0:W2:Y:S04]  /*e440*/  @!P0 LDG.E.U16 R8, [R6.64] ;  /* 0x0000000606088981 */ /* 0x0000a8000c1e1500 */
[----:B0-----:R-:W0:Y:S02]  /*e450*/  S2R R7, SR_TID.X ;  /* 0x0000000000077919 */ /* 0x001e240000002100 */
[----:B0-----:R-:W-:Y:S02]  /*e460*/  LOP3.LUT R6, R7, 0x3f, RZ, 0xc0, !PT ;  /* 0x0000003f07067812 */ /* 0x001fe400078ec0ff */
[----:B------:R-:W4:Y:S01]  /*e470*/  LDL R7, [R1+0x220] ;  /* 0x0002200001077983 */ /* 0x000f220000100800 */
[----:B---3--:R-:W-:-:S03]  /*e480*/  PRMT R29, RZ, 0x7610, R29 ;  /* 0x00007610ff1d7816 */ /* 0x008fc6000000001d */
[----:B--2---:R0:W-:Y:S02]  /*e490*/  STL [R1+0x884], R8 ;  /* 0x0008840801007387 */ /* 0x0041e40000100800 */
[----:B0-----:R-:W-:Y:S01]  /*e4a0*/  IMAD.SHL.U32 R8, R6, 0x2, RZ ;  /* 0x0000000206087824 */ /* 0x001fe200078e00ff */
[----:B----4-:R-:W-:-:S05]  /*e4b0*/  IADD3 R6, P1, R7, R2, RZ ;  /* 0x0000000207067210 */ /* 0x010fca0007f3e0ff */
[----:B------:R-:W-:Y:S01]  /*e4c0*/  IMAD.X R7, R5, 0x1, R0, P1 ;  /* 0x0000000105077824 */ /* 0x000fe200008e0600 */
[----:B------:R-:W-:Y:S02]  /*e4d0*/  PRMT R15, RZ, 0x7610, R15 ;  /* 0x00007610ff0f7816 */ /* 0x000fe4000000000f */
[----:B------:R-:W-:Y:S01]  /*e4e0*/  PRMT R14, RZ, 0x7610, R14 ;  /* 0x00007610ff0e7816 */ /* 0x000fe2000000000e */
[----:B------:R-:W-:Y:S04]  /*e4f0*/  STS.U16 [R8+0x4500], R9 ;  /* 0x0045000908007388 */ /* 0x000fe80000000400 */
[----:B------:R0:W2:Y:S01]  /*e500*/  @!P0 LDG.E.U16 R29, [R6.64] ;  /* 0x00000006061d8981 */ /* 0x0000a2000c1e1500 */
[----:B------:R-:W-:-:S03]  /*e510*/  PRMT R23, RZ, 0x7610, R23 ;  /* 0x00007610ff177816 */ /* 0x000fc60000000017 */
[----:B------:R-:W3:Y:S04]  /*e520*/  LDL R5, [R1+0x320] ;  /* 0x0003200001057983 */ /* 0x000ee80000100800 */
[----:B0-----:R-:W4:Y:S02]  /*e530*/  LDL R7, [R1+0x360] ;  /* 0x0003600001077983 */ /* 0x001f240000100800 */
[----:B----4-:R-:W-:-:S05]  /*e540*/  IADD3 R6, P1, R7, R2, RZ ;  /* 0x0000000207067210 */ /* 0x010fca0007f3e0ff */
[----:B------:R-:W-:Y:S01]  /*e550*/  IMAD.X R7, R21, 0x1, R0, P1 ;  /* 0x0000000115077824 */ /* 0x000fe200008e0600 */
[----:B------:R-:W-:Y:S04]  /*e560*/  STS.U16 [R8+0x4600], R10 ;  /* 0x0046000a08007388 */ /* 0x000fe80000000400 */
[----:B------:R0:W4:Y:S01]  /*e570*/  @!P0 LDG.E.U16 R15, [R6.64] ;  /* 0x00000006060f8981 */ /* 0x000122000c1e1500 */
[----:B------:R-:W-:-:S03]  /*e580*/  PRMT R22, RZ, 0x7610, R22 ;  /* 0x00007610ff167816 */ /* 0x000fc60000000016 */
[----:B------:R-:W2:Y:S04]  /*e590*/  LDL R21, [R1+0x460] ;  /* 0x0004600001157983 */ /* 0x000ea80000100800 */
[----:B0-----:R-:W2:Y:S02]  /*e5a0*/  LDL R7, [R1+0x484] ;  /* 0x0004840001077983 */ /* 0x001ea40000100800 */
[----:B--2---:R-:W-:Y:S02]  /*e5b0*/  IADD3 R6, P1, R7, R2, RZ ;  /* 0x0000000207067210 */ /* 0x004fe40007f3e0ff */
[----:B------:R-:W2:Y:S03]  /*e5c0*/  LDL R7, [R1+0x34c] ;  /* 0x00034c0001077983 */ /* 0x000ea60000100800 */
[----:B--2---:R-:W-:-:S05]  /*e5d0*/  IMAD.X R7, R7, 0x1, R0, P1 ;  /* 0x0000000107077824 */ /* 0x004fca00008e0600 */
[----:B------:R0:W2:Y:S04]  /*e5e0*/  @!P0 LDG.E.U16 R14, [R6.64] ;  /* 0x00000006060e8981 */ /* 0x0000a8000c1e1500 */
[----:B0-----:R-:W0:Y:S02]  /*e5f0*/  S2R R7, SR_TID.X ;  /* 0x0000000000077919 */ /* 0x001e240000002100 */
[----:B0-----:R-:W-:-:S05]  /*e600*/  LOP3.LUT R7, R7, 0x3f, RZ, 0xc0, !PT ;  /* 0x0000003f07077812 */ /* 0x001fca00078ec0ff */
[----:B------:R-:W-:-:S05]  /*e610*/  IMAD.SHL.U32 R7, R7, 0x2, RZ ;  /* 0x0000000207077824 */ /* 0x000fca00078e00ff */
[----:B------:R-:W-:Y:S02]  /*e620*/  LOP3.LUT R6, R7, 0x10, RZ, 0x3c, !PT ;  /* 0x0000001007067812 */ /* 0x000fe400078e3cff */
[----:B------:R-:W2:Y:S04]  /*e630*/  LDL R7, [R1+0x1e0] ;  /* 0x0001e00001077983 */ /* 0x000ea80000100800 */
[----:B------:R-:W-:Y:S04]  /*e640*/  STS.U16 [R8+0x4700], R11 ;  /* 0x0047000b08007388 */ /* 0x000fe80000000400 */
[----:B------:R2:W-:Y:S02]  /*e650*/  STS.U16 [R6+0x4080], R12 ;  /* 0x0040800c06007388 */ /* 0x0005e40000000400 */
[----:B--2---:R-:W-:-:S02]  /*e660*/  IADD3 R6, P1, R7, R2, RZ ;  /* 0x0000000207067210 */ /* 0x004fc40007f3e0ff */
[----:B------:R-:W2:Y:S03]  /*e670*/  LDL R7, [R1+0x12c] ;  /* 0x00012c0001077983 */ /* 0x000ea60000100800 */
[----:B--2---:R-:W-:-:S05]  /*e680*/  IMAD.X R7, R7, 0x1, R0, P1 ;  /* 0x0000000107077824 */ /* 0x004fca00008e0600 */
[----:B------:R0:W2:Y:S04]  /*e690*/  @!P0 LDG.E.U16 R23, [R6.64] ;  /* 0x0000000606178981 */ /* 0x0000a8000c1e1500 */
[----:B0-----:R-:W0:Y:S02]  /*e6a0*/  S2R R7, SR_TID.X ;  /* 0x0000000000077919 */ /* 0x001e240000002100 */
[----:B0-----:R-:W-:-:S05]  /*e6b0*/  LOP3.LUT R7, R7, 0x3f, RZ, 0xc0, !PT ;  /* 0x0000003f07077812 */ /* 0x001fca00078ec0ff */
[----:B------:R-:W-:-:S05]  /*e6c0*/  IMAD.SHL.U32 R7, R7, 0x2, RZ ;  /* 0x0000000207077824 */ /* 0x000fca00078e00ff */
[----:B------:R-:W-:-:S05]  /*e6d0*/  LOP3.LUT R7, R7, 0x10, RZ, 0x3c, !PT ;  /* 0x0000001007077812 */ /* 0x000fca00078e3cff */
[----:B------:R0:W-:Y:S04]  /*e6e0*/  STS.U16 [R7+0x4180], R13 ;  /* 0x0041800d07007388 */ /* 0x0001e80000000400 */
[----:B0-----:R-:W2:Y:S01]  /*e6f0*/  LDL R7, [R1+0x1cc] ;  /* 0x0001cc0001077983 */ /* 0x001ea20000100800 */
[----:B---3--:R-:W-:Y:S02]  /*e700*/  IADD3 R6, P1, R5, R2, RZ ;  /* 0x0000000205067210 */ /* 0x008fe40007f3e0ff */
[----:B------:R-:W-:Y:S01]  /*e710*/  PRMT R26, RZ, 0x7610, R26 ;  /* 0x00007610ff1a7816 */ /* 0x000fe2000000001a */
[----:B------:R-:W3:Y:S02]  /*e720*/  LDL R5, [R1+0x434] ;  /* 0x0004340001057983 */ /* 0x000ee40000100800 */
        /* <DEDUP_REMOVED lines=8> */
[----:B------:R-:W-:Y:S02]  /*e7b0*/  IADD3 R6, P1, R21, R2, RZ ;  /* 0x0000000215067210 */ /* 0x000fe40007f3e0ff */
[----:B------:R-:W-:Y:S01]  /*e7c0*/  PRMT R28, RZ, 0x7610, R28 ;  /* 0x00007610ff1c7816 */ /* 0x000fe2000000001c */
[----:B------:R-:W3:Y:S02]  /*e7d0*/  LDL R21, [R1+0x1a0] ;  /* 0x0001a00001157983 */ /* 0x000ee40000100800 */
[----:B--2---:R-:W-:-:S05]  /*e7e0*/  IMAD.X R7, R7, 0x1, R0, P1 ;  /* 0x0000000107077824 */ /* 0x004fca00008e0600 */
[----:B------:R0:W2:Y:S04]  /*e7f0*/  @!P0 LDG.E.U16 R28, [R6.64] ;  /* 0x00000006061c8981 */ /* 0x0000a8000c1e1500 */
[----:B0-----:R-:W0:Y:S02]  /*e800*/  S2R R7, SR_TID.X ;  /* 0x0000000000077919 */ /* 0x001e240000002100 */
[----:B0-----:R-:W-:-:S05]  /*e810*/  LOP3.LUT R7, R7, 0x3f, RZ, 0xc0, !PT ;  /* 0x0000003f07077812 */ /* 0x001fca00078ec0ff */
[----:B------:R-:W-:-:S05]  /*e820*/  IMAD.SHL.U32 R7, R7, 0x2, RZ ;  /* 0x0000000207077824 */ /* 0x000fca00078e00ff */
[----:B------:R-:W-:Y:S02]  /*e830*/  LOP3.LUT R6, R7, 0x10, RZ, 0x3c, !PT ;  /* 0x0000001007067812 */ /* 0x000fe400078e3cff */
[----:B------:R-:W2:Y:S04]  /*e840*/  LDL R7, [R1+0x448] ;  /* 0x0004480001077983 */ /* 0x000ea80000100800 */
[----:B------:R2:W-:Y:S02]  /*e850*/  STS.U16 [R6+0x4380], R27 ;  /* 0x0043801b06007388 */ /* 0x0005e40000000400 */
[----:B--2---:R-:W-:Y:S02]  /*e860*/  IADD3 R6, P1, R7, R2, RZ ;  /* 0x0000000207067210 */ /* 0x004fe40007f3e0ff */
[----:B------:R-:W2:Y:S03]  /*e870*/  LDL R7, [R1+0x2f4] ;  /* 0x0002f40001077983 */ /* 0x000ea60000100800 */
[----:B--2---:R-:W-:-:S05]  /*e880*/  IMAD.X R7, R7, 0x1, R0, P1 ;  /* 0x0000000107077824 */ /* 0x004fca00008e0600 */
[----:B------:R0:W2:Y:S04]  /*e890*/  @!P0 LDG.E.U16 R26, [R6.64] ;  /* 0x00000006061a8981 */ /* 0x0000a8000c1e1500 */
[----:B0-----:R-:W0:Y:S02]  /*e8a0*/  S2R R7, SR_TID.X ;  /* 0x0000000000077919 */ /* 0x001e240000002100 */
[----:B0-----:R-:W-:-:S05]  /*e8b0*/  LOP3.LUT R7, R7, 0x3f, RZ, 0xc0, !PT ;  /* 0x0000003f07077812 */ /* 0x001fca00078ec0ff */
[----:B------:R-:W-:-:S05]  /*e8c0*/  IMAD.SHL.U32 R7, R7, 0x2, RZ ;  /* 0x0000000207077824 */ /* 0x000fca00078e00ff */
[----:B------:R-:W-:Y:S01]  /*e8d0*/  LOP3.LUT R6, R7, 0x10, RZ, 0x3c, !PT ;  /* 0x0000001007067812 */ /* 0x000fe200078e3cff */
[----:B--2---:R0:W-:Y:S04]  /*e8e0*/  STL [R1+0x1c], R26 ;  /* 0x00001c1a01007387 */ /* 0x0041e80000100800 */
[----:B0-----:R-:W2:Y:S04]  /*e8f0*/  LDL.LU R26, [R1+0x88c] ;  /* 0x00088c00011a7983 */ /* 0x001ea80000300800 */
[----:B------:R-:W3:Y:S01]  /*e900*/  LDL R7, [R1+0x4f8] ;  /* 0x0004f80001077983 */ /* 0x000ee20000100800 */
[----:B------:R-:W-:-:S03]  /*e910*/  PRMT R17, RZ, 0x7610, R17 ;  /* 0x00007610ff117816 */ /* 0x000fc60000000011 */
[----:B--2---:R3:W-:Y:S02]  /*e920*/  STS.U16 [R6+0x4480], R26 ;  /* 0x0044801a06007388 */ /* 0x0047e40000000400 */
[----:B---3--:R-:W-:-:S05]  /*e930*/  IADD3 R6, P1, R7, R2, RZ ;  /* 0x0000000207067210 */ /* 0x008fca0007f3e0ff */
[----:B------:R-:W-:Y:S02]  /*e940*/  IMAD.X R7, R5, 0x1, R0, P1 ;  /* 0x0000000105077824 */ /* 0x000fe400008e0600 */
[----:B------:R-:W2:Y:S04]  /*e950*/  LDL R5, [R1+0x3f4] ;  /* 0x0003f40001057983 */ /* 0x000ea80000100800 */
[----:B------:R0:W3:Y:S04]  /*e960*/  @!P0 LDG.E.U16 R17, [R6.64] ;  /* 0x0000000606118981 */ /* 0x0000e8000c1e1500 */
[----:B0-----:R-:W0:Y:S02]  /*e970*/  S2R R7, SR_TID.X ;  /* 0x0000000000077919 */ /* 0x001e240000002100 */
[----:B0-----:R-:W-:-:S05]  /*e980*/  LOP3.LUT R7, R7, 0x3f, RZ, 0xc0, !PT ;  /* 0x0000003f07077812 */ /* 0x001fca00078ec0ff */
[----:B------:R-:W-:-:S05]  /*e990*/  IMAD.SHL.U32 R7, R7, 0x2, RZ ;  /* 0x0000000207077824 */ /* 0x000fca00078e00ff */
[----:B------:R-:W-:Y:S01]  /*e9a0*/  LOP3.LUT R6, R7, 0x10, RZ, 0x3c, !PT ;  /* 0x0000001007067812 */ /* 0x000fe200078e3cff */
[----:B---3--:R0:W-:Y:S04]  /*e9b0*/  STL [R1+0x18], R17 ;  /* 0x0000181101007387 */ /* 0x0081e80000100800 */
[----:B0-----:R-:W3:Y:S04]  /*e9c0*/  LDL.LU R17, [R1+0x888] ;  /* 0x0008880001117983 */ /* 0x001ee80000300800 */
[----:B------:R-:W2:Y:S04]  /*e9d0*/  LDL R7, [R1+0x2c8] ;  /* 0x0002c80001077983 */ /* 0x000ea80000100800 */
[----:B---3--:R2:W-:Y:S02]  /*e9e0*/  STS.U16 [R6+0x4580], R17 ;  /* 0x0045801106007388 */ /* 0x0085e40000000400 */
[----:B--2---:R-:W-:-:S02]  /*e9f0*/  IADD3 R6, P1, R7, R2, RZ ;  /* 0x0000000207067210 */ /* 0x004fc40007f3e0ff */
[----:B------:R-:W-:-:S03]  /*ea00*/  PRMT R17, RZ, 0x7610, R17 ;  /* 0x00007610ff117816 */ /* 0x000fc60000000011 */
[----:B------:R-:W-:Y:S02]  /*ea10*/  IMAD.X R7, R21, 0x1, R0, P1 ;  /* 0x0000000115077824 */ /* 0x000fe400008e0600 */
[----:B------:R-:W2:Y:S04]  /*ea20*/  LDL R21, [R1+0x288] ;  /* 0x0002880001157983 */ /* 0x000ea80000100800 */
[----:B------:R0:W3:Y:S04]  /*ea30*/  @!P0 LDG.E.U16 R17, [R6.64] ;  /* 0x0000000606118981 */ /* 0x0000e8000c1e1500 */
[----:B0-----:R-:W0:Y:S02]  /*ea40*/  S2R R7, SR_TID.X ;  /* 0x0000000000077919 */ /* 0x001e240000002100 */
[----:B0-----:R-:W-:-:S05]  /*ea50*/  LOP3.LUT R7, R7, 0x3f, RZ, 0xc0, !PT ;  /* 0x0000003f07077812 */ /* 0x001fca00078ec0ff */
[----:B------:R-:W-:-:S05]  /*ea60*/  IMAD.SHL.U32 R7, R7, 0x2, RZ ;  /* 0x0000000207077824 */ /* 0x000fca00078e00ff */
[----:B------:R-:W-:Y:S02]  /*ea70*/  LOP3.LUT R6, R7, 0x10, RZ, 0x3c, !PT ;  /* 0x0000001007067812 */ /* 0x000fe400078e3cff */
[----:B------:R-:W2:Y:S04]  /*ea80*/  LDL R7, [R1+0x408] ;  /* 0x0004080001077983 */ /* 0x000ea80000100800 */
[----:B------:R2:W-:Y:S04]  /*ea90*/  STS.U16 [R6+0x4680], R25 ;  /* 0x0046801906007388 */ /* 0x0005e80000000400 */
[----:B---3--:R-:W-:Y:S01]  /*eaa0*/  STL [R1+0x880], R17 ;  /* 0x0008801101007387 */ /* 0x008fe20000100800 */
[----:B--2---:R-:W-:-:S03]  /*eab0*/  IADD3 R6, P1, R7, R2, RZ ;  /* 0x0000000207067210 */ /* 0x004fc60007f3e0ff */
[----:B------:R-:W2:Y:S01]  /*eac0*/  LDL R7, [R1+0x2b4] ;  /* 0x0002b40001077983 */ /* 0x000ea20000100800 */
[----:B------:R-:W-:Y:S01]  /*ead0*/  PRMT R16, RZ, 0x7610, R16 ;  /* 0x00007610ff107816 */ /* 0x000fe20000000010 */
[----:B--2---:R-:W-:-:S05]  /*eae0*/  IMAD.X R7, R7, 0x1, R0, P1 ;  /* 0x0000000107077824 */ /* 0x004fca00008e0600 */
[----:B------:R0:W2:Y:S04]  /*eaf0*/  @!P0 LDG.E.U16 R16, [R6.64] ;  /* 0x0000000606108981 */ /* 0x0000a8000c1e1500 */
[----:B0-----:R-:W0:Y:S02]  /*eb00*/  S2R R7, SR_TID.X ;  /* 0x0000000000077919 */ /* 0x001e240000002100 */
[----:B0-----:R-:W-:-:S05]  /*eb10*/  LOP3.LUT R7, R7, 0x3f, RZ, 0xc0, !PT ;  /* 0x0000003f07077812 */ /* 0x001fca00078ec0ff */
[----:B------:R-:W-:-:S05]  /*eb20*/  IMAD.SHL.U32 R7, R7, 0x2, RZ ;  /* 0x0000000207077824 */ /* 0x000fca00078e00ff */
[----:B------:R-:W-:Y:S02]  /*eb30*/  LOP3.LUT R6, R7, 0x10, RZ, 0x3c, !PT ;  /* 0x0000001007067812 */ /* 0x000fe400078e3cff */
[----:B------:R-:W3:Y:S04]  /*eb40*/  LDL R7, [R1+0x4d8] ;  /* 0x0004d80001077983 */ /* 0x000ee80000100800 */
[----:B------:R3:W-:Y:S01]  /*eb50*/  STS.U16 [R6+0x4780], R24 ;  /* 0x0047801806007388 */ /* 0x0007e20000000400 */
[----:B------:R-:W-:-:S03]  /*eb60*/  PRMT R12, RZ, 0x7610, R12 ;  /* 0x00007610ff0c7816 */ /* 0x000fc6000000000c */
[----:B--2---:R-:W-:Y:S01]  /*eb70*/  STL [R1+0x87c], R16 ;  /* 0x00087c1001007387 */ /* 0x004fe20000100800 */
[----:B---3--:R-:W-:-:S05]  /*eb80*/  IADD3 R6, P1, R7, R2, RZ ;  /* 0x0000000207067210 */ /* 0x008fca0007f3e0ff */
[----:B------:R-:W-:Y:S01]  /*eb90*/  IMAD.X R7, R5, 0x1, R0, P1 ;  /* 0x0000000105077824 */ /* 0x000fe200008e0600 */
[----:B------:R0:W-:Y:S04]  /*eba0*/  STS.U16 [R8], R19 ;  /* 0x0000001308007388 */ /* 0x0001e80000000400 */
[----:B------:R1:W2:Y:S04]  /*ebb0*/  @!P0 LDG.E.U16 R12, [R6.64] ;  /* 0x00000006060c8981 */ /* 0x0002a8000c1e1500 */
[----:B------:R-:W3:Y:S04]  /*ebc0*/  LDL R5, [R1+0x4b8] ;  /* 0x0004b80001057983 */ /* 0x000ee80000100800 */
[----:B-1----:R-:W2:Y:S01]  /*ebd0*/  LDL R7, [R1+0x180] ;  /* 0x0001800001077983 */ /* 0x002ea20000100800 */
[----:B------:R-:W-:-:S02]  /*ebe0*/  IADD3 R6, P1, R21, R2, RZ ;  /* 0x0000000215067210 */ /* 0x000fc40007f3e0ff */
[----:B0-----:R-:W-:Y:S01]  /*ebf0*/  PRMT R19, RZ, 0x7610, R19 ;  /* 0x00007610ff137816 */ /* 0x001fe20000000013 */
[----:B------:R-:W3:Y:S02]  /*ec00*/  LDL R21, [R1+0x248] ;  /* 0x0002480001157983 */ /* 0x000ee40000100800 */
[----:B--2---:R-:W-:-:S05]  /*ec10*/  IMAD.X R7, R7, 0x1, R0, P1 ;  /* 0x0000000107077824 */ /* 0x004fca00008e0600 */
[----:B------:R0:W2:Y:S04]  /*ec20*/  @!P0 LDG.E.U16 R19, [R6.64] ;  /* 0x0000000606138981 */ /* 0x0000a8000c1e1500 */
[----:B0-----:R-:W3:Y:S04]  /*ec30*/  LDL R7, [R1+0x3c8] ;  /* 0x0003c80001077983 */ /* 0x001ee80000100800 */
[----:B--2---:R-:W-:Y:S01]  /*ec40*/  STL [R1+0x878], R19 ;  /* 0x0008781301007387 */ /* 0x004fe20000100800 */
[----:B---3--:R-:W-:-:S03]  /*ec50*/  IADD3 R6, P1, R7, R2, RZ ;  /* 0x0000000207067210 */ /* 0x008fc60007f3e0ff */
[----:B------:R-:W2:Y:S01]  /*ec60*/  LDL R7, [R1+0x274] ;  /* 0x0002740001077983 */ /* 0x000ea20000100800 */
[----:B------:R-:W-:Y:S01]  /*ec70*/  PRMT R24, RZ, 0x7610, R24 ;  /* 0x00007610ff187816 */ /* 0x000fe20000000018 */
[----:B--2---:R-:W-:-:S05]  /*ec80*/  IMAD.X R7, R7, 0x1, R0, P1 ;  /* 0x0000000107077824 */ /* 0x004fca00008e0600 */
[----:B------:R-:W2:Y:S04]  /*ec90*/  @!P0 LDG.E.U16 R24, [R6.64] ;  /* 0x0000000606188981 */ /* 0x000ea8000c1e1500 */
[----:B------:R-:W-:Y:S04]  /*eca0*/  STS.U16 [R8+0x400], R3 ;  /* 0x0004000308007388 */ /* 0x000fe80000000400 */
[----:B------:R0:W-:Y:S02]  /*ecb0*/  STS.U16 [R8+0x800], R4 ;  /* 0x0008000408007388 */ /* 0x0001e40000000400 */
[----:B0-----:R-:W-:-:S02]  /*ecc0*/  IADD3 R4, P1, R5, R2, RZ ;  /* 0x0000000205047210 */ /* 0x001fc40007f3e0ff */
[----:B--2---:R-:W-:Y:S04]  /*ecd0*/  STL [R1+0x874], R24 ;  /* 0x0008741801007387 */ /* 0x004fe80000100800 */
[----:B------:R-:W2:Y:S01]  /*ece0*/  LDL R5, [R1+0x3b4] ;  /* 0x0003b40001057983 */ /* 0x000ea20000100800 */
[----:B------:R-:W-:Y:S01]  /*ecf0*/  PRMT R25, RZ, 0x7610, R25 ;  /* 0x00007610ff197816 */ /* 0x000fe20000000019 */
[----:B--2---:R-:W-:-:S05]  /*ed00*/  IMAD.X R5, R5, 0x1, R0, P1 ;  /* 0x0000000105057824 */ /* 0x004fca00008e0600 */
[----:B------:R0:W2:Y:S04]  /*ed10*/  @!P0 LDG.E.U16 R25, [R4.64] ;  /* 0x0000000604198981 */ /* 0x0000a8000c1e1500 */
[----:B0-----:R-:W3:Y:S01]  /*ed20*/  LDL.LU R5, [R1+0x14] ;  /* 0x0000140001057983 */ /* 0x001ee20000300800 */
[----:B------:R-:W-:Y:S02]  /*ed30*/  IADD3 R4, P1, R21, R2, RZ ;  /* 0x0000000215047210 */ /* 0x000fe40007f3e0ff */
[----:B------:R-:W-:Y:S01]  /*ed40*/  PRMT R27, RZ, 0x7610, R27 ;  /* 0x00007610ff1b7816 */ /* 0x000fe2000000001b */
[----:B------:R-:W2:Y:S04]  /*ed50*/  LDL R21, [R1+0x140] ;  /* 0x0001400001157983 */ /* 0x000ea80000100800 */
[----:B---3--:R0:W-:Y:S04]  /*ed60*/  STS.U16 [R8+0xc00], R5 ;  /* 0x000c000508007388 */ /* 0x0081e80000000400 */
[----:B0-----:R-:W3:Y:S02]  /*ed70*/  LDL R5, [R1+0x160] ;  /* 0x0001600001057983 */ /* 0x001ee40000100800 */
[----:B---3--:R-:W-:-:S05]  /*ed80*/  IMAD.X R5, R5, 0x1, R0, P1 ;  /* 0x0000000105057824 */ /* 0x008fca00008e0600 */
[----:B------:R0:W3:Y:S04]  /*ed90*/  @!P0 LDG.E.U16 R27, [R4.64] ;  /* 0x00000006041b8981 */ /* 0x0000e8000c1e1500 */
[----:B0-----:R-:W2:Y:S04]  /*eda0*/  LDL R5, [R1+0x388] ;  /* 0x0003880001057983 */ /* 0x001ea80000100800 */
[----:B---3--:R-:W-:Y:S01]  /*edb0*/  STL [R1+0x870], R27 ;  /* 0x0008701b01007387 */ /* 0x008fe20000100800 */
[----:B--2---:R-:W-:-:S03]  /*edc0*/  IADD3 R4, P1, R5, R2, RZ ;  /* 0x0000000205047210 */ /* 0x004fc60007f3e0ff */
[----:B------:R-:W2:Y:S04]  /*edd0*/  LDL R5, [R1+0x234] ;  /* 0x0002340001057983 */ /* 0x000ea80000100800 */
[----:B------:R0:W-:Y:S02]  /*ede0*/  STS.U16 [R8+0x1000], R18 ;  /* 0x0010001208007388 */ /* 0x0001e40000000400 */
[----:B0-----:R-:W-:Y:S01]  /*edf0*/  PRMT R18, RZ, 0x7610, R18 ;  /* 0x00007610ff127816 */ /* 0x001fe20000000012 */
[----:B--2---:R-:W-:-:S05]  /*ee00*/  IMAD.X R5, R5, 0x1, R0, P1 ;  /* 0x0000000105057824 */ /* 0x004fca00008e0600 */
[----:B------:R0:W2:Y:S04]  /*ee10*/  @!P0 LDG.E.U16 R18, [R4.64] ;  /* 0x0000000604128981 */ /* 0x0000a8000c1e1500 */
[----:B0-----:R-:W3:Y:S04]  /*ee20*/  LDL.LU R4, [R1+0x10] ;  /* 0x0000100001047983 */ /* 0x001ee80000300800 */
[----:B------:R-:W2:Y:S04]  /*ee30*/  LDL R5, [R1+0x498] ;  /* 0x0004980001057983 */ /* 0x000ea80000100800 */
[----:B---3--:R2:W-:Y:S02]  /*ee40*/  STS.U16 [R8+0x1400], R4 ;  /* 0x0014000408007388 */ /* 0x0085e40000000400 */
[----:B--2---:R-:W-:-:S02]  /*ee50*/  IADD3 R4, P1, R5, R2, RZ ;  /* 0x0000000205047210 */ /* 0x004fc40007f3e0ff */
[----:B------:R-:W2:Y:S01]  /*ee60*/  LDL R5, [R1+0x374] ;  /* 0x0003740001057983 */ /* 0x000ea20000100800 */
[----:B------:R-:W-:Y:S02]  /*ee70*/  PRMT R26, RZ, 0x7610, R26 ;  /* 0x00007610ff1a7816 */ /* 0x000fe4000000001a */
[----:B--2---:R-:W-:-:S05]  /*ee80*/  IMAD.X R5, R5, 0x1, R0, P1 ;  /* 0x0000000105057824 */ /* 0x004fca00008e0600 */
[----:B------:R0:W2:Y:S04]  /*ee90*/  @!P0 LDG.E.U16 R26, [R4.64] ;  /* 0x00000006041a8981 */ /* 0x0000a8000c1e1500 */
[----:B0-----:R-:W3:Y:S04]  /*eea0*/  LDL.LU R4, [R1+0xc] ;  /* 0x00000c0001047983 */ /* 0x001ee80000300800 */
[----:B------:R-:W2:Y:S01]  /*eeb0*/  LDL R5, [R1+0x208] ;  /* 0x0002080001057983 */ /* 0x000ea20000100800 */
[----:B------:R-:W-:-:S03]  /*eec0*/  PRMT R13, RZ, 0x7610, R13 ;  /* 0x00007610ff0d7816 */ /* 0x000fc6000000000d */
[----:B---3--:R2:W-:Y:S02]  /*eed0*/  STS.U16 [R8+0x1800], R4 ;  /* 0x0018000408007388 */ /* 0x0085e40000000400 */
[----:B--2---:R-:W-:-:S05]  /*eee0*/  IADD3 R4, P1, R5, R2, RZ ;  /* 0x0000000205047210 */ /* 0x004fca0007f3e0ff */
[----:B------:R-:W-:-:S05]  /*eef0*/  IMAD.X R5, R21, 0x1, R0, P1 ;  /* 0x0000000115057824 */ /* 0x000fca00008e0600 */
[----:B------:R0:W2:Y:S04]  /*ef00*/  @!P0 LDG.E.U16 R13, [R4.64] ;  /* 0x00000006040d8981 */ /* 0x0000a8000c1e1500 */
[----:B0-----:R-:W3:Y:S04]  /*ef10*/  LDL R5, [R1+0x348] ;  /* 0x0003480001057983 */ /* 0x001ee80000100800 */
[----:B------:R0:W-:Y:S04]  /*ef20*/  STS.U16 [R8+0x1c00], R20 ;  /* 0x001c001408007388 */ /* 0x0001e80000000400 */
[----:B0-----:R-:W2:Y:S04]  /*ef30*/  LDL.LU R20, [R1+0x45c] ;  /* 0x00045c0001147983 */ /* 0x001ea80000300800 */
[----:B------:R-:W2:Y:S01]  /*ef40*/  LDL.LU R21, [R1+0x50c] ;  /* 0x00050c0001157983 */ /* 0x000ea20000300800 */
[----:B---3--:R-:W-:-:S03]  /*ef50*/  IADD3 R4, P1, R5, R2, RZ ;  /* 0x0000000205047210 */ /* 0x008fc60007f3e0ff */
[----:B------:R-:W3:Y:S01]  /*ef60*/  LDL R5, [R1+0x1f4] ;  /* 0x0001f40001057983 */ /* 0x000ee20000100800 */
[----:B------:R-:W-:Y:S01]  /*ef70*/  PRMT R11, RZ, 0x7610, R11 ;  /* 0x00007610ff0b7816 */ /* 0x000fe2000000000b */
[----:B---3--:R-:W-:-:S05]  /*ef80*/  IMAD.X R5, R5, 0x1, R0, P1 ;  /* 0x0000000105057824 */ /* 0x008fca00008e0600 */
[----:B------:R0:W3:Y:S04]  /*ef90*/  @!P0 LDG.E.U16 R11, [R4.64] ;  /* 0x00000006040b8981 */ /* 0x0000e8000c1e1500 */
[----:B0-----:R-:W2:Y:S04]  /*efa0*/  LDL.LU R4, [R1+0x4] ;  /* 0x0000040001047983 */ /* 0x001ea80000300800 */
[----:B------:R-:W3:Y:S04]  /*efb0*/  LDL R5, [R1+0x478] ;  /* 0x0004780001057983 */ /* 0x000ee80000100800 */
[----:B--2---:R3:W-:Y:S02]  /*efc0*/  STS.U16 [R8+0x2000], R4 ;  /* 0x0020000408007388 */ /* 0x0047e40000000400 */
[----:B---3--:R-:W-:-:S02]  /*efd0*/  IADD3 R4, P1, R5, R2, RZ ;  /* 0x0000000205047210 */ /* 0x008fc40007f3e0ff */
[----:B------:R-:W2:Y:S01]  /*efe0*/  LDL R5, [R1+0x334] ;  /* 0x0003340001057983 */ /* 0x000ea20000100800 */
[----:B------:R-:W-:Y:S02]  /*eff0*/  PRMT R10, RZ, 0x7610, R10 ;  /* 0x00007610ff0a7816 */ /* 0x000fe4000000000a */
[----:B--2---:R-:W-:-:S05]  /*f000*/  IMAD.X R5, R5, 0x1, R0, P1 ;  /* 0x0000000105057824 */ /* 0x004fca00008e0600 */
[----:B------:R0:W2:Y:S04]  /*f010*/  @!P0 LDG.E.U16 R10, [R4.64] ;  /* 0x00000006040a8981 */ /* 0x0000a8000c1e1500 */
[----:B0-----:R-:W3:Y:S04]  /*f020*/  LDL.LU R4, [R1] ;  /* 0x0000000001047983 */ /* 0x001ee80000300800 */
[----:B------:R-:W2:Y:S04]  /*f030*/  LDL R5, [R1+0x1c8] ;  /* 0x0001c80001057983 */ /* 0x000ea80000100800 */
[----:B---3--:R0:W-:Y:S04]  /*f040*/  STS.U16 [R8+0x2400], R4 ;  /* 0x0024000408007388 */ /* 0x0081e80000000400 */
[----:B0-----:R-:W3:Y:S01]  /*f050*/  LDL.LU R8, [R1+0x884] ;  /* 0x0008840001087983 */ /* 0x001ee20000300800 */
[----:B--2---:R-:W-:-:S03]  /*f060*/  IADD3 R4, P1, R5, R2, RZ ;  /* 0x0000000205047210 */ /* 0x004fc60007f3e0ff */
[----:B------:R-:W2:Y:S01]  /*f070*/  LDL R5, [R1+0x120] ;  /* 0x0001200001057983 */ /* 0x000ea20000100800 */
[----:B------:R-:W-:-:S03]  /*f080*/  PRMT R9, RZ, 0x7610, R9 ;  /* 0x00007610ff097816 */ /* 0x000fc60000000009 */
[----:B------:R0:W-:Y:S01]  /*f090*/  STL [R1+0x5cc], R21 ;  /* 0x0005cc1501007387 */ /* 0x0001e20000100800 */
[----:B--2---:R-:W-:-:S05]  /*f0a0*/  IMAD.X R5, R5, 0x1, R0, P1 ;  /* 0x0000000105057824 */ /* 0x004fca00008e0600 */
[----:B------:R1:W2:Y:S04]  /*f0b0*/  @!P0 LDG.E.U16 R9, [R4.64] ;  /* 0x0000000604098981 */ /* 0x0002a8000c1e1500 */
[----:B-1----:R-:W1:Y:S01]  /*f0c0*/  S2R R5, SR_TID.X ;  /* 0x0000000000057919 */ /* 0x002e620000002100 */
[----:B------:R-:W-:-:S03]  /*f0d0*/  IADD3 R4, P1, R21, R2, RZ ;  /* 0x0000000215047210 */ /* 0x000fc60007f3e0ff */
[----:B0-----:R-:W2:Y:S01]  /*f0e0*/  LDL R21, [R1+0x2f0] ;  /* 0x0002f00001157983 */ /* 0x001ea20000100800 */
[----:B-1----:R-:W-:-:S05]  /*f0f0*/  LOP3.LUT R5, R5, 0x3f, RZ, 0xc0, !PT ;  /* 0x0000003f05057812 */ /* 0x002fca00078ec0ff */
[----:B------:R-:W-:-:S05]  /*f100*/  IMAD.SHL.U32 R5, R5, 0x2, RZ ;  /* 0x0000000205057824 */ /* 0x000fca00078e00ff */
[----:B---3--:R0:W-:Y:S04]  /*f110*/  STS.U16 [R5+0x2800], R8 ;  /* 0x0028000805007388 */ /* 0x0081e80000000400 */
[----:B------:R1:W-:Y:S01]  /*f120*/  STL [R1+0x5d0], R20 ;  /* 0x0005d01401007387 */ /* 0x0003e20000100800 */
[----:B0-----:R-:W-:Y:S01]  /*f130*/  PRMT R8, RZ, 0x7610, R8 ;  /* 0x00007610ff087816 */ /* 0x001fe20000000008 */
[----:B------:R-:W-:-:S05]  /*f140*/  IMAD.X R5, R20, 0x1, R0, P1 ;  /* 0x0000000114057824 */ /* 0x000fca00008e0600 */
[----:B------:R0:W3:Y:S04]  /*f150*/  @!P0 LDG.E.U16 R8, [R4.64] ;  /* 0x0000000604088981 */ /* 0x0000e8000c1e1500 */
[----:B0-----:R-:W3:Y:S01]  /*f160*/  LDL R5, [R1+0x1b4] ;  /* 0x0001b40001057983 */ /* 0x001ee20000100800 */
[----:B------:R-:W-:Y:S02]  /*f170*/  PRMT R7, RZ, 0x7610, R7 ;  /* 0x00007610ff077816 */ /* 0x000fe40000000007 */
[----:B--2---:R-:W-:Y:S02]  /*f180*/  IADD3 R4, P1, R21, R2, RZ ;  /* 0x0000000215047210 */ /* 0x004fe40007f3e0ff */
[----:B------:R-:W2:Y:S03]  /*f190*/  LDL.LU R21, [R1+0x1c] ;  /* 0x00001c0001157983 */ /* 0x000ea60000300800 */
[----:B---3--:R-:W-:-:S05]  /*f1a0*/  IMAD.X R5, R5, 0x1, R0, P1 ;  /* 0x0000000105057824 */ /* 0x008fca00008e0600 */
[----:B------:R0:W3:Y:S04]  /*f1b0*/  @!P0 LDG.E.U16 R7, [R4.64] ;  /* 0x0000000604078981 */ /* 0x0000e8000c1e1500 */
[----:B0-----:R-:W2:Y:S04]  /*f1c0*/  LDL R5, [R1+0x430] ;  /* 0x0004300001057983 */ /* 0x001ea80000100800 */
[----:B-1----:R-:W0:Y:S02]  /*f1d0*/  S2R R20, SR_TID.X ;  /* 0x0000000000147919 */ /* 0x002e240000002100 */
[----:B0-----:R-:W-:-:S05]  /*f1e0*/  LOP3.LUT R20, R20, 0x3f, RZ, 0xc0, !PT ;  /* 0x0000003f14147812 */ /* 0x001fca00078ec0ff */
[----:B------:R-:W-:-:S05]  /*f1f0*/  IMAD.SHL.U32 R20, R20, 0x2, RZ ;  /* 0x0000000214147824 */ /* 0x000fca00078e00ff */
[----:B------:R-:W-:Y:S04]  /*f200*/  STS.U16 [R20+0x2c00], R29 ;  /* 0x002c001d14007388 */ /* 0x000fe80000000400 */
[----:B----4-:R0:W-:Y:S04]  /*f210*/  STS.U16 [R20+0x3000], R15 ;  /* 0x0030000f14007388 */ /* 0x0101e80000000400 */
[----:B0-----:R-:W4:Y:S01]  /*f220*/  LDL R15, [R1+0x4ec] ;  /* 0x0004ec00010f7983 */ /* 0x001f220000100800 */
[----:B--2---:R-:W-:-:S03]  /*f230*/  IADD3 R4, P1, R5, R2, RZ ;  /* 0x0000000205047210 */ /* 0x004fc60007f3e0ff */
[----:B------:R-:W2:Y:S04]  /*f240*/  LDL R5, [R1+0x2dc] ;  /* 0x0002dc0001057983 */ /* 0x000ea80000100800 */
[----:B------:R4:W-:Y:S01]  /*f250*/  STS.U16 [R20+0x3400], R14 ;  /* 0x0034000e14007388 */ /* 0x0009e20000000400 */
[----:B------:R-:W-:Y:S01]  /*f260*/  PRMT R6, RZ, 0x7610, R6 ;  /* 0x00007610ff067816 */ /* 0x000fe20000000006 */
[--C-:B--2---:R-:W-:Y:S01]  /*f270*/  IMAD.X R5, R5, 0x1, R0.reuse, P1 ;  /* 0x0000000105057824 */ /* 0x104fe200008e0600 */
[----:B----4-:R-:W-:Y:S02]  /*f280*/  IADD3 R14, P1, R15, R2, RZ ;  /* 0x000000020f0e7210 */ /* 0x010fe40007f3e0ff */
[----:B------:R-:W2:Y:S04]  /*f290*/  LDL R15, [R1+0x41c] ;  /* 0x00041c00010f7983 */ /* 0x000ea80000100800 */
[----:B------:R0:W4:Y:S02]  /*f2a0*/  @!P0 LDG.E.U16 R6, [R4.64] ;  /* 0x0000000604068981 */ /* 0x000124000c1e1500 */
[----:B0-----:R-:W-:Y:S01]  /*f2b0*/  PRMT R5, RZ, 0x7610, R5 ;  /* 0x00007610ff057816 */ /* 0x001fe20000000005 */
[----:B--2---:R-:W-:-:S05]  /*f2c0*/  IMAD.X R15, R15, 0x1, R0, P1 ;  /* 0x000000010f0f7824 */ /* 0x004fca00008e0600 */
[----:B------:R0:W2:Y:S04]  /*f2d0*/  @!P0 LDG.E.U16 R5, [R14.64] ;  /* 0x000000060e058981 */ /* 0x0000a8000c1e1500 */
[----:B0-----:R-:W2:Y:S02]  /*f2e0*/  LDL R15, [R1+0x2b0] ;  /* 0x0002b000010f7983 */ /* 0x001ea40000100800 */
[----:B--2---:R-:W-:Y:S02]  /*f2f0*/  IADD3 R14, P1, R15, R2, RZ ;  /* 0x000000020f0e7210 */ /* 0x004fe40007f3e0ff */
        /* <DEDUP_REMOVED lines=10> */
[----:B0-----:R-:W2:Y:S04]  /*f3a0*/  LDL R15, [R1+0x4cc] ;  /* 0x0004cc00010f7983 */ /* 0x001ea80000100800 */
[----:B------:R-:W-:Y:S01]  /*f3b0*/  STS.U16 [R20+0x3800], R23 ;  /* 0x0038001714007388 */ /* 0x000fe20000000400 */
[----:B--2---:R-:W-:-:S03]  /*f3c0*/  IADD3 R14, P1, R15, R2, RZ ;  /* 0x000000020f0e7210 */ /* 0x004fc60007f3e0ff */
[----:B------:R-:W2:Y:S04]  /*f3d0*/  LDL R15, [R1+0x3dc] ;  /* 0x0003dc00010f7983 */ /* 0x000ea80000100800 */
[----:B------:R0:W-:Y:S02]  /*f3e0*/  STS.U16 [R20+0x3c00], R22 ;  /* 0x003c001614007388 */ /* 0x0001e40000000400 */
[----:B0-----:R-:W-:-:S05]  /*f3f0*/  LOP3.LUT R20, R20, 0x10, RZ, 0x3c, !PT ;  /* 0x0000001014147812 */ /* 0x001fca00078e3cff */
[----:B------:R0:W-:Y:S02]  /*f400*/  STS.U16 [R20+0x80], R28 ;  /* 0x0000801c14007388 */ /* 0x0001e40000000400 */
[----:B0-----:R-:W-:Y:S01]  /*f410*/  PRMT R28, RZ, 0x7610, R28 ;  /* 0x00007610ff1c7816 */ /* 0x001fe2000000001c */
[----:B--2---:R-:W-:-:S05]  /*f420*/  IMAD.X R15, R15, 0x1, R0, P1 ;  /* 0x000000010f0f7824 */ /* 0x004fca00008e0600 */
[----:B------:R0:W2:Y:S04]  /*f430*/  @!P0 LDG.E.U16 R28, [R14.64] ;  /* 0x000000060e1c8981 */ /* 0x0000a8000c1e1500 */
[----:B0-----:R-:W2:Y:S02]  /*f440*/  LDL R15, [R1+0x270] ;  /* 0x00027000010f7983 */ /* 0x001ea40000100800 */
[----:B--2---:R-:W-:Y:S02]  /*f450*/  IADD3 R14, P1, R15, R2, RZ ;  /* 0x000000020f0e7210 */ /* 0x004fe40007f3e0ff */
[----:B------:R-:W2:Y:S01]  /*f460*/  LDL R15, [R1+0x174] ;  /* 0x00017400010f7983 */ /* 0x000ea20000100800 */
[----:B------:R-:W-:-:S03]  /*f470*/  PRMT R29, RZ, 0x7610, R29 ;  /* 0x00007610ff1d7816 */ /* 0x000fc6000000001d */
[----:B------:R0:W-:Y:S04]  /*f480*/  STS.U16 [R20+0x480], R21 ;  /* 0x0004801514007388 */ /* 0x0001e80000000400 */
[----:B0-----:R-:W3:Y:S01]  /*f490*/  LDL R21, [R1+0x154] ;  /* 0x0001540001157983 */ /* 0x001ee20000100800 */
[----:B--2---:R-:W-:-:S05]  /*f4a0*/  IMAD.X R15, R15, 0x1, R0, P1 ;  /* 0x000000010f0f7824 */ /* 0x004fca00008e0600 */
[----:B------:R0:W2:Y:S04]  /*f4b0*/  @!P0 LDG.E.U16 R29, [R14.64] ;  /* 0x000000060e1d8981 */ /* 0x0000a8000c1e1500 */
[----:B0-----:R-:W2:Y:S04]  /*f4c0*/  LDL.LU R14, [R1+0x18] ;  /* 0x00001800010e7983 */ /* 0x001ea80000300800 */
[----:B------:R-:W3:Y:S04]  /*f4d0*/  LDL R15, [R1+0x3b0] ;  /* 0x0003b000010f7983 */ /* 0x000ee80000100800 */
[----:B--2---:R3:W-:Y:S02]  /*f4e0*/  STS.U16 [R20+0x880], R14 ;  /* 0x0008800e14007388 */ /* 0x0047e40000000400 */
[----:B---3--:R-:W-:-:S02]  /*f4f0*/  IADD3 R14, P1, R15, R2, RZ ;  /* 0x000000020f0e7210 */ /* 0x008fc40007f3e0ff */
[----:B------:R-:W2:Y:S01]  /*f500*/  LDL R15, [R1+0x25c] ;  /* 0x00025c00010f7983 */ /* 0x000ea20000100800 */
[----:B------:R-:W-:Y:S02]  /*f510*/  PRMT R17, RZ, 0x7610, R17 ;  /* 0x00007610ff117816 */ /* 0x000fe40000000011 */
[----:B--2---:R-:W-:-:S05]  /*f520*/  IMAD.X R15, R15, 0x1, R0, P1 ;  /* 0x000000010f0f7824 */ /* 0x004fca00008e0600 */
[----:B------:R-:W2:Y:S04]  /*f530*/  @!P0 LDG.E.U16 R17, [R14.64] ;  /* 0x000000060e118981 */ /* 0x000ea8000c1e1500 */
[----:B--2---:R0:W-:Y:S04]  /*f540*/  STL [R1+0x10], R17 ;  /* 0x0000101101007387 */ /* 0x0041e80000100800 */
[----:B0-----:R-:W2:Y:S04]  /*f550*/  LDL.LU R17, [R1+0x880] ;  /* 0x0008800001117983 */ /* 0x001ea80000300800 */
[----:B------:R-:W3:Y:S02]  /*f560*/  LDL R15, [R1+0x4ac] ;  /* 0x0004ac00010f7983 */ /* 0x000ee40000100800 */
[----:B---3--:R-:W-:-:S02]  /*f570*/  IADD3 R14, P1, R15, R2, RZ ;  /* 0x000000020f0e7210 */ /* 0x008fc40007f3e0ff */
[----:B------:R-:W3:Y:S01]  /*f580*/  LDL R15, [R1+0x39c] ;  /* 0x00039c00010f7983 */ /* 0x000ee20000100800 */
[----:B------:R-:W-:Y:S02]  /*f590*/  PRMT R16, RZ, 0x7610, R16 ;  /* 0x00007610ff107816 */ /* 0x000fe40000000010 */
[----:B---3--:R-:W-:-:S05]  /*f5a0*/  IMAD.X R15, R15, 0x1, R0, P1 ;  /* 0x000000010f0f7824 */ /* 0x008fca00008e0600 */
[----:B------:R-:W3:Y:S04]  /*f5b0*/  @!P0 LDG.E.U16 R16, [R14.64] ;  /* 0x000000060e108981 */ /* 0x000ee8000c1e1500 */
[----:B---3--:R0:W-:Y:S04]  /*f5c0*/  STL [R1+0xc], R16 ;  /* 0x00000c1001007387 */ /* 0x0081e80000100800 */
[----:B0-----:R-:W3:Y:S04]  /*f5d0*/  LDL.LU R16, [R1+0x87c] ;  /* 0x00087c0001107983 */ /* 0x001ee80000300800 */
[----:B------:R-:W4:Y:S04]  /*f5e0*/  LDL R15, [R1+0x230] ;  /* 0x00023000010f7983 */ /* 0x000f280000100800 */
[----:B--2---:R-:W-:Y:S04]  /*f5f0*/  STS.U16 [R20+0xc80], R17 ;  /* 0x000c801114007388 */ /* 0x004fe80000000400 */
[----:B---3--:R0:W-:Y:S01]  /*f600*/  STS.U16 [R20+0x1080], R16 ;  /* 0x0010801014007388 */ /* 0x0081e20000000400 */
[----:B----4-:R-:W-:-:S05]  /*f610*/  IADD3 R14, P1, R15, R2, RZ ;  /* 0x000000020f0e7210 */ /* 0x010fca0007f3e0ff */
[----:B------:R-:W-:Y:S01]  /*f620*/  IMAD.X R15, R21, 0x1, R0, P1 ;  /* 0x00000001150f7824 */ /* 0x000fe200008e0600 */
[----:B0-----:R-:W-:Y:S01]  /*f630*/  PRMT R16, RZ, 0x7610, R16 ;  /* 0x00007610ff107816 */ /* 0x001fe20000000010 */
[----:B------:R-:W2:Y:S05]  /*f640*/  LDL R21, [R1+0x330] ;  /* 0x0003300001157983 */ /* 0x000eaa0000100800 */
[----:B------:R0:W3:Y:S04]  /*f650*/  @!P0 LDG.E.U16 R16, [R14.64] ;  /* 0x000000060e108981 */ /* 0x0000e8000c1e1500 */
[----:B0-----:R-:W4:Y:S02]  /*f660*/  LDL R15, [R1+0x370] ;  /* 0x00037000010f7983 */ /* 0x001f240000100800 */
[----:B----4-:R-:W-:-:S02]  /*f670*/  IADD3 R14, P1, R15, R2, RZ ;  /* 0x000000020f0e7210 */ /* 0x010fc40007f3e0ff */
[----:B------:R-:W4:Y:S01]  /*f680*/  LDL R15, [R1+0x21c] ;  /* 0x00021c00010f7983 */ /* 0x000f220000100800 */
[----:B------:R-:W-:Y:S02]  /*f690*/  PRMT R19, RZ, 0x7610, R19 ;  /* 0x00007610ff137816 */ /* 0x000fe40000000013 */
[----:B----4-:R-:W-:-:S05]  /*f6a0*/  IMAD.X R15, R15, 0x1, R0, P1 ;  /* 0x000000010f0f7824 */ /* 0x010fca00008e0600 */
[----:B------:R-:W4:Y:S04]  /*f6b0*/  @!P0 LDG.E.U16 R19, [R14.64] ;  /* 0x000000060e138981 */ /* 0x000f28000c1e1500 */
[----:B----4-:R0:W-:Y:S04]  /*f6c0*/  STL [R1+0x8], R19 ;  /* 0x0000081301007387 */ /* 0x0101e80000100800 */
[----:B0-----:R-:W4:Y:S04]  /*f6d0*/  LDL.LU R19, [R1+0x878] ;  /* 0x0008780001137983 */ /* 0x001f280000300800 */
        /* <DEDUP_REMOVED lines=10> */
[----:B------:R-:W2:Y:S04]  /*f780*/  LDL R15, [R1+0x134] ;  /* 0x00013400010f7983 */ /* 0x000ea80000100800 */
[----:B------:R-:W-:Y:S04]  /*f790*/  STS.U16 [R20+0x1480], R12 ;  /* 0x0014800c14007388 */ /* 0x000fe80000000400 */
[----:B----4-:R-:W-:Y:S04]  /*f7a0*/  STS.U16 [R20+0x1880], R19 ;  /* 0x0018801314007388 */ /* 0x010fe80000000400 */
[----:B------:R0:W-:Y:S02]  /*f7b0*/  STS.U16 [R20+0x1c80], R24 ;  /* 0x001c801814007388 */ /* 0x0001e40000000400 */
[----:B0-----:R-:W-:Y:S01]  /*f7c0*/  PRMT R24, RZ, 0x7610, R24 ;  /* 0x00007610ff187816 */ /* 0x001fe20000000018 */
[----:B--2---:R-:W-:-:S05]  /*f7d0*/  IMAD.X R15, R15, 0x1, R0, P1 ;  /* 0x000000010f0f7824 */ /* 0x004fca00008e0600 */
[----:B------:R0:W2:Y:S04]  /*f7e0*/  @!P0 LDG.E.U16 R24, [R14.64] ;  /* 0x000000060e188981 */ /* 0x0000a8000c1e1500 */
[----:B0-----:R-:W4:Y:S01]  /*f7f0*/  LDL R15, [R1+0x1dc] ;  /* 0x0001dc00010f7983 */ /* 0x001f220000100800 */
[----:B------:R-:W-:Y:S02]  /*f800*/  IADD3 R14, P1, R21, R2, RZ ;  /* 0x00000002150e7210 */ /* 0x000fe40007f3e0ff */
[----:B------:R-:W-:Y:S01]  /*f810*/  PRMT R27, RZ, 0x7610, R27 ;  /* 0x00007610ff1b7816 */ /* 0x000fe2000000001b */
[----:B------:R-:W2:Y:S02]  /*f820*/  LDL R21, [R1+0x444] ;  /* 0x0004440001157983 */ /* 0x000ea40000100800 */
[----:B----4-:R-:W-:-:S05]  /*f830*/  IMAD.X R15, R15, 0x1, R0, P1 ;  /* 0x000000010f0f7824 */ /* 0x010fca00008e0600 */
[----:B------:R-:W4:Y:S04]  /*f840*/  @!P0 LDG.E.U16 R27, [R14.64] ;  /* 0x000000060e1b8981 */ /* 0x000f28000c1e1500 */
[----:B----4-:R0:W-:Y:S04]  /*f850*/  STL [R1], R27 ;  /* 0x0000001b01007387 */ /* 0x0101e80000100800 */
[----:B0-----:R-:W4:Y:S04]  /*f860*/  LDL.LU R27, [R1+0x870] ;  /* 0x00087000011b7983 */ /* 0x001f280000300800 */
[----:B------:R-:W2:Y:S02]  /*f870*/  LDL R15, [R1+0x514] ;  /* 0x00051400010f7983 */ /* 0x000ea40000100800 */
[----:B--2---:R-:W-:-:S02]  /*f880*/  IADD3 R14, P1, R15, R2, RZ ;  /* 0x000000020f0e7210 */ /* 0x004fc40007f3e0ff */
[----:B------:R-:W2:Y:S04]  /*f890*/  LDL R15, [R1+0x31c] ;  /* 0x00031c00010f7983 */ /* 0x000ea80000100800 */
[----:B------:R0:W-:Y:S02]  /*f8a0*/  STS.U16 [R20+0x2080], R25 ;  /* 0x0020801914007388 */ /* 0x0001e40000000400 */
[----:B0-----:R-:W-:Y:S01]  /*f8b0*/  PRMT R25, RZ, 0x7610, R25 ;  /* 0x00007610ff197816 */ /* 0x001fe20000000019 */
[----:B--2---:R-:W-:-:S05]  /*f8c0*/  IMAD.X R15, R15, 0x1, R0, P1 ;  /* 0x000000010f0f7824 */ /* 0x004fca00008e0600 */
[----:B------:R0:W2:Y:S04]  /*f8d0*/  @!P0 LDG.E.U16 R25, [R14.64] ;  /* 0x000000060e198981 */ /* 0x0000a8000c1e1500 */
[----:B0-----:R-:W3:Y:S04]  /*f8e0*/  LDL R15, [R1+0x458] ;  /* 0x00045800010f7983 */ /* 0x001ee80000100800 */
[----:B--2---:R0:W-:Y:S01]  /*f8f0*/  STL [R1+0x86c], R25 ;  /* 0x00086c1901007387 */ /* 0x0041e20000100800 */
[----:B---3--:R-:W-:-:S03]  /*f900*/  IADD3 R14, P1, R15, R2, RZ ;  /* 0x000000020f0e7210 */ /* 0x008fc60007f3e0ff */
[----:B0-----:R-:W2:Y:S04]  /*f910*/  LDL R25, [R1+0x500] ;  /* 0x0005000001197983 */ /* 0x001ea80000100800 */
[----:B------:R-:W3:Y:S04]  /*f920*/  LDL R15, [R1+0x304] ;  /* 0x00030400010f7983 */ /* 0x000ee80000100800 */
[----:B----4-:R0:W-:Y:S02]  /*f930*/  STS.U16 [R20+0x2480], R27 ;  /* 0x0024801b14007388 */ /* 0x0101e40000000400 */
[----:B0-----:R-:W-:-:S02]  /*f940*/  PRMT R27, RZ, 0x7610, R27 ;  /* 0x00007610ff1b7816 */ /* 0x001fc4000000001b */
[----:B------:R-:W-:Y:S04]  /*f950*/  STS.U16 [R20+0x2880], R18 ;  /* 0x0028801214007388 */ /* 0x000fe80000000400 */
[----:B------:R0:W-:Y:S02]  /*f960*/  STS.U16 [R20+0x2c80], R26 ;  /* 0x002c801a14007388 */ /* 0x0001e40000000400 */
[----:B0-----:R-:W-:Y:S01]  /*f970*/  PRMT R26, RZ, 0x7610, R26 ;  /* 0x00007610ff1a7816 */ /* 0x001fe2000000001a */
[----:B---3--:R-:W-:-:S05]  /*f980*/  IMAD.X R15, R15, 0x1, R0, P1 ;  /* 0x000000010f0f7824 */ /* 0x008fca00008e0600 */
[----:B------:R2:W3:Y:S02]  /*f990*/  @!P0 LDG.E.U16 R27, [R14.64] ;  /* 0x000000060e1b8981 */ /* 0x0004e4000c1e1500 */
[-C--:B--2---:R-:W-:Y:S02]  /*f9a0*/  IADD3 R14, P1, R25, R2.reuse, RZ ;  /* 0x00000002190e7210 */ /* 0x084fe40007f3e0ff */
[----:B------:R-:W2:Y:S03]  /*f9b0*/  LDL R25, [R1+0x4e0] ;  /* 0x0004e00001197983 */ /* 0x000ea60000100800 */
[----:B------:R-:W-:Y:S02]  /*f9c0*/  IMAD.X R15, R21, 0x1, R0, P1 ;  /* 0x00000001150f7824 */ /* 0x000fe400008e0600 */
[----:B------:R-:W4:Y:S04]  /*f9d0*/  LDL R21, [R1+0x404] ;  /* 0x0004040001157983 */ /* 0x000f280000100800 */
[----:B------:R0:W2:Y:S04]  /*f9e0*/  @!P0 LDG.E.U16 R26, [R14.64] ;  /* 0x000000060e1a8981 */ /* 0x0000a8000c1e1500 */
[----:B0-----:R-:W3:Y:S04]  /*f9f0*/  LDL R15, [R1+0x2d8] ;  /* 0x0002d800010f7983 */ /* 0x001ee80000100800 */
[----:B--2---:R-:W-:Y:S01]  /*fa00*/  STL [R1+0x868], R26 ;  /* 0x0008681a01007387 */ /* 0x004fe20000100800 */
[----:B---3--:R-:W-:-:S03]  /*fa10*/  IADD3 R14, P1, R15, R2, RZ ;  /* 0x000000020f0e7210 */ /* 0x008fc60007f3e0ff */
[----:B------:R-:W2:Y:S01]  /*fa20*/  LDL R15, [R1+0x1a8] ;  /* 0x0001a800010f7983 */ /* 0x000ea20000100800 */
[----:B------:R-:W-:Y:S01]  /*fa30*/  PRMT R12, RZ, 0x7610, R12 ;  /* 0x00007610ff0c7816 */ /* 0x000fe2000000000c */
[----:B--2---:R-:W-:-:S05]  /*fa40*/  IMAD.X R15, R15, 0x1, R0, P1 ;  /* 0x000000010f0f7824 */ /* 0x004fca00008e0600 */
[----:B------:R0:W2:Y:S04]  /*fa50*/  @!P0 LDG.E.U16 R12, [R14.64] ;  /* 0x000000060e0c8981 */ /* 0x0000a8000c1e1500 */
[----:B0-----:R-:W3:Y:S02]  /*fa60*/  LDL R15, [R1+0x418] ;  /* 0x00041800010f7983 */ /* 0x001ee40000100800 */
[----:B---3--:R-:W-:Y:S02]  /*fa70*/  IADD3 R14, P1, R15, R2, RZ ;  /* 0x000000020f0e7210 */ /* 0x008fe40007f3e0ff */
[----:B------:R-:W3:Y:S04]  /*fa80*/  LDL R15, [R1+0x2c4] ;  /* 0x0002c400010f7983 */ /* 0x000ee80000100800 */
[----:B------:R-:W-:Y:S04]  /*fa90*/  STS.U16 [R20+0x3080], R13 ;  /* 0x0030800d14007388 */ /* 0x000fe80000000400 */
[----:B------:R0:W-:Y:S02]  /*faa0*/  STS.U16 [R20+0x3480], R11 ;  /* 0x0034800b14007388 */ /* 0x0001e40000000400 */
[----:B0-----:R-:W-:Y:S01]  /*fab0*/  PRMT R11, RZ, 0x7610, R11 ;  /* 0x00007610ff0b7816 */ /* 0x001fe2000000000b */
[----:B---3--:R-:W-:-:S05]  /*fac0*/  IMAD.X R15, R15, 0x1, R0, P1 ;  /* 0x000000010f0f7824 */ /* 0x008fca00008e0600 */
[----:B------:R0:W3:Y:S01]  /*fad0*/  @!P0 LDG.E.U16 R11, [R14.64] ;  /* 0x000000060e0b8981 */ /* 0x0000e2000c1e1500 */
[----:B------:R-:W-:Y:S02]  /*fae0*/  PRMT R17, RZ, 0x7610, R17 ;  /* 0x00007610ff117816 */ /* 0x000fe40000000011 */
[----:B0-----:R-:W-:-:S05]  /*faf0*/  IADD3 R14, P1, R25, R2, RZ ;  /* 0x00000002190e7210 */ /* 0x001fca0007f3e0ff */
[----:B----4-:R-:W-:-:S05]  /*fb00*/  IMAD.X R15, R21, 0x1, R0, P1 ;  /* 0x00000001150f7824 */ /* 0x010fca00008e0600 */
[----:B------:R0:W4:Y:S04]  /*fb10*/  @!P0 LDG.E.U16 R17, [R14.64] ;  /* 0x000000060e118981 */ /* 0x000128000c1e1500 */
[----:B------:R-:W1:Y:S04]  /*fb20*/  S2R R21, SR_TID.X ;  /* 0x0000000000157919 */ /* 0x000e680000002100 */
[----:B---3--:R-:W-:Y:S04]  /*fb30*/  STL [R1+0x864], R11 ;  /* 0x0008640b01007387 */ /* 0x008fe80000100800 */
[----:B0-----:R-:W3:Y:S01]  /*fb40*/  LDL R15, [R1+0x298] ;  /* 0x00029800010f7983 */ /* 0x001ee20000100800 */
[----:B-1----:R-:W-:-:S03]  /*fb50*/  LOP3.LUT R21, R21, 0x3f, RZ, 0xc0, !PT ;  /* 0x0000003f15157812 */ /* 0x002fc600078ec0ff */
[----:B------:R-:W-:Y:S02]  /*fb60*/  STS.U16 [R20+0x3880], R10 ;  /* 0x0038800a14007388 */ /* 0x000fe40000000400 */
[----:B------:R-:W-:Y:S02]  /*fb70*/  IMAD.SHL.U32 R25, R21, 0x2, RZ ;  /* 0x0000000215197824 */ /* 0x000fe400078e00ff */
[----:B------:R0:W-:Y:S04]  /*fb80*/  STS.U16 [R20+0x3c80], R9 ;  /* 0x003c800914007388 */ /* 0x0001e80000000400 */
[----:B----4-:R-:W-:Y:S04]  /*fb90*/  STL [R1+0x860], R17 ;  /* 0x0008601101007387 */ /* 0x010fe80000100800 */
[----:B0-----:R-:W4:Y:S04]  /*fba0*/  LDL R9, [R1+0x3d8] ;  /* 0x0003d80001097983 */ /* 0x001f280000100800 */
[----:B------:R-:W2:Y:S04]  /*fbb0*/  LDL.LU R20, [R1+0x1bc] ;  /* 0x0001bc0001147983 */ /* 0x000ea80000300800 */
[----:B------:R-:W2:Y:S01]  /*fbc0*/  LDL.LU R21, [R1+0x300] ;  /* 0x0003000001157983 */ /* 0x000ea20000300800 */
[----:B---3--:R-:W-:-:S03]  /*fbd0*/  IADD3 R14, P1, R15, R2, RZ ;  /* 0x000000020f0e7210 */ /* 0x008fc60007f3e0ff */
[----:B------:R-:W3:Y:S01]  /*fbe0*/  LDL R15, [R1+0x188] ;  /* 0x00018800010f7983 */ /* 0x000ee20000100800 */
[----:B------:R-:W-:Y:S02]  /*fbf0*/  PRMT R18, RZ, 0x7610, R18 ;  /* 0x00007610ff127816 */ /* 0x000fe40000000012 */
[----:B------:R-:W-:Y:S01]  /*fc00*/  LOP3.LUT R25, R25, 0x20, RZ, 0x3c, !PT ;  /* 0x0000002019197812 */ /* 0x000fe200078e3cff */
[----:B---3--:R-:W-:-:S05]  /*fc10*/  IMAD.X R15, R15, 0x1, R0, P1 ;  /* 0x000000010f0f7824 */ /* 0x008fca00008e0600 */
[----:B------:R0:W3:Y:S04]  /*fc20*/  @!P0 LDG.E.U16 R18, [R14.64] ;  /* 0x000000060e128981 */ /* 0x0000e8000c1e1500 */
[----:B0-----:R-:W2:Y:S04]  /*fc30*/  LDL R14, [R1+0x284] ;  /* 0x00028400010e7983 */ /* 0x001ea80000100800 */
[----:B------:R4:W-:Y:S01]  /*fc40*/  STS.U16 [R25+0x100], R8 ;  /* 0x0001000819007388 */ /* 0x0009e20000000400 */
[----:B------:R-:W-:Y:S02]  /*fc50*/  PRMT R19, RZ, 0x7610, R19 ;  /* 0x00007610ff137816 */ /* 0x000fe40000000013 */
[----:B----4-:R-:W-:Y:S01]  /*fc60*/  IADD3 R8, P1, R9, R2, RZ ;  /* 0x0000000209087210 */ /* 0x010fe20007f3e0ff */
[----:B---3--:R-:W-:Y:S04]  /*fc70*/  STL [R1+0x85c], R18 ;  /* 0x00085c1201007387 */ /* 0x008fe80000100800 */
[----:B------:R0:W-:Y:S04]  /*fc80*/  STS.U16 [R25+0x500], R7 ;  /* 0x0005000719007388 */ /* 0x0001e80000000400 */
[----:B------:R-:W3:Y:S01]  /*fc90*/  LDL R15, [R1+0x398] ;  /* 0x00039800010f7983 */ /* 0x000ee20000100800 */
[----:B--2---:R-:W-:-:S03]  /*fca0*/  IMAD.X R9, R14, 0x1, R0, P1 ;  /* 0x000000010e097824 */ /* 0x004fc600008e0600 */
[----:B0-----:R-:W2:Y:S04]  /*fcb0*/  LDL R7, [R1+0x258] ;  /* 0x0002580001077983 */ /* 0x001ea80000100800 */
[----:B------:R0:W4:Y:S04]  /*fcc0*/  @!P0 LDG.E.U16 R19, [R8.64] ;  /* 0x0000000608138981 */ /* 0x000128000c1e1500 */
[----:B------:R-:W-:Y:S04]  /*fcd0*/  STS.U16 [R25+0x900], R6 ;  /* 0x0009000619007388 */ /* 0x000fe80000000400 */
[----:B------:R-:W2:Y:S04]  /*fce0*/  LDL R14, [R1+0x244] ;  /* 0x00024400010e7983 */ /* 0x000ea80000100800 */
[----:B0-----:R-:W2:Y:S02]  /*fcf0*/  LDL R9, [R1+0x4c0] ;  /* 0x0004c00001097983 */ /* 0x001ea40000100800 */
[----:B--2---:R-:W-:-:S02]  /*fd00*/  IADD3 R8, P1, R9, R2, RZ ;  /* 0x0000000209087210 */ /* 0x004fc40007f3e0ff */
[----:B------:R-:W2:Y:S04]  /*fd10*/  LDL R9, [R1+0x3c4] ;  /* 0x0003c40001097983 */ /* 0x000ea80000100800 */
[----:B------:R0:W-:Y:S04]  /*fd20*/  STS.U16 [R25+0xd00], R5 ;  /* 0x000d000519007388 */ /* 0x0001e80000000400 */
[----:B0-----:R-:W3:Y:S01]  /*fd30*/  LDL R5, [R1+0x4a0] ;  /* 0x0004a00001057983 */ /* 0x001ee20000100800 */
[----:B--2---:R-:W-:Y:S01]  /*fd40*/  IMAD.X R9, R9, 0x1, R0, P1 ;  /* 0x0000000109097824 */ /* 0x004fe200008e0600 */
[----:B------:R-:W-:-:S02]  /*fd50*/  IADD3 R6, P1, R7, R2, RZ ;  /* 0x0000000207067210 */ /* 0x000fc40007f3e0ff */
[----:B------:R-:W2:Y:S01]  /*fd60*/  LDL R7, [R1+0x168] ;  /* 0x0001680001077983 */ /* 0x000ea20000100800 */
[----:B------:R-:W-:-:S06]  /*fd70*/  PRMT R22, RZ, 0x7610, R22 ;  /* 0x00007610ff167816 */ /* 0x000fcc0000000016 */
[----:B------:R0:W3:Y:S02]  /*fd80*/  @!P0 LDG.E.U16 R22, [R8.64] ;  /* 0x0000000608168981 */ /* 0x0000e4000c1e1500 */
[----:B0-----:R-:W-:Y:S02]  /*fd90*/  PRMT R9, RZ, 0x7610, R9 ;  /* 0x00007610ff097816 */ /* 0x001fe40000000009 */
[----:B------:R0:W-:Y:S01]  /*fda0*/  STS.U16 [R25+0x1100], R4 ;  /* 0x0011000419007388 */ /* 0x0001e20000000400 */
[----:B--2---:R-:W-:-:S05]  /*fdb0*/  IMAD.X R7, R7, 0x1, R0, P1 ;  /* 0x0000000107077824 */ /* 0x004fca00008e0600 */
[----:B------:R3:W2:Y:S02]  /*fdc0*/  @!P0 LDG.E.U16 R9, [R6.64] ;  /* 0x0000000606098981 */ /* 0x0006a4000c1e1500 */
[-C--:B---3--:R-:W-:Y:S02]  /*fdd0*/  IADD3 R6, P1, R15, R2.reuse, RZ ;  /* 0x000000020f067210 */ /* 0x088fe40007f3e0ff */
[----:B------:R-:W-:Y:S01]  /*fde0*/  PRMT R23, RZ, 0x7610, R23 ;  /* 0x00007610ff177816 */ /* 0x000fe20000000017 */
[----:B------:R-:W3:Y:S02]  /*fdf0*/  LDL R15, [R1+0x204] ;  /* 0x00020400010f7983 */ /* 0x000ee40000100800 */
[--C-:B------:R-:W-:Y:S01]  /*fe00*/  IMAD.X R7, R14, 0x1, R0.reuse, P1 ;  /* 0x000000010e077824 */ /* 0x100fe200008e0600 */
[----:B0-----:R-:W-:Y:S01]  /*fe10*/  IADD3 R4, P1, R5, R2, RZ ;  /* 0x0000000205047210 */ /* 0x001fe20007f3e0ff */
[----:B------:R-:W2:Y:S04]  /*fe20*/  LDL R14, [R1+0x480] ;  /* 0x00048000010e7983 */ /* 0x000ea80000100800 */
[----:B------:R-:W2:Y:S02]  /*fe30*/  LDL R5, [R1+0x384] ;  /* 0x0003840001057983 */ /* 0x000ea40000100800 */
[----:B--2---:R-:W-:-:S05]  /*fe40*/  IMAD.X R5, R5, 0x1, R0, P1 ;  /* 0x0000000105057824 */ /* 0x004fca00008e0600 */
[----:B------:R0:W2:Y:S04]  /*fe50*/  @!P0 LDG.E.U16 R23, [R4.64] ;  /* 0x0000000604178981 */ /* 0x0000a8000c1e1500 */
[----:B0-----:R-:W2:Y:S01]  /*fe60*/  LDL R5, [R1+0x218] ;  /* 0x0002180001057983 */ /* 0x001ea20000100800 */
[----:B------:R-:W-:-:S06]  /*fe70*/  PRMT R8, RZ, 0x7610, R8 ;  /* 0x00007610ff087816 */ /* 0x000fcc0000000008 */
[----:B------:R0:W3:Y:S01]  /*fe80*/  @!P0 LDG.E.U16 R8, [R6.64] ;  /* 0x0000000606088981 */ /* 0x0000e2000c1e1500 */
[----:B--2---:R-:W-:-:S03]  /*fe90*/  IADD3 R4, P1, R5, R2, RZ ;  /* 0x0000000205047210 */ /* 0x004fc60007f3e0ff */
[----:B------:R-:W2:Y:S01]  /*fea0*/  LDL R5, [R1+0x148] ;  /* 0x0001480001057983 */ /* 0x000ea20000100800 */
[----:B0-----:R-:W-:Y:S01]  /*feb0*/  PRMT R7, RZ, 0x7610, R7 ;  /* 0x00007610ff077816 */ /* 0x001fe20000000007 */
[----:B--2---:R-:W-:-:S05]  /*fec0*/  IMAD.X R5, R5, 0x1, R0, P1 ;  /* 0x0000000105057824 */ /* 0x004fca00008e0600 */
[----:B------:R0:W2:Y:S04]  /*fed0*/  @!P0 LDG.E.U16 R7, [R4.64] ;  /* 0x0000000604078981 */ /* 0x0000a8000c1e1500 */
[----:B0-----:R-:W2:Y:S01]  /*fee0*/  LDL R5, [R1+0x358] ;  /* 0x0003580001057983 */ /* 0x001ea20000100800 */
[----:B------:R-:W-:Y:S02]  /*fef0*/  PRMT R6, RZ, 0x7610, R6 ;  /* 0x00007610ff067816 */ /* 0x000fe40000000006 */
[----:B--2---:R-:W-:-:S05]  /*ff00*/  IADD3 R4, P1, R5, R2, RZ ;  /* 0x0000000205047210 */ /* 0x004fca0007f3e0ff */
[----:B---3--:R-:W-:Y:S02]  /*ff10*/  IMAD.X R5, R15, 0x1, R0, P1 ;  /* 0x000000010f057824 */ /* 0x008fe400008e0600 */
[----:B------:R-:W2:Y:S01]  /*ff20*/  LDL R15, [R1+0x344] ;  /* 0x00034400010f7983 */ /* 0x000ea20000100800 */
[----:B------:R-:W-:-:S03]  /*ff30*/  IADD3 R14, P1, R14, R2, RZ ;  /* 0x000000020e0e7210 */ /* 0x000fc60007f3e0ff */
[----:B------:R0:W3:Y:S02]  /*ff40*/  @!P0 LDG.E.U16 R6, [R4.64] ;  /* 0x0000000604068981 */ /* 0x0000e4000c1e1500 */
[----:B0-----:R-:W-:Y:S01]  /*ff50*/  PRMT R5, RZ, 0x7610, R5 ;  /* 0x00007610ff057816 */ /* 0x001fe20000000005 */
[----:B--2---:R-:W-:-:S05]  /*ff60*/  IMAD.X R15, R15, 0x1, R0, P1 ;  /* 0x000000010f0f7824 */ /* 0x004fca00008e0600 */
[----:B------:R0:W2:Y:S04]  /*ff70*/  @!P0 LDG.E.U16 R5, [R14.64] ;  /* 0x000000060e058981 */ /* 0x0000a8000c1e1500 */
[----:B0-----:R-:W2:Y:S04]  /*ff80*/  LDL.LU R14, [R1+0x10] ;  /* 0x00001000010e7983 */ /* 0x001ea80000300800 */
[----:B------:R-:W3:Y:S04]  /*ff90*/  LDL R15, [R1+0x1d8] ;  /* 0x0001d800010f7983 */ /* 0x000ee80000100800 */
[----:B------:R-:W-:Y:S04]  /*ffa0*/  STS.U16 [R25+0x1500], R3 ;  /* 0x0015000319007388 */ /* 0x000fe80000000400 */
[----:B------:R-:W-:Y:S04]  /*ffb0*/  STS.U16 [R25+0x1900], R28 ;  /* 0x0019001c19007388 */ /* 0x000fe80000000400 */
[----:B------:R-:W-:Y:S04]  /*ffc0*/  STS.U16 [R25+0x1d00], R29 ;  /* 0x001d001d19007388 */ /* 0x000fe80000000400 */
[----:B--2---:R3:W-:Y:S02]  /*ffd0*/  STS.U16 [R25+0x2100], R14 ;  /* 0x0021000e19007388 */ /* 0x0047e40000000400 */
[----:B---3--:R-:W-:-:S02]  /*ffe0*/  IADD3 R14, P1, R15, R2, RZ ;  /* 0x000000020f0e7210 */ /* 0x008fc40007f3e0ff */
[----:B------:R-:W2:Y:S01]  /*fff0*/  LDL R15, [R1+0x128] ;  /* 0x00012800010f7983 */ /* 0x000ea20000100800 */
[----:B------:R-:W-:Y:S02]  /*10000*/  PRMT R4, RZ, 0x7610, R4 ;  /* 0x00007610ff047816 */ /* 0x000fe40000000004 */
        /* <DEDUP_REMOVED lines=10> */
[----:B------:R1:W-:Y:S01]  /*100b0*/  STS.U16 [R25+0x2900], R16 ;  /* 0x0029001019007388 */ /* 0x0003e20000000400 */
[----:B0-----:R-:W-:Y:S02]  /*100c0*/  IADD3 R14, P1, R21, R2, RZ ;  /* 0x00000002150e7210 */ /* 0x001fe40007f3e0ff */
[----:B-1----:R-:W-:-:S03]  /*100d0*/  PRMT R16, RZ, 0x7610, R16 ;  /* 0x00007610ff107816 */ /* 0x002fc60000000010 */
[----:B------:R-:W-:-:S05]  /*100e0*/  IMAD.X R15, R20, 0x1, R0, P1 ;  /* 0x00000001140f7824 */ /* 0x000fca00008e0600 */
[----:B------:R0:W3:Y:S04]  /*100f0*/  @!P0 LDG.E.U16 R16, [R14.64] ;  /* 0x000000060e108981 */ /* 0x0000e8000c1e1500 */
[----:B--2---:R1:W-:Y:S04]  /*10100*/  STL [R1+0x858], R3 ;  /* 0x0008580301007387 */ /* 0x0043e80000100800 */
[----:B-1----:R-:W2:Y:S04]  /*10110*/  LDL R3, [R1+0x19c] ;  /* 0x00019c0001037983 */ /* 0x002ea80000100800 */
[----:B------:R1:W-:Y:S04]  /*10120*/  STL [R1+0x5d4], R21 ;  /* 0x0005d41501007387 */ /* 0x0003e80000100800 */
[----:B-1----:R-:W2:Y:S04]  /*10130*/  LDL R21, [R1+0x4f4] ;  /* 0x0004f40001157983 */ /* 0x002ea80000100800 */
[----:B------:R-:W-:Y:S04]  /*10140*/  STL [R1+0x5d8], R20 ;  /* 0x0005d81401007387 */ /* 0x000fe80000100800 */
        /* <DEDUP_REMOVED lines=17> */
[----:B------:R0:W-:Y:S02]  /*10260*/  STS.U16 [R25+0x3500], R24 ;  /* 0x0035001819007388 */ /* 0x0001e40000000400 */
[----:B0-----:R-:W-:-:S02]  /*10270*/  PRMT R24, RZ, 0x7610, R24 ;  /* 0x00007610ff187816 */ /* 0x001fc40000000018 */
[----:B--2---:R-:W-:-:S05]  /*10280*/  IADD3 R14, P1, R15, R2, RZ ;  /* 0x000000020f0e7210 */ /* 0x004fca0007f3e0ff */
[----:B------:R-:W-:-:S05]  /*10290*/  IMAD.X R15, R3, 0x1, R0, P1 ;  /* 0x00000001030f7824 */ /* 0x000fca00008e0600 */
[----:B------:R0:W2:Y:S04]  /*102a0*/  @!P0 LDG.E.U16 R24, [R14.64] ;  /* 0x000000060e188981 */ /* 0x0000a8000c1e1500 */
[----:B0-----:R-:W2:Y:S04]  /*102b0*/  LDL.LU R14, [R1] ;  /* 0x00000000010e7983 */ /* 0x001ea80000300800 */
[----:B------:R-:W3:Y:S04]  /*102c0*/  LDL R15, [R1+0x400] ;  /* 0x00040000010f7983 */ /* 0x000ee80000100800 */
[----:B--2---:R0:W-:Y:S04]  /*102d0*/  STS.U16 [R25+0x3900], R14 ;  /* 0x0039000e19007388 */ /* 0x0041e80000000400 */
[----:B0-----:R-:W2:Y:S01]  /*102e0*/  LDL.LU R25, [R1+0x86c] ;  /* 0x00086c0001197983 */ /* 0x001ea20000300800 */
[----:B---3--:R-:W-:-:S03]  /*102f0*/  IADD3 R14, P1, R15, R2, RZ ;  /* 0x000000020f0e7210 */ /* 0x008fc60007f3e0ff */
[----:B------:R-:W3:Y:S01]  /*10300*/  LDL R15, [R1+0x2ac] ;  /* 0x0002ac00010f7983 */ /* 0x000ee20000100800 */
[----:B------:R-:W-:Y:S01]  /*10310*/  PRMT R28, RZ, 0x7610, R28 ;  /* 0x00007610ff1c7816 */ /* 0x000fe2000000001c */
[----:B---3--:R-:W-:-:S05]  /*10320*/  IMAD.X R15, R15, 0x1, R0, P1 ;  /* 0x000000010f0f7824 */ /* 0x008fca00008e0600 */
[----:B------:R0:W3:Y:S04]  /*10330*/  @!P0 LDG.E.U16 R28, [R14.64] ;  /* 0x000000060e1c8981 */ /* 0x0000e8000c1e1500 */
[----:B0-----:R-:W0:Y:S02]  /*10340*/  S2R R15, SR_TID.X ;  /* 0x00000000000f7919 */ /* 0x001e240000002100 */
[----:B0-----:R-:W-:-:S05]  /*10350*/  LOP3.LUT R15, R15, 0x3f, RZ, 0xc0, !PT ;  /* 0x0000003f0f0f7812 */ /* 0x001fca00078ec0ff */
[----:B------:R-:W-:-:S05]  /*10360*/  IMAD.SHL.U32 R15, R15, 0x2, RZ ;  /* 0x000000020f0f7824 */ /* 0x000fca00078e00ff */
[----:B------:R-:W-:Y:S02]  /*10370*/  LOP3.LUT R14, R15, 0x20, RZ, 0x3c, !PT ;  /* 0x000000200f0e7812 */ /* 0x000fe400078e3cff */
[----:B------:R-:W3:Y:S04]  /*10380*/  LDL R15, [R1+0x4d4] ;  /* 0x0004d400010f7983 */ /* 0x000ee80000100800 */
[----:B--2---:R0:W-:Y:S02]  /*10390*/  STS.U16 [R14+0x3d00], R25 ;  /* 0x003d00190e007388 */ /* 0x0041e40000000400 */
[----:B0-----:R-:W-:Y:S02]  /*103a0*/  PRMT R25, RZ, 0x7610, R25 ;  /* 0x00007610ff197816 */ /* 0x001fe40000000019 */
[----:B---3--:R-:W-:-:S05]  /*103b0*/  IADD3 R14, P1, R15, R2, RZ ;  /* 0x000000020f0e7210 */ /* 0x008fca0007f3e0ff */
[----:B------:R-:W-:Y:S01]  /*103c0*/  IMAD.X R15, R21, 0x1, R0, P1 ;  /* 0x00000001150f7824 */ /* 0x000fe200008e0600 */
[----:B------:R-:W-:Y:S01]  /*103d0*/  PRMT R26, RZ, 0x7610, R26 ;  /* 0x00007610ff1a7816 */ /* 0x000fe2000000001a */
[----:B------:R-:W2:Y:S04]  /*103e0*/  LDL R21, [R1+0x15c] ;  /* 0x00015c0001157983 */ /* 0x000ea80000100800 */
[----:B------:R0:W3:Y:S04]  /*103f0*/  @!P0 LDG.E.U16 R25, [R14.64] ;  /* 0x000000060e198981 */ /* 0x0000e8000c1e1500 */
[----:B0-----:R-:W2:Y:S02]  /*10400*/  LDL R15, [R1+0x280] ;  /* 0x00028000010f7983 */ /* 0x001ea40000100800 */
[----:B--2---:R-:W-:-:S02]  /*10410*/  IADD3 R14, P1, R15, R2, RZ ;  /* 0x000000020f0e7210 */ /* 0x004fc40007f3e0ff */
[----:B------:R-:W2:Y:S03]  /*10420*/  LDL R15, [R1+0x17c] ;  /* 0x00017c00010f7983 */ /* 0x000ea60000100800 */
[----:B--2---:R-:W-:-:S05]  /*10430*/  IMAD.X R15, R15, 0x1, R0, P1 ;  /* 0x000000010f0f7824 */ /* 0x004fca00008e0600 */
[----:B------:R-:W2:Y:S04]  /*10440*/  @!P0 LDG.E.U16 R26, [R14.64] ;  /* 0x000000060e1a8981 */ /* 0x000ea8000c1e1500 */
[----:B--2---:R0:W-:Y:S04]  /*10450*/  STL [R1], R26 ;  /* 0x0000001a01007387 */ /* 0x0041e80000100800 */
        /* <DEDUP_REMOVED lines=15> */
[----:B------:R-:W2:Y:S01]  /*10550*/  LDL R15, [R1+0x240] ;  /* 0x00024000010f7983 */ /* 0x000ea20000100800 */
[----:B------:R-:W-:-:S02]  /*10560*/  PRMT R17, RZ, 0x7610, R17 ;  /* 0x00007610ff117816 */ /* 0x000fc40000000011 */
        /* <DEDUP_REMOVED lines=17> */
[----:B------:R-:W-:-:S03]  /*10680*/  PRMT R29, RZ, 0x7610, R29 ;  /* 0x00007610ff1d7816 */ /* 0x000fc6000000001d */
[----:B------:R-:W0:Y:S01]  /*10690*/  S2R R3, SR_TID.X ;  /* 0x0000000000037919 */ /* 0x000e220000002100 */
[----:B--2---:R-:W-:-:S05]  /*106a0*/  IMAD.X R15, R15, 0x1, R0, P1 ;  /* 0x000000010f0f7824 */ /* 0x004fca00008e0600 */
[----:B------:R1:W2:Y:S04]  /*106b0*/  @!P0 LDG.E.U16 R29, [R14.64] ;  /* 0x000000060e1d8981 */ /* 0x0002a8000c1e1500 */
[----:B-1----:R-:W3:Y:S01]  /*106c0*/  LDL R15, [R1+0x200] ;  /* 0x00020000010f7983 */ /* 0x002ee20000100800 */
[----:B0-----:R-:W-:-:S05]  /*106d0*/  LOP3.LUT R3, R3, 0x3f, RZ, 0xc0, !PT ;  /* 0x0000003f03037812 */ /* 0x001fca00078ec0ff */
[----:B------:R-:W-:-:S05]  /*106e0*/  IMAD.SHL.U32 R3, R3, 0x2, RZ ;  /* 0x0000000203037824 */ /* 0x000fca00078e00ff */
[----:B------:R-:W-:-:S05]  /*106f0*/  LOP3.LUT R3, R3, 0x30, RZ, 0x3c, !PT ;  /* 0x0000003003037812 */ /* 0x000fca00078e3cff */
[----:B------:R0:W-:Y:S02]  /*10700*/  STS.U16 [R3+0x180], R27 ;  /* 0x0001801b03007388 */ /* 0x0001e40000000400 */
[----:B0-----:R-:W-:Y:S02]  /*10710*/  PRMT R27, RZ, 0x7610, R27 ;  /* 0x00007610ff1b7816 */ /* 0x001fe4000000001b */
[----:B--2---:R-:W-:Y:S01]  /*10720*/  STL [R1+0x850], R29 ;  /* 0x0008501d01007387 */ /* 0x004fe20000100800 */
[----:B---3--:R-:W-:-:S05]  /*10730*/  IADD3 R14, P1, R15, R2, RZ ;  /* 0x000000020f0e7210 */ /* 0x008fca0007f3e0ff */
[----:B------:R-:W-:Y:S01]  /*10740*/  IMAD.X R15, R21, 0x1, R0, P1 ;  /* 0x00000001150f7824 */ /* 0x000fe200008e0600 */
[----:B------:R-:W-:Y:S04]  /*10750*/  STL [R1+0x854], R29 ;  /* 0x0008541d01007387 */ /* 0x000fe80000100800 */
[----:B------:R0:W2:Y:S04]  /*10760*/  @!P0 LDG.E.U16 R27, [R14.64] ;  /* 0x000000060e1b8981 */ /* 0x0000a8000c1e1500 */
[----:B------:R-:W3:Y:S04]  /*10770*/  LDL R21, [R1+0x11c] ;  /* 0x00011c0001157983 */ /* 0x000ee80000100800 */
[----:B0-----:R-:W3:Y:S04]  /*10780*/  LDL R15, [R1+0x340] ;  /* 0x00034000010f7983 */ /* 0x001ee80000100800 */
[----:B--2---:R-:W-:Y:S01]  /*10790*/  STL [R1+0x84c], R27 ;  /* 0x00084c1b01007387 */ /* 0x004fe20000100800 */
[----:B---3--:R-:W-:-:S03]  /*107a0*/  IADD3 R14, P1, R15, R2, RZ ;  /* 0x000000020f0e7210 */ /* 0x008fc60007f3e0ff */
[----:B------:R-:W2:Y:S04]  /*107b0*/  LDL R15, [R1+0x1ec] ;  /* 0x0001ec00010f7983 */ /* 0x000ea80000100800 */
[----:B------:R0:W-:Y:S02]  /*107c0*/  STS.U16 [R3+0x580], R26 ;  /* 0x0005801a03007388 */ /* 0x0001e40000000400 */
[----:B0-----:R-:W-:Y:S01]  /*107d0*/  PRMT R26, RZ, 0x7610, R26 ;  /* 0x00007610ff1a7816 */ /* 0x001fe2000000001a */
[----:B--2---:R-:W-:-:S05]  /*107e0*/  IMAD.X R15, R15, 0x1, R0, P1 ;  /* 0x000000010f0f7824 */ /* 0x004fca00008e0600 */
[----:B------:R0:W2:Y:S04]  /*107f0*/  @!P0 LDG.E.U16 R26, [R14.64] ;  /* 0x000000060e1a8981 */ /* 0x0000a8000c1e1500 */
[----:B0-----:R-:W3:Y:S04]  /*10800*/  LDL R15, [R1+0x474] ;  /* 0x00047400010f7983 */ /* 0x001ee80000100800 */
[----:B--2---:R-:W-:Y:S01]  /*10810*/  STL [R1+0x848], R26 ;  /* 0x0008481a01007387 */ /* 0x004fe20000100800 */
[----:B---3--:R-:W-:-:S03]  /*10820*/  IADD3 R14, P1, R15, R2, RZ ;  /* 0x000000020f0e7210 */ /* 0x008fc60007f3e0ff */
[----:B------:R-:W2:Y:S04]  /*10830*/  LDL R15, [R1+0x32c] ;  /* 0x00032c00010f7983 */ /* 0x000ea80000100800 */
[----:B------:R-:W-:Y:S04]  /*10840*/  STS.U16 [R3+0x980], R12 ;  /* 0x0009800c03007388 */ /* 0x000fe80000000400 */
[----:B------:R-:W-:Y:S04]  /*10850*/  STS.U16 [R3+0xd80], R11 ;  /* 0x000d800b03007388 */ /* 0x000fe80000000400 */
[----:B------:R-:W-:Y:S04]  /*10860*/  STS.U16 [R3+0x1180], R17 ;  /* 0x0011801103007388 */ /* 0x000fe80000000400 */
[----:B------:R-:W-:Y:S04]  /*10870*/  STS.U16 [R3+0x1580], R18 ;  /* 0x0015801203007388 */ /* 0x000fe80000000400 */
[----:B----4-:R-:W-:Y:S04]  /*10880*/  STS.U16 [R3+0x1980], R19 ;  /* 0x0019801303007388 */ /* 0x010fe80000000400 */
[----:B------:R-:W-:Y:S04]  /*10890*/  STS.U16 [R3+0x1d80], R22 ;  /* 0x001d801603007388 */ /* 0x000fe80000000400 */
[----:B------:R0:W-:Y:S02]  /*108a0*/  STS.U16 [R3+0x2180], R9 ;  /* 0x0021800903007388 */ /* 0x0001e40000000400 */
[----:B0-----:R-:W-:Y:S01]  /*108b0*/  PRMT R9, RZ, 0x7610, R9 ;  /* 0x00007610ff097816 */ /* 0x001fe20000000009 */
[----:B--2---:R-:W-:-:S05]  /*108c0*/  IMAD.X R15, R15, 0x1, R0, P1 ;  /* 0x000000010f0f7824 */ /* 0x004fca00008e0600 */
[----:B------:R0:W2:Y:S04]  /*108d0*/  @!P0 LDG.E.U16 R9, [R14.64] ;  /* 0x000000060e098981 */ /* 0x0000a8000c1e1500 */
[----:B0-----:R-:W3:Y:S01]  /*108e0*/  LDL R15, [R1+0x314] ;  /* 0x00031400010f7983 */ /* 0x001ee20000100800 */
[----:B------:R-:W-:Y:S02]  /*108f0*/  PRMT R17, RZ, 0x7610, R17 ;  /* 0x00007610ff117816 */ /* 0x000fe40000000011 */
[----:B---3--:R-:W-:-:S05]  /*10900*/  IADD3 R14, P1, R15, R2, RZ ;  /* 0x000000020f0e7210 */ /* 0x008fca0007f3e0ff */
[----:B------:R-:W-:Y:S01]  /*10910*/  IMAD.X R15, R21, 0x1, R0, P1 ;  /* 0x00000001150f7824 */ /* 0x000fe200008e0600 */
[----:B------:R-:W-:Y:S01]  /*10920*/  PRMT R29, RZ, 0x7610, R29 ;  /* 0x00007610ff1d7816 */ /* 0x000fe2000000001d */
[----:B------:R-:W3:Y:S04]  /*10930*/  LDL R21, [R1+0x2d4] ;  /* 0x0002d40001157983 */ /* 0x000ee80000100800 */
[----:B------:R0:W4:Y:S04]  /*10940*/  @!P0 LDG.E.U16 R17, [R14.64] ;  /* 0x000000060e118981 */ /* 0x000128000c1e1500 */
[----:B0-----:R-:W2:Y:S02]  /*10950*/  LDL R15, [R1+0x508] ;  /* 0x00050800010f7983 */ /* 0x001ea40000100800 */
[----:B--2---:R-:W-:-:S02]  /*10960*/  IADD3 R14, P1, R15, R2, RZ ;  /* 0x000000020f0e7210 */ /* 0x004fc40007f3e0ff */
[----:B------:R-:W2:Y:S03]  /*10970*/  LDL R15, [R1+0x454] ;  /* 0x00045400010f7983 */ /* 0x000ea60000100800 */
[----:B--2---:R-:W-:-:S05]  /*10980*/  IMAD.X R15, R15, 0x1, R0, P1 ;  /* 0x000000010f0f7824 */ /* 0x004fca00008e0600 */
[----:B------:R0:W2:Y:S04]  /*10990*/  @!P0 LDG.E.U16 R29, [R14.64] ;  /* 0x000000060e1d8981 */ /* 0x0000a8000c1e1500 */
[----:B0-----:R-:W3:Y:S04]  /*109a0*/  LDL R15, [R1+0x2e8] ;  /* 0x0002e800010f7983 */ /* 0x001ee80000100800 */
[----:B------:R-:W-:Y:S04]  /*109b0*/  STS.U16 [R3+0x2580], R8 ;  /* 0x0025800803007388 */ /* 0x000fe80000000400 */
[----:B------:R-:W-:Y:S04]  /*109c0*/  STS.U16 [R3+0x2980], R23 ;  /* 0x0029801703007388 */ /* 0x000fe80000000400 */
[----:B------:R0:W-:Y:S04]  /*109d0*/  STS.U16 [R3+0x2d80], R7 ;  /* 0x002d800703007388 */ /* 0x0001e80000000400 */
[----:B--2---:R1:W-:Y:S04]  /*109e0*/  STL [R1+0x14], R29 ;  /* 0x0000141d01007387 */ /* 0x0043e80000100800 */
[----:B0-----:R-:W2:Y:S01]  /*109f0*/  LDL R7, [R1+0x428] ;  /* 0x0004280001077983 */ /* 0x001ea20000100800 */
[----:B---3--:R-:W-:-:S02]  /*10a00*/  IADD3 R14, P1, R15, R2, RZ ;  /* 0x000000020f0e7210 */ /* 0x008fc40007f3e0ff */
[----:B------:R-:W-:Y:S01]  /*10a10*/  PRMT R18, RZ, 0x7610, R18 ;  /* 0x00007610ff127816 */ /* 0x000fe20000000012 */
[----:B------:R-:W3:Y:S04]  /*10a20*/  LDL R15, [R1+0x1b0] ;  /* 0x0001b000010f7983 */ /* 0x000ee80000100800 */
[----:B------:R2:W-:Y:S01]  /*10a30*/  STS.U16 [R3+0x3180], R6 ;  /* 0x0031800603007388 */ /* 0x0005e20000000400 */
[----:B------:R-:W-:-:S03]  /*10a40*/  PRMT R19, RZ, 0x7610, R19 ;  /* 0x00007610ff137816 */ /* 0x000fc60000000013 */
[----:B-1----:R-:W4:Y:S01]  /*10a50*/  LDL R29, [R1+0x414] ;  /* 0x00041400011d7983 */ /* 0x002f220000100800 */
[----:B---3--:R-:W-:Y:S01]  /*10a60*/  IMAD.X R15, R15, 0x1, R0, P1 ;  /* 0x000000010f0f7824 */ /* 0x008fe200008e0600 */
[----:B--2---:R-:W-:-:S04]  /*10a70*/  IADD3 R6, P1, R7, R2, RZ ;  /* 0x0000000207067210 */ /* 0x004fc80007f3e0ff */
[----:B------:R0:W2:Y:S01]  /*10a80*/  @!P0 LDG.E.U16 R18, [R14.64] ;  /* 0x000000060e128981 */ /* 0x0000a2000c1e1500 */
[----:B------:R-:W-:-:S05]  /*10a90*/  IMAD.X R7, R21, 0x1, R0, P1 ;  /* 0x0000000115077824 */ /* 0x000fca00008e0600 */
[----:B------:R1:W3:Y:S04]  /*10aa0*/  @!P0 LDG.E.U16 R19, [R6.64] ;  /* 0x0000000606138981 */ /* 0x0002e8000c1e1500 */
[----:B0-----:R-:W1:Y:S01]  /*10ab0*/  LDL R15, [R1+0x4e8] ;  /* 0x0004e800010f7983 */ /* 0x001e620000100800 */
[----:B------:R-:W-:-:S03]  /*10ac0*/  PRMT R22, RZ, 0x7610, R22 ;  /* 0x00007610ff167816 */ /* 0x000fc60000000016 */
[----:B------:R0:W-:Y:S04]  /*10ad0*/  STS.U16 [R3+0x3580], R5 ;  /* 0x0035800503007388 */ /* 0x0001e80000000400 */
[----:B--2---:R-:W-:Y:S04]  /*10ae0*/  STL [R1+0x844], R18 ;  /* 0x0008441201007387 */ /* 0x004fe80000100800 */
[----:B------:R-:W2:Y:S01]  /*10af0*/  LDL R21, [R1+0x294] ;  /* 0x0002940001157983 */ /* 0x000ea20000100800 */
[----:B-1----:R-:W-:-:S05]  /*10b00*/  IADD3 R6, P1, R15, R2, RZ ;  /* 0x000000020f067210 */ /* 0x002fca0007f3e0ff */
[----:B----4-:R-:W-:Y:S01]  /*10b10*/  IMAD.X R7, R29, 0x1, R0, P1 ;  /* 0x000000011d077824 */ /* 0x010fe200008e0600 */
[----:B---3--:R-:W-:Y:S04]  /*10b20*/  STL [R1+0x840], R19 ;  /* 0x0008401301007387 */ /* 0x008fe80000100800 */
[----:B------:R-:W3:Y:S04]  /*10b30*/  @!P0 LDG.E.U16 R22, [R6.64] ;  /* 0x0000000606168981 */ /* 0x000ee8000c1e1500 */
[----:B0-----:R-:W4:Y:S04]  /*10b40*/  LDL R5, [R1+0x2a8] ;  /* 0x0002a80001057983 */ /* 0x001f280000100800 */
[----:B------:R-:W2:Y:S04]  /*10b50*/  LDL R14, [R1+0x4c8] ;  /* 0x0004c800010e7983 */ /* 0x000ea80000100800 */
[----:B------:R-:W2:Y:S04]  /*10b60*/  LDL R15, [R1+0x3d4] ;  /* 0x0003d400010f7983 */ /* 0x000ea80000100800 */
[----:B------:R0:W-:Y:S04]  /*10b70*/  STS.U16 [R3+0x3980], R4 ;  /* 0x0039800403007388 */ /* 0x0001e80000000400 */
[----:B---3--:R-:W-:Y:S04]  /*10b80*/  STL [R1+0x83c], R22 ;  /* 0x00083c1601007387 */ /* 0x008fe80000100800 */
[----:B0-----:R-:W3:Y:S01]  /*10b90*/  LDL.LU R3, [R1+0x858] ;  /* 0x0008580001037983 */ /* 0x001ee20000300800 */
[----:B----4-:R-:W-:-:S03]  /*10ba0*/  IADD3 R4, P1, R5, R2, RZ ;  /* 0x0000000205047210 */ /* 0x010fc60007f3e0ff */
[----:B------:R-:W4:Y:S01]  /*10bb0*/  LDL R5, [R1+0x190] ;  /* 0x0001900001057983 */ /* 0x000f220000100800 */
[----:B------:R-:W-:Y:S01]  /*10bc0*/  PRMT R23, RZ, 0x7610, R23 ;  /* 0x00007610ff177816 */ /* 0x000fe20000000017 */
[----:B----4-:R-:W-:-:S05]  /*10bd0*/  IMAD.X R5, R5, 0x1, R0, P1 ;  /* 0x0000000105057824 */ /* 0x010fca00008e0600 */
[----:B------:R0:W4:Y:S04]  /*10be0*/  @!P0 LDG.E.U16 R23, [R4.64] ;  /* 0x0000000604178981 */ /* 0x000128000c1e1500 */
[----:B0-----:R-:W0:Y:S02]  /*10bf0*/  S2R R5, SR_TID.X ;  /* 0x0000000000057919 */ /* 0x001e240000002100 */
[----:B0-----:R-:W-:-:S05]  /*10c00*/  LOP3.LUT R5, R5, 0x3f, RZ, 0xc0, !PT ;  /* 0x0000003f05057812 */ /* 0x001fca00078ec0ff */
[----:B------:R-:W-:-:S05]  /*10c10*/  IMAD.SHL.U32 R5, R5, 0x2, RZ ;  /* 0x0000000205057824 */ /* 0x000fca00078e00ff */
[----:B------:R-:W-:Y:S02]  /*10c20*/  LOP3.LUT R4, R5, 0x30, RZ, 0x3c, !PT ;  /* 0x0000003005047812 */ /* 0x000fe400078e3cff */
[----:B------:R-:W2:Y:S04]  /*10c30*/  LDL R5, [R1+0x3e8] ;  /* 0x0003e80001057983 */ /* 0x000ea80000100800 */
[----:B---3--:R2:W-:Y:S01]  /*10c40*/  STS.U16 [R4+0x3d80], R3 ;  /* 0x003d800304007388 */ /* 0x0085e20000000400 */
[----:B------:R-:W-:Y:S02]  /*10c50*/  PRMT R7, RZ, 0x7610, R7 ;  /* 0x00007610ff077816 */ /* 0x000fe40000000007 */
[----:B------:R-:W-:Y:S02]  /*10c60*/  PRMT R11, RZ, 0x7610, R11 ;  /* 0x00007610ff0b7816 */ /* 0x000fe4000000000b */
[----:B--2---:R-:W-:-:S05]  /*10c70*/  IADD3 R4, P1, R5, R2, RZ ;  /* 0x0000000205047210 */ /* 0x004fca0007f3e0ff */
[--C-:B------:R-:W-:Y:S02]  /*10c80*/  IMAD.X R5, R21, 0x1, R0.reuse, P1 ;  /* 0x0000000115057824 */ /* 0x100fe400008e0600 */
[----:B------:R-:W2:Y:S04]  /*10c90*/  LDL R21, [R1+0x254] ;  /* 0x0002540001157983 */ /* 0x000ea80000100800 */
[----:B------:R0:W3:Y:S02]  /*10ca0*/  @!P0 LDG.E.U16 R7, [R4.64] ;  /* 0x0000000604078981 */ /* 0x0000e4000c1e1500 */
[----:B0-----:R-:W-:Y:S02]  /*10cb0*/  IADD3 R4, P1, R14, R2, RZ ;  /* 0x000000020e047210 */ /* 0x001fe40007f3e0ff */
[----:B------:R-:W2:Y:S03]  /*10cc0*/  LDL R14, [R1+0x4a8] ;  /* 0x0004a800010e7983 */ /* 0x000ea60000100800 */
[----:B------:R-:W-:-:S02]  /*10cd0*/  IMAD.X R5, R15, 0x1, R0, P1 ;  /* 0x000000010f057824 */ /* 0x000fc400008e0600 */
[----:B------:R-:W2:Y:S04]  /*10ce0*/  LDL.LU R15, [R1] ;  /* 0x00000000010f7983 */ /* 0x000ea80000300800 */
[----:B------:R0:W2:Y:S04]  /*10cf0*/  @!P0 LDG.E.U16 R11, [R4.64] ;  /* 0x00000006040b8981 */ /* 0x0000a8000c1e1500 */
[----:B0-----:R-:W2:Y:S04]  /*10d00*/  LDL R5, [R1+0x268] ;  /* 0x0002680001057983 */ /* 0x001ea80000100800 */
[----:B------:R-:W0:Y:S01]  /*10d10*/  S2R R29, SR_TID.X ;  /* 0x00000000001d7919 */ /* 0x000e220000002100 */
[----:B--2---:R-:W-:-:S03]  /*10d20*/  IADD3 R4, P1, R5, R2, RZ ;  /* 0x0000000205047210 */ /* 0x004fc60007f3e0ff */
[----:B------:R-:W2:Y:S01]  /*10d30*/  LDL R5, [R1+0x170] ;  /* 0x0001700001057983 */ /* 0x000ea20000100800 */
[----:B0-----:R-:W-:-:S05]  /*10d40*/  LOP3.LUT R29, R29, 0x3f, RZ, 0xc0, !PT ;  /* 0x0000003f1d1d7812 */ /* 0x001fca00078ec0ff */
[----:B------:R-:W-:-:S05]  /*10d50*/  IMAD.SHL.U32 R29, R29, 0x2, RZ ;  /* 0x000000021d1d7824 */ /* 0x000fca00078e00ff */
[----:B------:R-:W-:-:S05]  /*10d60*/  LOP3.LUT R29, R29, 0x40, RZ, 0x3c, !PT ;  /* 0x000000401d1d7812 */ /* 0x000fca00078e3cff */
[----:B------:R0:W-:Y:S02]  /*10d70*/  STS.U16 [R29+0x200], R16 ;  /* 0x000200101d007388 */ /* 0x0001e40000000400 */
[----:B0-----:R-:W-:Y:S01]  /*10d80*/  PRMT R16, RZ, 0x7610, R16 ;  /* 0x00007610ff107816 */ /* 0x001fe20000000010 */
[----:B--2---:R-:W-:-:S05]  /*10d90*/  IMAD.X R5, R5, 0x1, R0, P1 ;  /* 0x0000000105057824 */ /* 0x004fca00008e0600 */
[----:B------:R0:W2:Y:S04]  /*10da0*/  @!P0 LDG.E.U16 R16, [R4.64] ;  /* 0x0000000604108981 */ /* 0x0000a8000c1e1500 */
[----:B0-----:R-:W2:Y:S04]  /*10db0*/  LDL R5, [R1+0x3a8] ;  /* 0x0003a80001057983 */ /* 0x001ea80000100800 */
[----:B------:R0:W-:Y:S02]  /*10dc0*/  STS.U16 [R29+0x600], R10 ;  /* 0x0006000a1d007388 */ /* 0x0001e40000000400 */
[----:B0-----:R-:W-:-:S02]  /*10dd0*/  PRMT R10, RZ, 0x7610, R10 ;  /* 0x00007610ff0a7816 */ /* 0x001fc4000000000a */
[----:B--2---:R-:W-:-:S05]  /*10de0*/  IADD3 R4, P1, R5, R2, RZ ;  /* 0x0000000205047210 */ /* 0x004fca0007f3e0ff */
[----:B------:R-:W-:Y:S01]  /*10df0*/  IMAD.X R5, R21, 0x1, R0, P1 ;  /* 0x0000000115057824 */ /* 0x000fe200008e0600 */
[----:B------:R-:W-:Y:S02]  /*10e00*/  PRMT R12, RZ, 0x7610, R12 ;  /* 0x00007610ff0c7816 */ /* 0x000fe4000000000c */
[----:B------:R-:W-:Y:S01]  /*10e10*/  PRMT R8, RZ, 0x7610, R8 ;  /* 0x00007610ff087816 */ /* 0x000fe20000000008 */
[----:B------:R0:W-:Y:S04]  /*10e20*/  STS.U16 [R29+0xa00], R13 ;  /* 0x000a000d1d007388 */ /* 0x0001e80000000400 */
[----:B------:R1:W2:Y:S04]  /*10e30*/  @!P0 LDG.E.U16 R10, [R4.64] ;  /* 0x00000006040a8981 */ /* 0x0002a8000c1e1500 */
[----:B------:R-:W2:Y:S04]  /*10e40*/  LDL R21, [R1+0x354] ;  /* 0x0003540001157983 */ /* 0x000ea80000100800 */
[----:B0-----:R-:W2:Y:S04]  /*10e50*/  LDL R13, [R1+0x214] ;  /* 0x00021400010d7983 */ /* 0x001ea80000100800 */
[----:B-1----:R-:W2:Y:S01]  /*10e60*/  LDL R5, [R1+0x394] ;  /* 0x0003940001057983 */ /* 0x002ea20000100800 */
[----:B------:R-:W-:-:S03]  /*10e70*/  IADD3 R4, P1, R14, R2, RZ ;  /* 0x000000020e047210 */ /* 0x000fc60007f3e0ff */
[----:B------:R-:W3:Y:S02]  /*10e80*/  LDL R14, [R1+0x488] ;  /* 0x00048800010e7983 */ /* 0x000ee40000100800 */
[----:B--2---:R-:W-:-:S05]  /*10e90*/  IMAD.X R5, R5, 0x1, R0, P1 ;  /* 0x0000000105057824 */ /* 0x004fca00008e0600 */
[----:B------:R0:W2:Y:S04]  /*10ea0*/  @!P0 LDG.E.U16 R12, [R4.64] ;  /* 0x00000006040c8981 */ /* 0x0000a8000c1e1500 */
[----:B0-----:R-:W2:Y:S02]  /*10eb0*/  LDL R5, [R1+0x228] ;  /* 0x0002280001057983 */ /* 0x001ea40000100800 */
[----:B--2---:R-:W-:Y:S02]  /*10ec0*/  IADD3 R4, P1, R5, R2, RZ ;  /* 0x0000000205047210 */ /* 0x004fe40007f3e0ff */
[----:B------:R-:W2:Y:S03]  /*10ed0*/  LDL R5, [R1+0x150] ;  /* 0x0001500001057983 */ /* 0x000ea60000100800 */
[----:B--2---:R-:W-:-:S05]  /*10ee0*/  IMAD.X R5, R5, 0x1, R0, P1 ;  /* 0x0000000105057824 */ /* 0x004fca00008e0600 */
[----:B------:R0:W2:Y:S04]  /*10ef0*/  @!P0 LDG.E.U16 R8, [R4.64] ;  /* 0x0000000604088981 */ /* 0x0000a8000c1e1500 */
[----:B0-----:R-:W2:Y:S01]  /*10f00*/  LDL R5, [R1+0x368] ;  /* 0x0003680001057983 */ /* 0x001ea20000100800 */
[----:B------:R-:W-:-:S03]  /*10f10*/  PRMT R6, RZ, 0x7610, R6 ;  /* 0x00007610ff067816 */ /* 0x000fc60000000006 */
[----:B------:R-:W-:Y:S04]  /*10f20*/  STS.U16 [R29+0xe00], R24 ;  /* 0x000e00181d007388 */ /* 0x000fe80000000400 */
[----:B------:R-:W-:Y:S04]  /*10f30*/  STS.U16 [R29+0x1200], R28 ;  /* 0x0012001c1d007388 */ /* 0x000fe80000000400 */
[----:B------:R-:W-:Y:S04]  /*10f40*/  STS.U16 [R29+0x1600], R25 ;  /* 0x001600191d007388 */ /* 0x000fe80000000400 */
[----:B------:R0:W-:Y:S01]  /*10f50*/  STS.U16 [R29+0x1a00], R15 ;  /* 0x001a000f1d007388 */ /* 0x0001e20000000400 */
[----:B--2---:R-:W-:-:S05]  /*10f60*/  IADD3 R4, P1, R5, R2, RZ ;  /* 0x0000000205047210 */ /* 0x004fca0007f3e0ff */
[--C-:B------:R-:W-:Y:S01]  /*10f70*/  IMAD.X R5, R13, 0x1, R0.reuse, P1 ;  /* 0x000000010d057824 */ /* 0x100fe200008e0600 */
[----:B---3--:R-:W-:Y:S01]  /*10f80*/  IADD3 R14, P1, R14, R2, RZ ;  /* 0x000000020e0e7210 */ /* 0x008fe20007f3e0ff */
[----:B------:R-:W2:Y:S04]  /*10f90*/  LDL R13, [R1+0x1d4] ;  /* 0x0001d400010d7983 */ /* 0x000ea80000100800 */
[----:B------:R1:W3:Y:S01]  /*10fa0*/  @!P0 LDG.E.U16 R6, [R4.64] ;  /* 0x0000000604068981 */ /* 0x0002e2000c1e1500 */
[----:B0-----:R-:W-:Y:S01]  /*10fb0*/  IMAD.X R15, R21, 0x1, R0, P1 ;  /* 0x00000001150f7824 */ /* 0x001fe200008e0600 */
[----:B-1----:R-:W-:-:S06]  /*10fc0*/  PRMT R5, RZ, 0x7610, R5 ;  /* 0x00007610ff057816 */ /* 0x002fcc0000000005 */
[----:B------:R0:W2:Y:S04]  /*10fd0*/  @!P0 LDG.E.U16 R5, [R14.64] ;  /* 0x000000060e058981 */ /* 0x0000a8000c1e1500 */
[----:B0-----:R-:W2:Y:S04]  /*10fe0*/  LDL R15, [R1+0x1e8] ;  /* 0x0001e800010f7983 */ /* 0x001ea80000100800 */
[----:B------:R0:W-:Y:S04]  /*10ff0*/  STS.U16 [R29+0x1e00], R20 ;  /* 0x001e00141d007388 */ /* 0x0001e80000000400 */
[----:B0-----:R-:W3:Y:S04]  /*11000*/  LDL.LU R20, [R1+0x2fc] ;  /* 0x0002fc0001147983 */ /* 0x001ee80000300800 */
[----:B------:R-:W3:Y:S01]  /*11010*/  LDL.LU R21, [R1+0x450] ;  /* 0x0004500001157983 */ /* 0x000ee20000300800 */
[----:B--2---:R-:W-:-:S03]  /*11020*/  IADD3 R14, P1, R15, R2, RZ ;  /* 0x000000020f0e7210 */ /* 0x004fc60007f3e0ff */
[----:B------:R-:W2:Y:S01]  /*11030*/  LDL R15, [R1+0x130] ;  /* 0x00013000010f7983 */ /* 0x000ea20000100800 */
[----:B------:R-:W-:Y:S01]  /*11040*/  PRMT R4, RZ, 0x7610, R4 ;  /* 0x00007610ff047816 */ /* 0x000fe20000000004 */
[----:B--2---:R-:W-:-:S05]  /*11050*/  IMAD.X R15, R15, 0x1, R0, P1 ;  /* 0x000000010f0f7824 */ /* 0x004fca00008e0600 */
[----:B------:R0:W2:Y:S04]  /*11060*/  @!P0 LDG.E.U16 R4, [R14.64] ;  /* 0x000000060e048981 */ /* 0x0000a8000c1e1500 */
[----:B0-----:R-:W2:Y:S04]  /*11070*/  LDL.LU R14, [R1+0xc] ;  /* 0x00000c00010e7983 */ /* 0x001ea80000300800 */
[----:B------:R-:W3:Y:S01]  /*11080*/  LDL R15, [R1+0x328] ;  /* 0x00032800010f7983 */ /* 0x000ee20000100800 */
[----:B------:R-:W-:-:S03]  /*11090*/  PRMT R3, RZ, 0x7610, R3 ;  /* 0x00007610ff037816 */ /* 0x000fc60000000003 */
[----:B--2---:R3:W-:Y:S02]  /*110a0*/  STS.U16 [R29+0x2200], R14 ;  /* 0x0022000e1d007388 */ /* 0x0047e40000000400 */
[----:B---3--:R-:W-:-:S05]  /*110b0*/  IADD3 R14, P1, R15, R2, RZ ;  /* 0x000000020f0e7210 */ /* 0x008fca0007f3e0ff */
[----:B------:R-:W-:-:S05]  /*110c0*/  IMAD.X R15, R13, 0x1, R0, P1 ;  /* 0x000000010d0f7824 */ /* 0x000fca00008e0600 */
[----:B------:R0:W2:Y:S04]  /*110d0*/  @!P0 LDG.E.U16 R3, [R14.64] ;  /* 0x000000060e038981 */ /* 0x0000a8000c1e1500 */
[----:B0-----:R-:W3:Y:S04]  /*110e0*/  LDL.LU R14, [R1+0x8] ;  /* 0x00000800010e7983 */ /* 0x001ee80000300800 */
[----:B------:R-:W2:Y:S04]  /*110f0*/  LDL R15, [R1+0x510] ;  /* 0x00051000010f7983 */ /* 0x000ea80000100800 */
[----:B---3--:R0:W-:Y:S04]  /*11100*/  STS.U16 [R29+0x2600], R14 ;  /* 0x0026000e1d007388 */ /* 0x0081e80000000400 */
[----:B0-----:R-:W3:Y:S01]  /*11110*/  LDL.LU R29, [R1+0x854] ;  /* 0x00085400011d7983 */ /* 0x001ee20000300800 */
[----:B--2---:R-:W-:-:S03]  /*11120*/  IADD3 R14, P1, R15, R2, RZ ;  /* 0x000000020f0e7210 */ /* 0x004fc60007f3e0ff */
[----:B------:R-:W2:Y:S01]  /*11130*/  LDL R15, [R1+0x318] ;  /* 0x00031800010f7983 */ /* 0x000ea20000100800 */
[----:B------:R-:W-:-:S03]  /*11140*/  PRMT R25, RZ, 0x7610, R25 ;  /* 0x00007610ff197816 */ /* 0x000fc60000000019 */
[----:B------:R-:W0:Y:S01]  /*11150*/  S2R R13, SR_TID.X ;  /* 0x00000000000d7919 */ /* 0x000e220000002100 */
[----:B--2---:R-:W-:-:S05]  /*11160*/  IMAD.X R15, R15, 0x1, R0, P1 ;  /* 0x000000010f0f7824 */ /* 0x004fca00008e0600 */
[----:B------:R1:W2:Y:S04]  /*11170*/  @!P0 LDG.E.U16 R25, [R14.64] ;  /* 0x000000060e198981 */ /* 0x0002a8000c1e1500 */
[----:B-1----:R-:W2:Y:S01]  /*11180*/  LDL.LU R15, [R1+0x4] ;  /* 0x00000400010f7983 */ /* 0x002ea20000300800 */
[----:B0-----:R-:W-:-:S05]  /*11190*/  LOP3.LUT R13, R13, 0x3f, RZ, 0xc0, !PT ;  /* 0x0000003f0d0d7812 */ /* 0x001fca00078ec0ff */
[----:B------:R-:W-:-:S05]  /*111a0*/  IMAD.SHL.U32 R13, R13, 0x2, RZ ;  /* 0x000000020d0d7824 */ /* 0x000fca00078e00ff */
[----:B------:R-:W-:Y:S02]  /*111b0*/  LOP3.LUT R14, R13, 0x40, RZ, 0x3c, !PT ;  /* 0x000000400d0e7812 */ /* 0x000fe400078e3cff */
[----:B---3--:R-:W-:-:S03]  /*111c0*/  PRMT R29, RZ, 0x7610, R29 ;  /* 0x00007610ff1d7816 */ /* 0x008fc6000000001d */
[----:B--2---:R0:W-:Y:S02]  /*111d0*/  STS.U16 [R14+0x2a00], R15 ;  /* 0x002a000f0e007388 */ /* 0x0041e40000000400 */
[----:B0-----:R-:W-:-:S05]  /*111e0*/  IADD3 R14, P1, R21, R2, RZ ;  /* 0x00000002150e7210 */ /* 0x001fca0007f3e0ff */
[----:B------:R-:W-:-:S05]  /*111f0*/  IMAD.X R15, R20, 0x1, R0, P1 ;  /* 0x00000001140f7824 */ /* 0x000fca00008e0600 */
[----:B------:R-:W2:Y:S04]  /*11200*/  @!P0 LDG.E.U16 R29, [R14.64] ;  /* 0x000000060e1d8981 */ /* 0x000ea8000c1e1500 */
[----:B------:R0:W-:Y:S04]  /*11210*/  STL [R1+0x5dc], R21 ;  /* 0x0005dc1501007387 */ /* 0x0001e80000100800 */
[----:B0-----:R-:W3:Y:S04]  /*11220*/  LDL.LU R21, [R1+0x4fc] ;  /* 0x0004fc0001157983 */ /* 0x001ee80000300800 */
[----:B------:R0:W-:Y:S04]  /*11230*/  STL [R1+0x5e0], R20 ;  /* 0x0005e01401007387 */ /* 0x0001e80000100800 */
[----:B0-----:R-:W4:Y:S04]  /*11240*/  LDL.LU R20, [R1+0x43c] ;  /* 0x00043c0001147983 */ /* 0x001f280000300800 */
[----:B------:R-:W0:Y:S04]  /*11250*/  S2R R13, SR_TID.X ;  /* 0x00000000000d7919 */ /* 0x000e280000002100 */
[----:B--2---:R1:W-:Y:S04]  /*11260*/  STL [R1+0x8], R29 ;  /* 0x0000081d01007387 */ /* 0x0043e80000100800 */
[----:B-1----:R-:W2:Y:S01]  /*11270*/  LDL.LU R29, [R1+0x850] ;  /* 0x00085000011d7983 */ /* 0x002ea20000300800 */
[----:B0-----:R-:W-:-:S05]  /*11280*/  LOP3.LUT R13, R13, 0x3f, RZ, 0xc0, !PT ;  /* 0x0000003f0d0d7812 */ /* 0x001fca00078ec0ff */
[----:B------:R-:W-:Y:S01]  /*11290*/  IMAD.SHL.U32 R13, R13, 0x2, RZ ;  /* 0x000000020d0d7824 */ /* 0x000fe200078e00ff */
[----:B---3--:R-:W-:-:S04]  /*112a0*/  IADD3 R14, P1, R21, R2, RZ ;  /* 0x00000002150e7210 */ /* 0x008fc80007f3e0ff */
[----:B------:R-:W-:Y:S02]  /*112b0*/  LOP3.LUT R15, R13, 0x40, RZ, 0x3c, !PT ;  /* 0x000000400d0f7812 */ /* 0x000fe400078e3cff */
[----:B------:R-:W-:Y:S01]  /*112c0*/  PRMT R27, RZ, 0x7610, R27 ;  /* 0x00007610ff1b7816 */ /* 0x000fe2000000001b */
[----:B------:R-:W3:Y:S04]  /*112d0*/  LDL.LU R13, [R1+0x14] ;  /* 0x00001400010d7983 */ /* 0x000ee80000300800 */
[----:B--2---:R4:W-:Y:S02]  /*112e0*/  STS.U16 [R15+0x2e00], R29 ;  /* 0x002e001d0f007388 */ /* 0x0049e40000000400 */
[----:B----4-:R-:W-:-:S05]  /*112f0*/  IMAD.X R15, R20, 0x1, R0, P1 ;  /* 0x00000001140f7824 */ /* 0x010fca00008e0600 */
[----:B------:R0:W2:Y:S04]  /*11300*/  @!P0 LDG.E.U16 R27, [R14.64] ;  /* 0x000000060e1b8981 */ /* 0x0000a8000c1e1500 */
[----:B------:R1:W-:Y:S04]  /*11310*/  STL [R1+0x5e4], R21 ;  /* 0x0005e41501007387 */ /* 0x0003e80000100800 */
[----:B-1----:R-:W4:Y:S04]  /*11320*/  LDL.LU R21, [R1+0x2d0] ;  /* 0x0002d00001157983 */ /* 0x002f280000300800 */
[----:B------:R1:W-:Y:S04]  /*11330*/  STL [R1+0x5e8], R20 ;  /* 0x0005e81401007387 */ /* 0x0003e80000100800 */
[----:B-1----:R-:W3:Y:S04]  /*11340*/  LDL.LU R20, [R1+0x1a4] ;  /* 0x0001a40001147983 */ /* 0x002ee80000300800 */
[----:B0-----:R-:W0:Y:S04]  /*11350*/  S2R R15, SR_TID.X ;  /* 0x00000000000f7919 */ /* 0x001e280000002100 */
[----:B--2---:R1:W-:Y:S04]  /*11360*/  STL [R1+0x4], R27 ;  /* 0x0000041b01007387 */ /* 0x0043e80000100800 */
[----:B-1----:R-:W2:Y:S01]  /*11370*/  LDL.LU R27, [R1+0x84c] ;  /* 0x00084c00011b7983 */ /* 0x002ea20000300800 */
[----:B0-----:R-:W-:-:S05]  /*11380*/  LOP3.LUT R15, R15, 0x3f, RZ, 0xc0, !PT ;  /* 0x0000003f0f0f7812 */ /* 0x001fca00078ec0ff */
[----:B------:R-:W-:Y:S01]  /*11390*/  IMAD.SHL.U32 R15, R15, 0x2, RZ ;  /* 0x000000020f0f7824 */ /* 0x000fe200078e00ff */
[----:B----4-:R-:W-:-:S04]  /*113a0*/  IADD3 R14, P1, R21, R2, RZ ;  /* 0x00000002150e7210 */ /* 0x010fc80007f3e0ff */
[----:B------:R-:W-:Y:S02]  /*113b0*/  LOP3.LUT R15, R15, 0x40, RZ, 0x3c, !PT ;  /* 0x000000400f0f7812 */ /* 0x000fe400078e3cff */
[----:B------:R-:W-:-:S03]  /*113c0*/  PRMT R26, RZ, 0x7610, R26 ;  /* 0x00007610ff1a7816 */ /* 0x000fc6000000001a */
[----:B--2---:R3:W-:Y:S02]  /*113d0*/  STS.U16 [R15+0x3200], R27 ;  /* 0x0032001b0f007388 */ /* 0x0047e40000000400 */
[----:B---3--:R-:W-:-:S05]  /*113e0*/  IMAD.X R15, R20, 0x1, R0, P1 ;  /* 0x00000001140f7824 */ /* 0x008fca00008e0600 */
[----:B------:R0:W2:Y:S04]  /*113f0*/  @!P0 LDG.E.U16 R26, [R14.64] ;  /* 0x000000060e1a8981 */ /* 0x0000a8000c1e1500 */
[----:B------:R1:W-:Y:S04]  /*11400*/  STL [R1+0x5ec], R21 ;  /* 0x0005ec1501007387 */ /* 0x0003e80000100800 */
[----:B-1----:R-:W3:Y:S04]  /*11410*/  LDL.LU R21, [R1+0x410] ;  /* 0x0004100001157983 */ /* 0x002ee80000300800 */
[----:B------:R1:W-:Y:S04]  /*11420*/  STL [R1+0x5f0], R20 ;  /* 0x0005f01401007387 */ /* 0x0003e80000100800 */
[----:B-1----:R-:W4:Y:S04]  /*11430*/  LDL.LU R20, [R1+0x2bc] ;  /* 0x0002bc0001147983 */ /* 0x002f280000300800 */
[----:B0-----:R-:W0:Y:S04]  /*11440*/  S2R R15, SR_TID.X ;  /* 0x00000000000f7919 */ /* 0x001e280000002100 */
[----:B--2---:R1:W-:Y:S04]  /*11450*/  STL [R1], R26 ;  /* 0x0000001a01007387 */ /* 0x0043e80000100800 */
[----:B-1----:R-:W2:Y:S01]  /*11460*/  LDL.LU R26, [R1+0x848] ;  /* 0x00084800011a7983 */ /* 0x002ea20000300800 */
[----:B0-----:R-:W-:-:S05]  /*11470*/  LOP3.LUT R15, R15, 0x3f, RZ, 0xc0, !PT ;  /* 0x0000003f0f0f7812 */ /* 0x001fca00078ec0ff */
[----:B------:R-:W-:-:S05]  /*11480*/  IMAD.SHL.U32 R15, R15, 0x2, RZ ;  /* 0x000000020f0f7824 */ /* 0x000fca00078e00ff */
[----:B------:R-:W-:Y:S02]  /*11490*/  LOP3.LUT R15, R15, 0x40, RZ, 0x3c, !PT ;  /* 0x000000400f0f7812 */ /* 0x000fe400078e3cff */
[----:B---3--:R-:W-:Y:S01]  /*114a0*/  IADD3 R14, P1, R21, R2, RZ ;  /* 0x00000002150e7210 */ /* 0x008fe20007f3e0ff */
[----:B------:R-:W-:Y:S01]  /*114b0*/  STL [R1+0x5f4], R21 ;  /* 0x0005f41501007387 */ /* 0x000fe20000100800 */
[----:B------:R-:W-:-:S03]  /*114c0*/  PRMT R29, RZ, 0x7610, R29 ;  /* 0x00007610ff1d7816 */ /* 0x000fc6000000001d */
[----:B----4-:R-:W-:Y:S04]  /*114d0*/  STL [R1+0x5f8], R20 ;  /* 0x0005f81401007387 */ /* 0x010fe80000100800 */
[----:B--2---:R0:W-:Y:S04]  /*114e0*/  STS.U16 [R15+0x3600], R26 ;  /* 0x0036001a0f007388 */ /* 0x0041e80000000400 */
[----:B0-----:R-:W0:Y:S02]  /*114f0*/  S2R R15, SR_TID.X ;  /* 0x00000000000f7919 */ /* 0x001e240000002100 */
[----:B0-----:R-:W-:-:S05]  /*11500*/  LOP3.LUT R15, R15, 0x3f, RZ, 0xc0, !PT ;  /* 0x0000003f0f0f7812 */ /* 0x001fca00078ec0ff */
[----:B------:R-:W-:Y:S02]  /*11510*/  IMAD.SHL.U32 R21, R15, 0x2, RZ ;  /* 0x000000020f157824 */ /* 0x000fe400078e00ff */
[----:B------:R-:W-:Y:S01]  /*11520*/  IMAD.X R15, R20, 0x1, R0, P1 ;  /* 0x00000001140f7824 */ /* 0x000fe200008e0600 */
[----:B------:R-:W-:Y:S01]  /*11530*/  PRMT R28, RZ, 0x7610, R28 ;  /* 0x00007610ff1c7816 */ /* 0x000fe2000000001c */
[----:B------:R-:W2:Y:S04]  /*11540*/  LDL R20, [R1+0x184] ;  /* 0x0001840001147983 */ /* 0x000ea80000100800 */
[----:B------:R0:W3:Y:S04]  /*11550*/  @!P0 LDG.E.U16 R29, [R14.64] ;  /* 0x000000060e1d8981 */ /* 0x0000e8000c1e1500 */
[----:B0-----:R-:W4:Y:S02]  /*11560*/  LDL R15, [R1+0x4dc] ;  /* 0x0004dc00010f7983 */ /* 0x001f240000100800 */
[----:B----4-:R-:W-:-:S02]  /*11570*/  IADD3 R14, P1, R15, R2, RZ ;  /* 0x000000020f0e7210 */ /* 0x010fc40007f3e0ff */
[----:B------:R-:W4:Y:S03]  /*11580*/  LDL R15, [R1+0x3fc] ;  /* 0x0003fc00010f7983 */ /* 0x000f260000100800 */
[----:B----4-:R-:W-:-:S05]  /*11590*/  IMAD.X R15, R15, 0x1, R0, P1 ;  /* 0x000000010f0f7824 */ /* 0x010fca00008e0600 */
[----:B------:R0:W4:Y:S04]  /*115a0*/  @!P0 LDG.E.U16 R28, [R14.64] ;  /* 0x000000060e1c8981 */ /* 0x000128000c1e1500 */
[----:B0-----:R-:W0:Y:S02]  /*115b0*/  S2R R15, SR_TID.X ;  /* 0x00000000000f7919 */ /* 0x001e240000002100 */
[----:B0-----:R-:W-:-:S05]  /*115c0*/  LOP3.LUT R15, R15, 0x3f, RZ, 0xc0, !PT ;  /* 0x0000003f0f0f7812 */ /* 0x001fca00078ec0ff */
[----:B------:R-:W-:-:S05]  /*115d0*/  IMAD.SHL.U32 R15, R15, 0x2, RZ ;  /* 0x000000020f0f7824 */ /* 0x000fca00078e00ff */
[----:B------:R-:W-:Y:S02]  /*115e0*/  LOP3.LUT R14, R15, 0x40, RZ, 0x3c, !PT ;  /* 0x000000400f0e7812 */ /* 0x000fe400078e3cff */
[----:B------:R-:W2:Y:S01]  /*115f0*/  LDL R15, [R1+0x290] ;  /* 0x00029000010f7983 */ /* 0x000ea20000100800 */
[----:B------:R-:W-:-:S05]  /*11600*/  LOP3.LUT R21, R21, 0x40, RZ, 0x3c, !PT ;  /* 0x0000004015157812 */ /* 0x000fca00078e3cff */
[----:B------:R0:W-:Y:S04]  /*11610*/  STS.U16 [R21+0x3a00], R9 ;  /* 0x003a000915007388 */ /* 0x0001e80000000400 */
[----:B------:R2:W-:Y:S01]  /*11620*/  STS.U16 [R14+0x3e00], R17 ;  /* 0x003e00110e007388 */ /* 0x0005e20000000400 */
[----:B------:R-:W-:-:S03]  /*11630*/  PRMT R27, RZ, 0x7610, R27 ;  /* 0x00007610ff1b7816 */ /* 0x000fc6000000001b */
[----:B0-----:R-:W0:Y:S01]  /*11640*/  S2R R21, SR_TID.X ;  /* 0x0000000000157919 */ /* 0x001e220000002100 */
[----:B--2---:R-:W-:-:S05]  /*11650*/  IADD3 R14, P1, R15, R2, RZ ;  /* 0x000000020f0e7210 */ /* 0x004fca0007f3e0ff */
[----:B------:R-:W-:-:S05]  /*11660*/  IMAD.X R15, R20, 0x1, R0, P1 ;  /* 0x00000001140f7824 */ /* 0x000fca00008e0600 */
[----:B------:R1:W2:Y:S04]  /*11670*/  @!P0 LDG.E.U16 R27, [R14.64] ;  /* 0x000000060e1b8981 */ /* 0x0002a8000c1e1500 */
[----:B-1----:R-:W2:Y:S01]  /*11680*/  LDL R15, [R1+0x3d0] ;  /* 0x0003d000010f7983 */ /* 0x002ea20000100800 */
[----:B0-----:R-:W-:-:S05]  /*11690*/  LOP3.LUT R21, R21, 0x3f, RZ, 0xc0, !PT ;  /* 0x0000003f15157812 */ /* 0x001fca00078ec0ff */
[----:B------:R-:W-:-:S05]  /*116a0*/  IMAD.SHL.U32 R21, R21, 0x2, RZ ;  /* 0x0000000215157824 */ /* 0x000fca00078e00ff */
[----:B------:R-:W-:-:S05]  /*116b0*/  LOP3.LUT R21, R21, 0x50, RZ, 0x3c, !PT ;  /* 0x0000005015157812 */ /* 0x000fca00078e3cff */
[----:B------:R0:W-:Y:S04]  /*116c0*/  STS.U16 [R21+0x280], R13 ;  /* 0x0002800d15007388 */ /* 0x0001e80000000400 */
[----:B0-----:R-:W3:Y:S04]  /*116d0*/  LDL R13, [R1+0x23c] ;  /* 0x00023c00010d7983 */ /* 0x001ee80000100800 */
[----:B------:R-:W3:Y:S04]  /*116e0*/  LDL.LU R20, [R1+0x198] ;  /* 0x0001980001147983 */ /* 0x000ee80000300800 */
[----:B------:R-:W3:Y:S01]  /*116f0*/  LDL.LU R21, [R1+0x2b8] ;  /* 0x0002b80001157983 */ /* 0x000ee20000300800 */
        /* <DEDUP_REMOVED lines=49> */
[----:B------:R-:W-:Y:S04]  /*11a10*/  STS.U16 [R14+0x1280], R23 ;  /* 0x001280170e007388 */ /* 0x000fe80000000400 */
[----:B---3--:R0:W-:Y:S01]  /*11a20*/  STL [R1+0x838], R26 ;  /* 0x0008381a01007387 */ /* 0x0081e20000100800 */
[----:B------:R-:W-:-:S03]  /*11a30*/  PRMT R24, RZ, 0x7610, R24 ;  /* 0x00007610ff187816 */ /* 0x000fc60000000018 */
[----:B0-----:R-:W3:Y:S01]  /*11a40*/  LDL R26, [R1+0x210] ;  /* 0x00021000011a7983 */ /* 0x001ee20000100800 */
[----:B--2---:R-:W-:-:S03]  /*11a50*/  IADD3 R14, P1, R15, R2, RZ ;  /* 0x000000020f0e7210 */ /* 0x004fc60007f3e0ff */
[----:B------:R-:W2:Y:S02]  /*11a60*/  LDL R15, [R1+0x37c] ;  /* 0x00037c00010f7983 */ /* 0x000ea40000100800 */
        /* <DEDUP_REMOVED lines=10> */
[----:B------:R-:W3:Y:S01]  /*11b10*/  LDL R26, [R1+0x1d0] ;  /* 0x0001d000011a7983 */ /* 0x000ee20000100800 */
[----:B------:R-:W-:-:S03]  /*11b20*/  PRMT R18, RZ, 0x7610, R18 ;  /* 0x00007610ff127816 */ /* 0x000fc60000000012 */
[----:B------:R-:W3:Y:S01]  /*11b30*/  LDL R7, [R1+0x124] ;  /* 0x0001240001077983 */ /* 0x000ee20000100800 */
        /* <DEDUP_REMOVED lines=8> */
[----:B--2---:R-:W-:-:S05]  /*11bc0*/  IADD3 R14, P1, R15, R2, RZ ;  /* 0x000000020f0e7210 */ /* 0x004fca0007f3e0ff */
[----:B------:R-:W-:Y:S02]  /*11bd0*/  IMAD.X R15, R13, 0x1, R0, P1 ;  /* 0x000000010d0f7824 */ /* 0x000fe400008e0600 */
[----:B------:R-:W2:Y:S04]  /*11be0*/  LDL R13, [R1+0x468] ;  /* 0x00046800010d7983 */ /* 0x000ea80000100800 */
        /* <DEDUP_REMOVED lines=8> */
[----:B------:R-:W2:Y:S01]  /*11c70*/  LDL R15, [R1+0x33c] ;  /* 0x00033c00010f7983 */ /* 0x000ea20000100800 */
[----:B------:R-:W-:-:S02]  /*11c80*/  PRMT R11, RZ, 0x7610, R11 ;  /* 0x00007610ff0b7816 */ /* 0x000fc4000000000b */
[----:B--2---:R-:W-:-:S05]  /*11c90*/  IMAD.X R15, R15, 0x1, R0, P1 ;  /* 0x000000010f0f7824 */ /* 0x004fca00008e0600 */
[----:B------:R0:W2:Y:S04]  /*11ca0*/  @!P0 LDG.E.U16 R11, [R14.64] ;  /* 0x000000060e0b8981 */ /* 0x0000a8000c1e1500 */
[----:B0-----:R-:W0:Y:S01]  /*11cb0*/  S2R R15, SR_TID.X ;  /* 0x00000000000f7919 */ /* 0x001e220000002100 */
[----:B---3--:R-:W-:Y:S02]  /*11cc0*/  IADD3 R14, P1, R26, R2, RZ ;  /* 0x000000021a0e7210 */ /* 0x008fe40007f3e0ff */
[----:B------:R-:W-:Y:S01]  /*11cd0*/  PRMT R9, RZ, 0x7610, R9 ;  /* 0x00007610ff097816 */ /* 0x000fe20000000009 */
[----:B------:R-:W3:Y:S01]  /*11ce0*/  LDL R26, [R1+0x2e4] ;  /* 0x0002e400011a7983 */ /* 0x000ee20000100800 */
[----:B0-----:R-:W-:-:S05]  /*11cf0*/  LOP3.LUT R15, R15, 0x3f, RZ, 0xc0, !PT ;  /* 0x0000003f0f0f7812 */ /* 0x001fca00078ec0ff */
[----:B------:R-:W-:-:S05]  /*11d00*/  IMAD.SHL.U32 R15, R15, 0x2, RZ ;  /* 0x000000020f0f7824 */ /* 0x000fca00078e00ff */
[----:B------:R-:W-:-:S05]  /*11d10*/  LOP3.LUT R15, R15, 0x50, RZ, 0x3c, !PT ;  /* 0x000000500f0f7812 */ /* 0x000fca00078e3cff */
[----:B------:R0:W-:Y:S02]  /*11d20*/  STS.U16 [R15+0x2280], R10 ;  /* 0x0022800a0f007388 */ /* 0x0001e40000000400 */
[----:B0-----:R-:W-:Y:S01]  /*11d30*/  PRMT R10, RZ, 0x7610, R10 ;  /* 0x00007610ff0a7816 */ /* 0x001fe2000000000a */
[----:B------:R-:W-:Y:S01]  /*11d40*/  IMAD.X R15, R7, 0x1, R0, P1 ;  /* 0x00000001070f7824 */ /* 0x000fe200008e0600 */
[----:B------:R-:W-:Y:S01]  /*11d50*/  PRMT R16, RZ, 0x7610, R16 ;  /* 0x00007610ff107816 */ /* 0x000fe20000000010 */
        /* <DEDUP_REMOVED lines=8> */
[----:B0-----:R-:W-:Y:S02]  /*11de0*/  IADD3 R12, P1, R13, R2, RZ ;  /* 0x000000020d0c7210 */ /* 0x001fe40007f3e0ff */
[----:B------:R-:W2:Y:S03]  /*11df0*/  LDL R13, [R1+0x1c0] ;  /* 0x0001c000010d7983 */ /* 0x000ea60000100800 */
[----:B--2---:R-:W-:-:S05]  /*11e00*/  IMAD.X R13, R13, 0x1, R0, P1 ;  /* 0x000000010d0d7824 */ /* 0x004fca00008e0600 */
[----:B------:R0:W2:Y:S04]  /*11e10*/  @!P0 LDG.E.U16 R9, [R12.64] ;  /* 0x000000060c098981 */ /* 0x0000a8000c1e1500 */
[----:B0-----:R-:W2:Y:S02]  /*11e20*/  LDL R13, [R1+0x2f8] ;  /* 0x0002f800010d7983 */ /* 0x001ea40000100800 */
[----:B--2---:R-:W-:Y:S02]  /*11e30*/  IADD3 R12, P1, R13, R2, RZ ;  /* 0x000000020d0c7210 */ /* 0x004fe40007f3e0ff */
[----:B------:R-:W2:Y:S03]  /*11e40*/  LDL R13, [R1+0x1b8] ;  /* 0x0001b800010d7983 */ /* 0x000ea60000100800 */
[----:B--2---:R-:W-:-:S05]  /*11e50*/  IMAD.X R13, R13, 0x1, R0, P1 ;  /* 0x000000010d0d7824 */ /* 0x004fca00008e0600 */
[----:B------:R0:W2:Y:S04]  /*11e60*/  @!P0 LDG.E.U16 R16, [R12.64] ;  /* 0x000000060c108981 */ /* 0x0000a8000c1e1500 */
[----:B0-----:R-:W2:Y:S04]  /*11e70*/  LDL R13, [R1+0x4f0] ;  /* 0x0004f000010d7983 */ /* 0x001ea80000100800 */
[----:B------:R-:W-:Y:S04]  /*11e80*/  STS.U16 [R14+0x2a80], R8 ;  /* 0x002a80080e007388 */ /* 0x000fe80000000400 */
[----:B------:R0:W-:Y:S02]  /*11e90*/  STS.U16 [R14+0x2e80], R6 ;  /* 0x002e80060e007388 */ /* 0x0001e40000000400 */
[----:B0-----:R-:W-:-:S05]  /*11ea0*/  IADD3 R6, P1, R7, R2, RZ ;  /* 0x0000000207067210 */ /* 0x001fca0007f3e0ff */
[----:B---3--:R-:W-:Y:S02]  /*11eb0*/  IMAD.X R7, R26, 0x1, R0, P1 ;  /* 0x000000011a077824 */ /* 0x008fe400008e0600 */
[----:B------:R-:W3:Y:S04]  /*11ec0*/  LDL R26, [R1+0x3f8] ;  /* 0x0003f800011a7983 */ /* 0x000ee80000100800 */
[----:B------:R-:W-:Y:S04]  /*11ed0*/  STS.U16 [R14+0x3280], R5 ;  /* 0x003280050e007388 */ /* 0x000fe80000000400 */
[----:B------:R0:W-:Y:S01]  /*11ee0*/  STS.U16 [R14+0x3680], R4 ;  /* 0x003680040e007388 */ /* 0x0001e20000000400 */
[----:B--2---:R-:W-:-:S05]  /*11ef0*/  IADD3 R12, P1, R13, R2, RZ ;  /* 0x000000020d0c7210 */ /* 0x004fca0007f3e0ff */
[----:B------:R-:W-:Y:S01]  /*11f00*/  IMAD.X R13, R15, 0x1, R0, P1 ;  /* 0x000000010f0d7824 */ /* 0x000fe200008e0600 */
[----:B0-----:R-:W-:Y:S01]  /*11f10*/  IADD3 R4, P1, R21, R2, RZ ;  /* 0x0000000215047210 */ /* 0x001fe20007f3e0ff */
[----:B------:R-:W2:Y:S04]  /*11f20*/  LDL.LU R15, [R1+0x4] ;  /* 0x00000400010f7983 */ /* 0x000ea80000300800 */
[----:B------:R0:W-:Y:S04]  /*11f30*/  STL [R1+0x5fc], R21 ;  /* 0x0005fc1501007387 */ /* 0x0001e80000100800 */
[----:B0-----:R-:W2:Y:S01]  /*11f40*/  LDL.LU R21, [R1+0x2a4] ;  /* 0x0002a40001157983 */ /* 0x001ea20000300800 */
[----:B------:R-:W-:-:S06]  /*11f50*/  PRMT R8, RZ, 0x7610, R8 ;  /* 0x00007610ff087816 */ /* 0x000fcc0000000008 */
[----:B------:R0:W4:Y:S01]  /*11f60*/  @!P0 LDG.E.U16 R8, [R6.64] ;  /* 0x0000000606088981 */ /* 0x000122000c1e1500 */
[----:B------:R-:W-:Y:S01]  /*11f70*/  IMAD.X R5, R20, 0x1, R0, P1 ;  /* 0x0000000114057824 */ /* 0x000fe200008e0600 */
[----:B0-----:R-:W-:Y:S02]  /*11f80*/  PRMT R7, RZ, 0x7610, R7 ;  /* 0x00007610ff077816 */ /* 0x001fe40000000007 */
[----:B------:R-:W-:-:S04]  /*11f90*/  PRMT R6, RZ, 0x7610, R6 ;  /* 0x00007610ff067816 */ /* 0x000fc80000000006 */
[----:B------:R3:W4:Y:S04]  /*11fa0*/  @!P0 LDG.E.U16 R7, [R12.64] ;  /* 0x000000060c078981 */ /* 0x000728000c1e1500 */
[----:B------:R0:W4:Y:S01]  /*11fb0*/  @!P0 LDG.E.U16 R6, [R4.64] ;  /* 0x0000000604068981 */ /* 0x000122000c1e1500 */
[----:B---3--:R-:W-:-:S03]  /*11fc0*/  IADD3 R12, P1, R26, R2, RZ ;  /* 0x000000021a0c7210 */ /* 0x008fc60007f3e0ff */
[----:B------:R1:W-:Y:S01]  /*11fd0*/  STL [R1+0x600], R20 ;  /* 0x0006001401007387 */ /* 0x0003e20000100800 */
[----:B0-----:R-:W-:-:S03]  /*11fe0*/  PRMT R5, RZ, 0x7610, R5 ;  /* 0x00007610ff057816 */ /* 0x001fc60000000005 */
[----:B-1----:R-:W3:Y:S01]  /*11ff0*/  LDL.LU R20, [R1+0x4d0] ;  /* 0x0004d00001147983 */ /* 0x002ee20000300800 */
[----:B--2---:R-:W-:-:S03]  /*12000*/  IMAD.X R13, R21, 0x1, R0, P1 ;  /* 0x00000001150d7824 */ /* 0x004fc600008e0600 */
[----:B------:R0:W-:Y:S04]  /*12010*/  STL [R1+0x604], R21 ;  /* 0x0006041501007387 */ /* 0x0001e80000100800 */
[----:B------:R1:W2:Y:S04]  /*12020*/  @!P0 LDG.E.U16 R5, [R12.64] ;  /* 0x000000060c058981 */ /* 0x0002a8000c1e1500 */
[----:B0-----:R-:W2:Y:S04]  /*12030*/  LDL.LU R21, [R1+0x278] ;  /* 0x0002780001157983 */ /* 0x001ea80000300800 */
[----:B-1----:R-:W2:Y:S01]  /*12040*/  LDL R13, [R1+0x3e4] ;  /* 0x0003e400010d7983 */ /* 0x002ea20000100800 */
[----:B------:R-:W-:-:S03]  /*12050*/  PRMT R4, RZ, 0x7610, R4 ;  /* 0x00007610ff047816 */ /* 0x000fc60000000004 */
[----:B------:R-:W-:Y:S04]  /*12060*/  STS.U16 [R14+0x3a80], R3 ;  /* 0x003a80030e007388 */ /* 0x000fe80000000400 */
[----:B------:R0:W-:Y:S04]  /*12070*/  STS.U16 [R14+0x3e80], R25 ;  /* 0x003e80190e007388 */ /* 0x0001e80000000400 */
[----:B0-----:R-:W4:Y:S01]  /*12080*/  LDL R14, [R1+0x3b8] ;  /* 0x0003b800010e7983 */ /* 0x001f220000100800 */
[----:B---3--:R-:W-:-:S03]  /*12090*/  IADD3 R12, P1, R20, R2, RZ ;  /* 0x00000002140c7210 */ /* 0x008fc60007f3e0ff */
[----:B------:R0:W-:Y:S04]  /*120a0*/  STL [R1+0x608], R20 ;  /* 0x0006081401007387 */ /* 0x0001e80000100800 */
[----:B0-----:R-:W3:Y:S01]  /*120b0*/  LDL.LU R20, [R1+0x178] ;  /* 0x0001780001147983 */ /* 0x001ee20000300800 */
[----:B--2---:R-:W-:-:S05]  /*120c0*/  IMAD.X R13, R13, 0x1, R0, P1 ;  /* 0x000000010d0d7824 */ /* 0x004fca00008e0600 */
[----:B------:R0:W2:Y:S04]  /*120d0*/  @!P0 LDG.E.U16 R4, [R12.64] ;  /* 0x000000060c048981 */ /* 0x0000a8000c1e1500 */
[----:B0-----:R-:W2:Y:S01]  /*120e0*/  LDL.LU R13, [R1+0x8] ;  /* 0x00000800010d7983 */ /* 0x001ea20000300800 */
[----:B------:R-:W-:-:S03]  /*120f0*/  IADD3 R12, P1, R21, R2, RZ ;  /* 0x00000002150c7210 */ /* 0x000fc60007f3e0ff */
[----:B------:R0:W-:Y:S04]  /*12100*/  STL [R1+0x60c], R21 ;  /* 0x00060c1501007387 */ /* 0x0001e80000100800 */
[----:B0-----:R-:W4:Y:S04]  /*12110*/  LDL.LU R21, [R1+0x264] ;  /* 0x0002640001157983 */ /* 0x001f280000300800 */
[----:B------:R-:W0:Y:S01]  /*12120*/  S2R R26, SR_TID.X ;  /* 0x00000000001a7919 */ /* 0x000e220000002100 */
[----:B------:R-:W-:Y:S02]  /*12130*/  PRMT R3, RZ, 0x7610, R3 ;  /* 0x00007610ff037816 */ /* 0x000fe40000000003 */
[----:B0-----:R-:W-:-:S05]  /*12140*/  LOP3.LUT R26, R26, 0x3f, RZ, 0xc0, !PT ;  /* 0x0000003f1a1a7812 */ /* 0x001fca00078ec0ff */
[----:B------:R-:W-:-:S05]  /*12150*/  IMAD.SHL.U32 R26, R26, 0x2, RZ ;  /* 0x000000021a1a7824 */ /* 0x000fca00078e00ff */
[----:B------:R-:W-:Y:S01]  /*12160*/  LOP3.LUT R26, R26, 0x60, RZ, 0x3c, !PT ;  /* 0x000000601a1a7812 */ /* 0x000fe200078e3cff */
[----:B---3--:R-:W-:Y:S04]  /*12170*/  STL [R1+0x610], R20 ;  /* 0x0006101401007387 */ /* 0x008fe80000100800 */
[----:B--2---:R0:W-:Y:S04]  /*12180*/  STS.U16 [R26+0x300], R13 ;  /* 0x0003000d1a007388 */ /* 0x0041e80000000400 */
[----:B------:R1:W-:Y:S01]  /*12190*/  STS.U16 [R26+0x700], R15 ;  /* 0x0007000f1a007388 */ /* 0x0003e20000000400 */
[----:B0-----:R-:W-:Y:S01]  /*121a0*/  IMAD.X R13, R20, 0x1, R0, P1 ;  /* 0x00000001140d7824 */ /* 0x001fe200008e0600 */
[----:B----4-:R-:W-:-:S02]  /*121b0*/  IADD3 R14, P1, R14, R2, RZ ;  /* 0x000000020e0e7210 */ /* 0x010fc40007f3e0ff */
[----:B------:R-:W2:Y:S04]  /*121c0*/  LDL.LU R20, [R1+0x4b0] ;  /* 0x0004b00001147983 */ /* 0x000ea80000300800 */
[----:B------:R0:W3:Y:S01]  /*121d0*/  @!P0 LDG.E.U16 R3, [R12.64] ;  /* 0x000000060c038981 */ /* 0x0000e2000c1e1500 */
[----:B-1----:R-:W-:-:S03]  /*121e0*/  IMAD.X R15, R21, 0x1, R0, P1 ;  /* 0x00000001150f7824 */ /* 0x002fc600008e0600 */
[----:B------:R1:W-:Y:S01]  /*121f0*/  STL [R1+0x614], R21 ;  /* 0x0006141501007387 */ /* 0x0003e20000100800 */
[----:B0-----:R-:W-:-:S03]  /*12200*/  PRMT R12, RZ, 0x7610, R12 ;  /* 0x00007610ff0c7816 */ /* 0x001fc6000000000c */
[----:B-1----:R-:W4:Y:S04]  /*12210*/  LDL.LU R21, [R1+0x238] ;  /* 0x0002380001157983 */ /* 0x002f280000300800 */
[----:B------:R0:W2:Y:S04]  /*12220*/  @!P0 LDG.E.U16 R12, [R14.64] ;  /* 0x000000060e0c8981 */ /* 0x0000a8000c1e1500 */
[----:B0-----:R-:W2:Y:S04]  /*12230*/  LDL.LU R15, [R1] ;  /* 0x00000000010f7983 */ /* 0x001ea80000300800 */
[----:B--2---:R0:W-:Y:S04]  /*12240*/  STS.U16 [R26+0xb00], R15 ;  /* 0x000b000f1a007388 */ /* 0x0041e80000000400 */
[----:B0-----:R-:W2:Y:S01]  /*12250*/  LDL R15, [R1+0x3a4] ;  /* 0x0003a400010f7983 */ /* 0x001ea20000100800 */
[----:B------:R-:W-:-:S02]  /*12260*/  IADD3 R14, P1, R20, R2, RZ ;  /* 0x00000002140e7210 */ /* 0x000fc40007f3e0ff */
[----:B------:R-:W-:Y:S01]  /*12270*/  PRMT R13, RZ, 0x7610, R13 ;  /* 0x00007610ff0d7816 */ /* 0x000fe2000000000d */
[----:B------:R0:W-:Y:S04]  /*12280*/  STL [R1+0x618], R20 ;  /* 0x0006181401007387 */ /* 0x0001e80000100800 */
[----:B0-----:R-:W3:Y:S01]  /*12290*/  LDL.LU R20, [R1+0x158] ;  /* 0x0001580001147983 */ /* 0x001ee20000300800 */
[----:B--2---:R-:W-:-:S05]  /*122a0*/  IMAD.X R15, R15, 0x1, R0, P1 ;  /* 0x000000010f0f7824 */ /* 0x004fca00008e0600 */
[----:B------:R0:W2:Y:S04]  /*122b0*/  @!P0 LDG.E.U16 R13, [R14.64] ;  /* 0x000000060e0d8981 */ /* 0x0000a8000c1e1500 */
[----:B0-----:R-:W2:Y:S01]  /*122c0*/  LDL.LU R15, [R1+0x304] ;  /* 0x00030400010f7983 */ /* 0x001ea20000300800 */
[----:B----4-:R-:W-:Y:S02]  /*122d0*/  IADD3 R14, P1, R21, R2, RZ ;  /* 0x00000002150e7210 */ /* 0x010fe40007f3e0ff */
[----:B------:R-:W-:Y:S01]  /*122e0*/  PRMT R17, RZ, 0x7610, R17 ;  /* 0x00007610ff117816 */ /* 0x000fe20000000011 */
[----:B------:R-:W-:Y:S04]  /*122f0*/  STS.U16 [R26+0xf00], R29 ;  /* 0x000f001d1a007388 */ /* 0x000fe80000000400 */
[----:B------:R0:W-:Y:S04]  /*12300*/  STL [R1+0x61c], R21 ;  /* 0x00061c1501007387 */ /* 0x0001e80000100800 */
[----:B0-----:R-:W4:Y:S04]  /*12310*/  LDL.LU R21, [R1+0x224] ;  /* 0x0002240001157983 */ /* 0x001f280000300800 */
[----:B---3--:R0:W-:Y:S01]  /*12320*/  STL [R1+0x620], R20 ;  /* 0x0006201401007387 */ /* 0x0081e20000100800 */
[----:B--2---:R-:W-:-:S02]  /*12330*/  IMAD.MOV.U32 R29, RZ, RZ, R15 ;  /* 0x000000ffff1d7224 */ /* 0x004fc400078e000f */
[----:B------:R-:W-:Y:S02]  /*12340*/  IMAD.X R15, R20, 0x1, R0, P1 ;  /* 0x00000001140f7824 */ /* 0x000fe400008e0600 */
[----:B0-----:R-:W2:Y:S04]  /*12350*/  LDL.LU R20, [R1+0x490] ;  /* 0x0004900001147983 */ /* 0x001ea80000300800 */
[----:B------:R0:W3:Y:S04]  /*12360*/  @!P0 LDG.E.U16 R17, [R14.64] ;  /* 0x000000060e118981 */ /* 0x0000e8000c1e1500 */
[----:B0-----:R-:W2:Y:S01]  /*12370*/  LDL R15, [R1+0x378] ;  /* 0x00037800010f7983 */ /* 0x001ea20000100800 */
[----:B------:R-:W-:-:S03]  /*12380*/  PRMT R19, RZ, 0x7610, R19 ;  /* 0x00007610ff137816 */ /* 0x000fc60000000013 */
[----:B----4-:R0:W-:Y:S01]  /*12390*/  STL [R1+0x624], R21 ;  /* 0x0006241501007387 */ /* 0x0101e20000100800 */
[----:B--2---:R-:W-:-:S05]  /*123a0*/  IADD3 R14, P1, R15, R2, RZ ;  /* 0x000000020f0e7210 */ /* 0x004fca0007f3e0ff */
[----:B------:R-:W-:Y:S02]  /*123b0*/  IMAD.X R15, R21, 0x1, R0, P1 ;  /* 0x00000001150f7824 */ /* 0x000fe400008e0600 */
[----:B0-----:R-:W2:Y:S04]  /*123c0*/  LDL.LU R21, [R1+0x1f8] ;  /* 0x0001f80001157983 */ /* 0x001ea80000300800 */
[----:B------:R0:W4:Y:S04]  /*123d0*/  @!P0 LDG.E.U16 R19, [R14.64] ;  /* 0x000000060e138981 */ /* 0x000128000c1e1500 */
        /* <DEDUP_REMOVED lines=8> */
[----:B------:R-:W-:-:S03]  /*12460*/  IADD3 R14, P1, R21, R2, RZ ;  /* 0x00000002150e7210 */ /* 0x000fc60007f3e0ff */
[----:B------:R-:W-:Y:S01]  /*12470*/  STS.U16 [R26+0x1300], R28 ;  /* 0x0013001c1a007388 */ /* 0x000fe20000000400 */
[----:B------:R-:W-:-:S03]  /*12480*/  PRMT R25, RZ, 0x7610, R25 ;  /* 0x00007610ff197816 */ /* 0x000fc60000000019 */
[----:B------:R-:W-:Y:S04]  /*12490*/  STS.U16 [R26+0x1700], R27 ;  /* 0x0017001b1a007388 */ /* 0x000fe80000000400 */
[----:B------:R0:W-:Y:S04]  /*124a0*/  STL [R1+0x62c], R21 ;  /* 0x00062c1501007387 */ /* 0x0001e80000100800 */
[----:B0-----:R-:W4:Y:S04]  /*124b0*/  LDL.LU R21, [R1+0x1e4] ;  /* 0x0001e40001157983 */ /* 0x001f280000300800 */
[----:B---3--:R-:W-:Y:S04]  /*124c0*/  STL [R1+0x630], R20 ;  /* 0x0006301401007387 */ /* 0x008fe80000100800 */
[----:B--2---:R0:W-:Y:S02]  /*124d0*/  STS.U16 [R26+0x1b00], R15 ;  /* 0x001b000f1a007388 */ /* 0x0041e40000000400 */
[----:B0-----:R-:W-:-:S02]  /*124e0*/  IMAD.X R15, R20, 0x1, R0, P1 ;  /* 0x00000001140f7824 */ /* 0x001fc400008e0600 */
[----:B------:R-:W2:Y:S04]  /*124f0*/  LDL.LU R20, [R1+0x470] ;  /* 0x0004700001147983 */ /* 0x000ea80000300800 */
[----:B------:R0:W3:Y:S04]  /*12500*/  @!P0 LDG.E.U16 R25, [R14.64] ;  /* 0x000000060e198981 */ /* 0x0000e8000c1e1500 */
[----:B0-----:R-:W2:Y:S04]  /*12510*/  LDL.LU R14, [R1+0x10] ;  /* 0x00001000010e7983 */ /* 0x001ea80000300800 */
[----:B------:R-:W3:Y:S01]  /*12520*/  LDL R15, [R1+0x338] ;  /* 0x00033800010f7983 */ /* 0x000ee20000100800 */
[----:B------:R-:W-:-:S03]  /*12530*/  PRMT R27, RZ, 0x7610, R27 ;  /* 0x00007610ff1b7816 */ /* 0x000fc6000000001b */
[----:B--2---:R3:W-:Y:S02]  /*12540*/  STS.U16 [R26+0x1f00], R14 ;  /* 0x001f000e1a007388 */ /* 0x0047e40000000400 */
[----:B---3--:R-:W-:Y:S02]  /*12550*/  IADD3 R14, P1, R15, R2, RZ ;  /* 0x000000020f0e7210 */ /* 0x008fe40007f3e0ff */
[----:B------:R-:W2:Y:S03]  /*12560*/  LDL.LU R26, [R1+0x838] ;  /* 0x00083800011a7983 */ /* 0x000ea60000300800 */
[----:B----4-:R-:W-:-:S05]  /*12570*/  IMAD.X R15, R21, 0x1, R0, P1 ;  /* 0x00000001150f7824 */ /* 0x010fca00008e0600 */
[----:B------:R0:W3:Y:S04]  /*12580*/  @!P0 LDG.E.U16 R27, [R14.64] ;  /* 0x000000060e1b8981 */ /* 0x0000e8000c1e1500 */
[----:B0-----:R-:W0:Y:S04]  /*12590*/  S2R R15, SR_TID.X ;  /* 0x00000000000f7919 */ /* 0x001e280000002100 */
[----:B------:R-:W-:Y:S01]  /*125a0*/  STL [R1+0x6fc], R21 ;  /* 0x0006fc1501007387 */ /* 0x000fe20000100800 */
[----:B0-----:R-:W-:-:S05]  /*125b0*/  LOP3.LUT R15, R15, 0x3f, RZ, 0xc0, !PT ;  /* 0x0000003f0f0f7812 */ /* 0x001fca00078ec0ff */
[----:B------:R-:W-:-:S05]  /*125c0*/  IMAD.SHL.U32 R15, R15, 0x2, RZ ;  /* 0x000000020f0f7824 */ /* 0x000fca00078e00ff */
[----:B------:R-:W-:Y:S02]  /*125d0*/  LOP3.LUT R14, R15, 0x60, RZ, 0x3c, !PT ;  /* 0x000000600f0e7812 */ /* 0x000fe400078e3cff */
[----:B------:R-:W4:Y:S04]  /*125e0*/  LDL.LU R15, [R1+0xc] ;  /* 0x00000c00010f7983 */ /* 0x000f280000300800 */
[----:B----4-:R0:W-:Y:S04]  /*125f0*/  STS.U16 [R14+0x2300], R15 ;  /* 0x0023000f0e007388 */ /* 0x0101e80000000400 */
[----:B0-----:R-:W4:Y:S01]  /*12600*/  LDL R15, [R1+0x324] ;  /* 0x00032400010f7983 */ /* 0x001f220000100800 */
[----:B------:R-:W-:-:S03]  /*12610*/  IADD3 R14, P1, R20, R2, RZ ;  /* 0x00000002140e7210 */ /* 0x000fc60007f3e0ff */
[----:B------:R0:W-:Y:S04]  /*12620*/  STL [R1+0x700], R20 ;  /* 0x0007001401007387 */ /* 0x0001e80000100800 */
[----:B0-----:R-:W3:Y:S01]  /*12630*/  LDL.LU R20, [R1+0x20] ;  /* 0x0000200001147983 */ /* 0x001ee20000300800 */
[----:B------:R-:W-:Y:S01]  /*12640*/  PRMT R28, RZ, 0x7610, R28 ;  /* 0x00007610ff1c7816 */ /* 0x000fe2000000001c */
[----:B------:R-:W-:Y:S02]  /*12650*/  IMAD.MOV.U32 R21, RZ, RZ, R29 ;  /* 0x000000ffff157224 */ /* 0x000fe400078e001d */
[----:B------:R-:W0:Y:S04]  /*12660*/  S2R R29, SR_TID.X ;  /* 0x00000000001d7919 */ /* 0x000e280000002100 */
[----:B------:R1:W-:Y:S04]  /*12670*/  STL [R1+0x6d4], R2 ;  /* 0x0006d40201007387 */ /* 0x0003e80000100800 */
[----:B------:R0:W-:Y:S02]  /*12680*/  STL [R1+0x6d8], R0 ;  /* 0x0006d80001007387 */ /* 0x0001e40000100800 */
[----:B0-----:R-:W-:-:S05]  /*12690*/  LOP3.LUT R29, R29, 0x3f, RZ, 0xc0, !PT ;  /* 0x0000003f1d1d7812 */ /* 0x001fca00078ec0ff */
[----:B------:R-:W-:-:S05]  /*126a0*/  IMAD.SHL.U32 R29, R29, 0x2, RZ ;  /* 0x000000021d1d7824 */ /* 0x000fca00078e00ff */
[C---:B-1----:R-:W-:Y:S02]  /*126b0*/  LOP3.LUT R2, R29.reuse, 0x60, RZ, 0x3c, !PT ;  /* 0x000000601d027812 */ /* 0x042fe400078e3cff */
[----:B------:R-:W-:-:S03]  /*126c0*/  LOP3.LUT R29, R29, 0x70, RZ, 0x3c, !PT ;  /* 0x000000701d1d7812 */ /* 0x000fc600078e3cff */
[----:B--2---:R-:W-:Y:S04]  /*126d0*/  STS.U16 [R2+0x2700], R26 ;  /* 0x0027001a02007388 */ /* 0x004fe80000000400 */
[----:B------:R-:W-:Y:S04]  /*126e0*/  STS.U16 [R2+0x2b00], R24 ;  /* 0x002b001802007388 */ /* 0x000fe80000000400 */
[----:B------:R-:W-:Y:S04]  /*126f0*/  STS.U16 [R2+0x2f00], R22 ;  /* 0x002f001602007388 */ /* 0x000fe80000000400 */
[----:B------:R-:W-:Y:S04]  /*12700*/  STS.U16 [R2+0x3300], R18 ;  /* 0x0033001202007388 */ /* 0x000fe80000000400 */
[----:B------:R-:W-:Y:S04]  /*12710*/  STS.U16 [R2+0x3700], R11 ;  /* 0x0037000b02007388 */ /* 0x000fe80000000400 */
[----:B------:R-:W-:Y:S04]  /*12720*/  STS.U16 [R2+0x3b00], R10 ;  /* 0x003b000a02007388 */ /* 0x000fe80000000400 */
[----:B------:R-:W-:Y:S01]  /*12730*/  STS.U16 [R2+0x3f00], R9 ;  /* 0x003f000902007388 */ /* 0x000fe20000000400 */
[----:B----4-:R-:W-:-:S03]  /*12740*/  IMAD.X R15, R15, 0x1, R0, P1 ;  /* 0x000000010f0f7824 */ /* 0x010fc600008e0600 */
[----:B------:R-:W2:Y:S04]  /*12750*/  LDL R0, [R1+0x110] ;  /* 0x0001100001007983 */ /* 0x000ea80000100800 */
[----:B------:R0:W4:Y:S04]  /*12760*/  @!P0 LDG.E.U16 R28, [R14.64] ;  /* 0x000000060e1c8981 */ /* 0x000128000c1e1500 */
[----:B---3--:R-:W-:Y:S04]  /*12770*/  STS.U16 [R29+0x3f80], R20 ;  /* 0x003f80141d007388 */ /* 0x008fe80000000400 */
[----:B------:R-:W-:Y:S04]  /*12780*/  STS.U16 [R29+0x380], R16 ;  /* 0x000380101d007388 */ /* 0x000fe80000000400 */
[----:B------:R-:W-:Y:S04]  /*12790*/  STS.U16 [R29+0x780], R8 ;  /* 0x000780081d007388 */ /* 0x000fe80000000400 */
[----:B------:R-:W-:Y:S04]  /*127a0*/  STS.U16 [R29+0xb80], R7 ;  /* 0x000b80071d007388 */ /* 0x000fe80000000400 */
[----:B------:R-:W-:Y:S04]  /*127b0*/  STS.U16 [R29+0xf80], R6 ;  /* 0x000f80061d007388 */ /* 0x000fe80000000400 */
[----:B------:R-:W-:Y:S04]  /*127c0*/  STS.U16 [R29+0x1380], R5 ;  /* 0x001380051d007388 */ /* 0x000fe80000000400 */
[----:B------:R1:W-:Y:S04]  /*127d0*/  STS.U16 [R29+0x1780], R4 ;  /* 0x001780041d007388 */ /* 0x0003e80000000400 */
[----:B------:R-:W-:Y:S04]  /*127e0*/  STS.U16 [R29+0x1b80], R3 ;  /* 0x001b80031d007388 */ /* 0x000fe80000000400 */
[----:B------:R-:W-:Y:S04]  /*127f0*/  STS.U16 [R29+0x1f80], R12 ;  /* 0x001f800c1d007388 */ /* 0x000fe80000000400 */
[----:B-1----:R-:W3:Y:S04]  /*12800*/  LDL.LU.64 R4, [R1+0x30] ;  /* 0x0000300001047983 */ /* 0x002ee80000300a00 */
[----:B------:R-:W-:Y:S04]  /*12810*/  STS.U16 [R29+0x2380], R13 ;  /* 0x0023800d1d007388 */ /* 0x000fe80000000400 */
[----:B------:R-:W3:Y:S04]  /*12820*/  LDL.LU.64 R6, [R1+0x38] ;  /* 0x0000380001067983 */ /* 0x000ee80000300a00 */
[----:B------:R1:W-:Y:S04]  /*12830*/  STS.U16 [R29+0x2780], R17 ;  /* 0x002780111d007388 */ /* 0x0003e80000000400 */
[----:B------:R0:W-:Y:S04]  /*12840*/  STS.U16 [R29+0x2b80], R19 ;  /* 0x002b80131d007388 */ /* 0x0001e80000000400 */
[----:B-1----:R-:W3:Y:S04]  /*12850*/  LDL.LU.64 R16, [R1+0xb0] ;  /* 0x0000b00001107983 */ /* 0x002ee80000300a00 */
[----:B0-----:R-:W3:Y:S04]  /*12860*/  LDL.LU.64 R18, [R1+0xb8] ;  /* 0x0000b80001127983 */ /* 0x001ee80000300a00 */
[----:B------:R-:W0:Y:S04]  /*12870*/  S2R R20, SR_TID.X ;  /* 0x0000000000147919 */ /* 0x000e280000002100 */
[----:B------:R-:W1:Y:S04]  /*12880*/  S2R R2, SR_TID.X ;  /* 0x0000000000027919 */ /* 0x000e680000002100 */
[----:B------:R-:W-:Y:S04]  /*12890*/  STS.U16 [R29+0x2f80], R23 ;  /* 0x002f80171d007388 */ /* 0x000fe80000000400 */
[----:B------:R-:W-:Y:S04]  /*128a0*/  STS.U16 [R29+0x3380], R25 ;  /* 0x003380191d007388 */ /* 0x000fe80000000400 */
[----:B------:R-:W-:Y:S01]  /*128b0*/  STS.U16 [R29+0x3780], R27 ;  /* 0x0037801b1d007388 */ /* 0x000fe20000000400 */
[----:B0-----:R-:W-:Y:S01]  /*128c0*/  LOP3.LUT R20, R20, 0x7, RZ, 0xc0, !PT ;  /* 0x0000000714147812 */ /* 0x001fe200078ec0ff */
[----:B-1----:R-:W-:-:S04]  /*128d0*/  IMAD.SHL.U32 R15, R2, 0x2, RZ ;  /* 0x00000002020f7824 */ /* 0x002fc800078e00ff */
[----:B------:R-:W-:Y:S02]  /*128e0*/  IMAD R20, R20, 0x90, RZ ;  /* 0x0000009014147824 */ /* 0x000fe400078e02ff */
[----:B------:R-:W-:-:S03]  /*128f0*/  IMAD.SHL.U32 R2, R2, 0x20, RZ ;  /* 0x0000002002027824 */ /* 0x000fc600078e00ff */
[----:B------:R-:W-:-:S04]  /*12900*/  LOP3.LUT R20, R20, 0x30, R15, 0x78, !PT ;  /* 0x0000003014147812 */ /* 0x000fc800078e780f */
[----:B------:R-:W-:Y:S01]  /*12910*/  LOP3.LUT R20, R20, 0x400, R2, 0xf8, !PT ;  /* 0x0000040014147812 */ /* 0x000fe200078ef802 */
[----:B----4-:R0:W-:Y:S04]  /*12920*/  STS.U16 [R29+0x3b80], R28 ;  /* 0x003b801c1d007388 */ /* 0x0101e80000000400 */
[----:B------:R-:W-:Y:S06]  /*12930*/  BAR.SYNC.DEFER_BLOCKING 0x0 ;  /* 0x0000000000007b1d */ /* 0x000fec0000010000 */
[----:B--2---:R-:W-:Y:S04]  /*12940*/  LDSM.16.MT88.4 R8, [R0+0x4000] ;  /* 0x004000000008783b */ /* 0x004fe80000004200 */
[----:B------:R-:W3:Y:S04]  /*12950*/  LDSM.16.M88.4 R12, [R20] ;  /* 0x00000000140c783b */ /* 0x000ee80000000200 */
[----:B------:R-:W1:Y:S04]  /*12960*/  LDSM.16.M88.4 R24, [R20+0x800] ;  /* 0x000800001418783b */ /* 0x000e680000000200 */
[----:B0-----:R-:W0:Y:S01]  /*12970*/  S2R R29, SR_TID.X ;  /* 0x00000000001d7919 */ /* 0x001e220000002100 */
[----:B---3--:R-:W-:Y:S01]  /*12980*/  HMMA.16816.F32 R16, R8, R12, R16 ;  /* 0x0000000c0810723c */ /* 0x008fe20000001810 */
[----:B------:R-:W-:-:S02]  /*12990*/  IMAD.MOV.U32 R28, RZ, RZ, R14 ;  /* 0x000000ffff1c7224 */ /* 0x000fc400078e000e */
[----:B------:R-:W-:-:S05]  /*129a0*/  IMAD.MOV.U32 R2, RZ, RZ, R15 ;  /* 0x000000ffff027224 */ /* 0x000fca00078e000f */
[----:B-1----:R-:W-:Y:S01]  /*129b0*/  HMMA.16816.F32 R12, R8, R24, R4 ;  /* 0x00000018080c723c */ /* 0x002fe20000001804 */
[C---:B0-----:R-:W-:Y:S01]  /*129c0*/  LOP3.LUT R20, R29.reuse, 0x7, RZ, 0xc0, !PT ;  /* 0x000000071d147812 */ /* 0x041fe200078ec0ff */
[C---:B------:R-:W-:Y:S01]  /*129d0*/  IMAD.SHL.U32 R22, R29.reuse, 0x2, RZ ;  /* 0x000000021d167824 */ /* 0x040fe200078e00ff */
[----:B------:R-:W-:Y:S03]  /*129e0*/  STL [R1+0x7cc], R27 ;  /* 0x0007cc1b01007387 */ /* 0x000fe60000100800 */
[----:B------:R-:W-:Y:S02]  /*129f0*/  IMAD R20, R20, 0x90, RZ ;  /* 0x0000009014147824 */ /* 0x000fe400078e02ff */
[----:B------:R-:W-:-:S07]  /*12a00*/  IMAD.SHL.U32 R29, R29, 0x20, RZ ;  /* 0x000000201d1d7824 */ /* 0x000fce00078e00ff */
[----:B------:R-:W-:Y:S04]  /*12a10*/  STL.64 [R1+0x808], R18 ;  /* 0x0008081201007387 */ /* 0x000fe80000100a00 */
[----:B------:R-:W-:Y:S04]  /*12a20*/  STL.64 [R1+0x800], R16 ;  /* 0x0008001001007387 */ /* 0x000fe80000100a00 */
[----:B------:R0:W-:Y:S02]  /*12a30*/  STL.64 [R1+0x7d8], R14 ;  /* 0x0007d80e01007387 */ /* 0x0001e40000100a00 */
[----:B0-----:R-:W-:-:S04]  /*12a40*/  LOP3.LUT R15, R20, 0x30, R22, 0x78, !PT ;  /* 0x00000030140f7812 */ /* 0x001fc800078e7816 */
[----:B------:R-:W-:-:S05]  /*12a50*/  LOP3.LUT R15, R15, 0x400, R29, 0xf8, !PT ;  /* 0x000004000f0f7812 */ /* 0x000fca00078ef81d */
[----:B------:R-:W0:Y:S04]  /*12a60*/  LDSM.16.M88.4 R4, [R15+0x1000] ;  /* 0x001000000f04783b */ /* 0x000e280000000200 */
[----:B------:R-:W1:Y:S04]  /*12a70*/  LDSM.16.M88.4 R16, [R15+0x1800] ;  /* 0x001800000f10783b */ /* 0x000e680000000200 */
[----:B------:R-:W-:Y:S01]  /*12a80*/  STL.64 [R1+0x7d0], R12 ;  /* 0x0007d00c01007387 */ /* 0x000fe20000100a00 */
[----:B0-----:R-:W-:-:S03]  /*12a90*/  IMAD.MOV.U32 R3, RZ, RZ, R7 ;  /* 0x000000ffff037224 */ /* 0x001fc600078e0007 */
[----:B------:R-:W-:Y:S01]  /*12aa0*/  STL [R1+0x48], R6 ;  /* 0x0000480601007387 */ /* 0x000fe20000100800 */
[----:B-1----:R-:W-:-:S03]  /*12ab0*/  IMAD.MOV.U32 R27, RZ, RZ, R18 ;  /* 0x000000ffff1b7224 */ /* 0x002fc600078e0012 */
[----:B------:R-:W-:Y:S04]  /*12ac0*/  STL [R1+0x7c8], R3 ;  /* 0x0007c80301007387 */ /* 0x000fe80000100800 */
[----:B------:R0:W-:Y:S04]  /*12ad0*/  STL.64 [R1+0x820], R26 ;  /* 0x0008201a01007387 */ /* 0x0001e80000100a00 */
[----:B------:R-:W2:Y:S04]  /*12ae0*/  LDL.LU.64 R24, [R1+0x80] ;  /* 0x0000800001187983 */ /* 0x000ea80000300a00 */
[----:B0-----:R-:W3:Y:S01]  /*12af0*/  LDL.LU.64 R26, [R1+0x88] ;  /* 0x00008800011a7983 */ /* 0x001ee20000300a00 */
[----:B------:R-:W-:-:S02]  /*12b00*/  IMAD.MOV.U32 R12, RZ, RZ, R4 ;  /* 0x000000ffff0c7224 */ /* 0x000fc400078e0004 */
[----:B------:R-:W-:Y:S02]  /*12b10*/  IMAD.MOV.U32 R13, RZ, RZ, R5 ;  /* 0x000000ffff0d7224 */ /* 0x000fe400078e0005 */
[----:B------:R-:W0:Y:S04]  /*12b20*/  LDSM.16.M88.4 R4, [R15+0x2000] ;  /* 0x002000000f04783b */ /* 0x000e280000000200 */
[----:B---3--:R-:W-:Y:S04]  /*12b30*/  STL.64 [R1+0x830], R26 ;  /* 0x0008301a01007387 */ /* 0x008fe80000100a00 */
[----:B--2---:R1:W-:Y:S04]  /*12b40*/  STL.64 [R1+0x828], R24 ;  /* 0x0008281801007387 */ /* 0x0043e80000100a00 */
[----:B-1----:R-:W2:Y:S04]  /*12b50*/  LDL.LU.64 R24, [R1+0xa0] ;  /* 0x0000a00001187983 */ /* 0x002ea80000300a00 */
[----:B------:R-:W2:Y:S01]  /*12b60*/  LDL.LU.64 R26, [R1+0xa8] ;  /* 0x0000a800011a7983 */ /* 0x000ea20000300a00 */
[----:B0-----:R-:W-:-:S02]  /*12b70*/  IMAD.MOV.U32 R22, RZ, RZ, R4 ;  /* 0x000000ffff167224 */ /* 0x001fc400078e0004 */
[----:B------:R-:W-:Y:S01]  /*12b80*/  IMAD.MOV.U32 R18, RZ, RZ, R5 ;  /* 0x000000ffff127224 */ /* 0x000fe200078e0005 */
[----:B------:R-:W-:Y:S04]  /*12b90*/  STL.64 [R1+0x98], R6 ;  /* 0x0000980601007387 */ /* 0x000fe80000100a00 */
[----:B------:R-:W-:Y:S04]  /*12ba0*/  STL [R1+0x3c], R19 ;  /* 0x00003c1301007387 */ /* 0x000fe80000100800 */
[----:B------:R-:W0:Y:S04]  /*12bb0*/  LDSM.16.M88.4 R4, [R15+0x2800] ;  /* 0x002800000f04783b */ /* 0x000e280000000200 */
[----:B------:R2:W-:Y:S02]  /*12bc0*/  STL [R1+0x81c], R15 ;  /* 0x00081c0f01007387 */ /* 0x0005e40000100800 */
[----:B--2---:R-:W-:Y:S02]  /*12bd0*/  HMMA.16816.F32 R12, R8, R12, R24 ;  /* 0x0000000c080c723c */ /* 0x004fe40000001818 */
[----:B------:R-:W2:Y:S04]  /*12be0*/  LDL.LU.64 R26, [R1+0x830] ;  /* 0x00083000011a7983 */ /* 0x000ea80000300a00 */
[----:B------:R-:W2:Y:S11]  /*12bf0*/  LDL.LU.64 R24, [R1+0x828] ;  /* 0x0008280001187983 */ /* 0x000eb60000300a00 */
[----:B------:R-:W-:Y:S06]  /*12c00*/  @!UPT UIADD3 URZ, URZ, URZ, URZ ;  /* 0x0000003f3f3ff290 */ /* 0x000fec000fffe03f */
[----:B------:R1:W-:Y:S01]  /*12c10*/  STL [R1+0x20], R12 ;  /* 0x0000200c01007387 */ /* 0x0003e20000100800 */
[----:B------:R-:W-:Y:S02]  /*12c20*/  IMAD.MOV.U32 R3, RZ, RZ, R13 ;  /* 0x000000ffff037224 */ /* 0x000fe400078e000d */
[----:B------:R-:W-:Y:S02]  /*12c30*/  IMAD.MOV.U32 R29, RZ, RZ, R14 ;  /* 0x000000ffff1d7224 */ /* 0x000fe400078e000e */
[----:B------:R-:W-:Y:S01]  /*12c40*/  IMAD.MOV.U32 R20, RZ, RZ, R15 ;  /* 0x000000ffff147224 */ /* 0x000fe200078e000f */
[----:B-1----:R-:W3:Y:S04]  /*12c50*/  LDL.LU.64 R12, [R1+0x70] ;  /* 0x00007000010c7983 */ /* 0x002ee80000300a00 */
[----:B------:R-:W3:Y:S04]  /*12c60*/  LDL.LU.64 R14, [R1+0x78] ;  /* 0x00007800010e7983 */ /* 0x000ee80000300a00 */
[----:B0-----:R0:W-:Y:S02]  /*12c70*/  STL.64 [R1+0xb8], R6 ;  /* 0x0000b80601007387 */ /* 0x0011e40000100a00 */
[----:B0-----:R-:W-:-:S02]  /*12c80*/  IMAD.MOV.U32 R7, RZ, RZ, R18 ;  /* 0x000000ffff077224 */ /* 0x001fc400078e0012 */
[----:B--2---:R-:W-:Y:S01]  /*12c90*/  HMMA.16816.F32 R16, R8, R16, R24 ;  /* 0x000000100810723c */ /* 0x004fe20000001818 */
[----:B------:R-:W2:Y:S01]  /*12ca0*/  LDL.LU.64 R26, [R1+0x820] ;  /* 0x00082000011a7983 */ /* 0x000ea20000300a00 */
[----:B------:R-:W-:Y:S11]  /*12cb0*/  IMAD.MOV.U32 R6, RZ, RZ, R22 ;  /* 0x000000ffff067224 */ /* 0x000ff600078e0016 */
[----:B------:R-:W-:Y:S11]  /*12cc0*/  @!UPT UIADD3 URZ, URZ, URZ, URZ ;  /* 0x0000003f3f3ff290 */ /* 0x000ff6000fffe03f */
[----:B------:R-:W-:Y:S01]  /*12cd0*/  IMAD.MOV.U32 R23, RZ, RZ, R17 ;  /* 0x000000ffff177224 */ /* 0x000fe200078e0011 */
[----:B------:R0:W-:Y:S01]  /*12ce0*/  STL [R1+0x10], R16 ;  /* 0x0000101001007387 */ /* 0x0001e20000100800 */
[----:B------:R-:W-:Y:S02]  /*12cf0*/  IMAD.MOV.U32 R25, RZ, RZ, R18 ;  /* 0x000000ffff197224 */ /* 0x000fe400078e0012 */
[----:B------:R-:W-:Y:S01]  /*12d00*/  IMAD.MOV.U32 R24, RZ, RZ, R19 ;  /* 0x000000ffff187224 */ /* 0x000fe200078e0013 */
[----:B0-----:R-:W4:Y:S04]  /*12d10*/  LDL.LU.64 R16, [R1+0x50] ;  /* 0x0000500001107983 */ /* 0x001f280000300a00 */
[----:B------:R-:W4:Y:S04]  /*12d20*/  LDL.LU.64 R18, [R1+0x58] ;  /* 0x0000580001127983 */ /* 0x000f280000300a00 */
[----:B------:R-:W-:Y:S04]  /*12d30*/  STL [R1+0x818], R23 ;  /* 0x0008181701007387 */ /* 0x000fe80000100800 */
[----:B------:R0:W-:Y:S04]  /*12d40*/  STL.64 [R1+0x810], R20 ;  /* 0x0008101401007387 */ /* 0x0001e80000100a00 */
[----:B0-----:R-:W4:Y:S04]  /*12d50*/  LDL.LU.64 R20, [R1+0x60] ;  /* 0x0000600001147983 */ /* 0x001f280000300a00 */
[----:B------:R-:W4:Y:S04]  /*12d60*/  LDL.LU.64 R22, [R1+0x68] ;  /* 0x0000680001167983 */ /* 0x000f280000300a00 */
[----:B--2---:R-:W-:Y:S04]  /*12d70*/  STL.64 [R1+0x7e8], R26 ;  /* 0x0007e81a01007387 */ /* 0x004fe80000100a00 */
[----:B------:R0:W-:Y:S02]  /*12d80*/  STL.64 [R1+0x7e0], R24 ;  /* 0x0007e01801007387 */ /* 0x0001e40000100a00 */
[----:B0-----:R-:W-:-:S02]  /*12d90*/  IMAD.MOV.U32 R24, RZ, RZ, R6 ;  /* 0x000000ffff187224 */ /* 0x001fc400078e0006 */
[----:B------:R-:W-:-:S07]  /*12da0*/  IMAD.MOV.U32 R25, RZ, RZ, R7 ;  /* 0x000000ffff197224 */ /* 0x000fce00078e0007 */
[C---:B---3--:R-:W-:Y:S01]  /*12db0*/  HMMA.16816.F32 R24, R8.reuse, R24, R12 ;  /* 0x000000180818723c */ /* 0x048fe2000000180c */
[----:B------:R-:W2:Y:S11]  /*12dc0*/  LDL.LU R15, [R1+0x81c] ;  /* 0x00081c00010f7983 */ /* 0x000eb60000300800 */
[----:B------:R-:W-:Y:S11]  /*12dd0*/  @!UPT UIADD3 URZ, URZ, URZ, URZ ;  /* 0x0000003f3f3ff290 */ /* 0x000ff6000fffe03f */
[----:B------:R0:W-:Y:S04]  /*12de0*/  STL.64 [R1+0x70], R24 ;  /* 0x0000701801007387 */ /* 0x0001e80000100a00 */
[----:B------:R1:W-:Y:S04]  /*12df0*/  STL.64 [R1+0x78], R26 ;  /* 0x0000781a01007387 */ /* 0x0003e80000100a00 */
[----:B0-----:R-:W3:Y:S04]  /*12e00*/  LDL.LU.64 R24, [R1+0xe0] ;  /* 0x0000e00001187983 */ /* 0x001ee80000300a00 */
[----:B-1----:R-:W3:Y:S01]  /*12e10*/  LDL.LU.64 R26, [R1+0xe8] ;  /* 0x0000e800011a7983 */ /* 0x002ee20000300a00 */
[C---:B----4-:R-:W-:Y:S03]  /*12e20*/  HMMA.16816.F32 R4, R8.reuse, R4, R16 ;  /* 0x000000040804723c */ /* 0x050fe60000001810 */
[----:B--2---:R-:W0:Y:S04]  /*12e30*/  LDSM.16.M88.4 R16, [R15+0x3000] ;  /* 0x003000000f10783b */ /* 0x004e280000000200 */
[----:B------:R-:W-:Y:S04]  /*12e40*/  LDSM.16.M88.4 R12, [R15+0x3800] ;  /* 0x003800000f0c783b */ /* 0x000fe80000000200 */
[----:B---3--:R-:W-:Y:S04]  /*12e50*/  STL.64 [R1+0x7f8], R26 ;  /* 0x0007f81a01007387 */ /* 0x008fe80000100a00 */
[----:B------:R-:W-:Y:S08]  /*12e60*/  STL.64 [R1+0x7f0], R24 ;  /* 0x0007f01801007387 */ /* 0x000ff00000100a00 */
[----:B------:R-:W-:Y:S04]  /*12e70*/  STL.64 [R1+0xa0], R4 ;  /* 0x0000a00401007387 */ /* 0x000fe80000100a00 */
[----:B------:R-:W-:Y:S04]  /*12e80*/  STL.64 [R1+0xa8], R6 ;  /* 0x0000a80601007387 */ /* 0x000fe80000100a00 */
[----:B0-----:R0:W-:Y:S04]  /*12e90*/  STL.64 [R1+0xd8], R18 ;  /* 0x0000d81201007387 */ /* 0x0011e80000100a00 */
[----:B------:R-:W1:Y:S01]  /*12ea0*/  LDSM.16.MT88.4 R4, [R0+0x4200] ;  /* 0x004200000004783b */ /* 0x000e620000004200 */
[----:B0-----:R-:W-:Y:S03]  /*12eb0*/  HMMA.16816.F32 R16, R8, R16, R20 ;  /* 0x000000100810723c */ /* 0x001fe60000001814 */
[----:B------:R-:W2:Y:S04]  /*12ec0*/  LDL.LU R23, [R1+0x818] ;  /* 0x0008180001177983 */ /* 0x000ea80000300800 */
[----:B------:R-:W3:Y:S11]  /*12ed0*/  LDL.LU.64 R20, [R1+0x810] ;  /* 0x0008100001147983 */ /* 0x000ef60000300a00 */
[----:B------:R-:W-:Y:S05]  /*12ee0*/  @!UPT UIADD3 URZ, URZ, URZ, URZ ;  /* 0x0000003f3f3ff290 */ /* 0x000fea000fffe03f */
[----:B------:R-:W-:Y:S04]  /*12ef0*/  STL.64 [R1+0xc0], R16 ;  /* 0x0000c01001007387 */ /* 0x000fe80000100a00 */
[----:B------:R0:W-:Y:S04]  /*12f00*/  STL.64 [R1+0xc8], R18 ;  /* 0x0000c81201007387 */ /* 0x0001e80000100a00 */
[----:B0-----:R-:W1:Y:S04]  /*12f10*/  LDL.LU.64 R18, [R1+0x808] ;  /* 0x0008080001127983 */ /* 0x001e680000300a00 */
[----:B------:R-:W1:Y:S01]  /*12f20*/  LDL.LU.64 R16, [R1+0x800] ;  /* 0x0008000001107983 */ /* 0x000e620000300a00 */
[----:B------:R-:W-:-:S02]  /*12f30*/  IMAD.MOV.U32 R26, RZ, RZ, R28 ;  /* 0x000000ffff1a7224 */ /* 0x000fc400078e001c */
[----:B------:R-:W-:-:S07]  /*12f40*/  IMAD.MOV.U32 R27, RZ, RZ, R2 ;  /* 0x000000ffff1b7224 */ /* 0x000fce00078e0002 */
[----:B-1----:R-:W-:Y:S01]  /*12f50*/  HMMA.16816.F32 R16, R4, R26, R16 ;  /* 0x0000001a0410723c */ /* 0x002fe20000001810 */
[----:B------:R-:W4:Y:S04]  /*12f60*/  LDL.LU.64 R26, [R1+0x7f8] ;  /* 0x0007f800011a7983 */ /* 0x000f280000300a00 */
[----:B------:R-:W4:Y:S11]  /*12f70*/  LDL.LU.64 R24, [R1+0x7f0] ;  /* 0x0007f00001187983 */ /* 0x000f360000300a00 */
[----:B------:R-:W-:Y:S08]  /*12f80*/  @!UPT UIADD3 URZ, URZ, URZ, URZ ;  /* 0x0000003f3f3ff290 */ /* 0x000ff0000fffe03f */
[----:B------:R-:W-:Y:S02]  /*12f90*/  IMAD.MOV.U32 R0, RZ, RZ, R19 ;  /* 0x000000ffff007224 */ /* 0x000fe400078e0013 */
[----:B------:R-:W-:Y:S01]  /*12fa0*/  IMAD.MOV.U32 R2, RZ, RZ, R18 ;  /* 0x000000ffff027224 */ /* 0x000fe200078e0012 */
[----:B------:R-:W2:Y:S01]  /*12fb0*/  LDL R19, [R1+0x110] ;  /* 0x0001100001137983 */ /* 0x000ea20000100800 */
[----:B------:R-:W-:-:S03]  /*12fc0*/  IMAD.MOV.U32 R28, RZ, RZ, R16 ;  /* 0x000000ffff1c7224 */ /* 0x000fc600078e0010 */
[----:B------:R-:W-:Y:S04]  /*12fd0*/  STL [R1+0x7bc], R0 ;  /* 0x0007bc0001007387 */ /* 0x000fe80000100800 */
[----:B------:R-:W-:Y:S04]  /*12fe0*/  STL [R1+0x7b8], R2 ;  /* 0x0007b80201007387 */ /* 0x000fe80000100800 */
[----:B------:R-:W-:Y:S04]  /*12ff0*/  STL [R1+0x7a0], R28 ;  /* 0x0007a01c01007387 */ /* 0x000fe80000100800 */
[----:B------:R0:W-:Y:S01]  /*13000*/  STL.64 [R1+0x88], R14 ;  /* 0x0000880e01007387 */ /* 0x0001e20000100a00 */
[----:B----4-:R-:W-:Y:S03]  /*13010*/  HMMA.16816.F32 R8, R8, R12, R24 ;  /* 0x0000000c0808723c */ /* 0x010fe60000001818 */
[----:B------:R-:W4:Y:S04]  /*13020*/  LDL.LU.64 R26, [R1+0x7e8] ;  /* 0x0007e800011a7983 */ /* 0x000f280000300a00 */
[----:B------:R-:W2:Y:S04]  /*13030*/  LDL.LU.64 R24, [R1+0x7e0] ;  /* 0x0007e00001187983 */ /* 0x000ea80000300a00 */
[----:B0-----:R-:W2:Y:S04]  /*13040*/  LDL.LU.64 R14, [R1+0x7d8] ;  /* 0x0007d800010e7983 */ /* 0x001ea80000300a00 */
[----:B------:R-:W2:Y:S08]  /*13050*/  LDL.LU.64 R12, [R1+0x7d0] ;  /* 0x0007d000010c7983 */ /* 0x000eb00000300a00 */
[----:B------:R0:W-:Y:S01]  /*13060*/  STL.64 [R1+0x50], R8 ;  /* 0x0000500801007387 */ /* 0x0001e20000100a00 */
[----:B------:R-:W-:-:S02]  /*13070*/  IMAD.MOV.U32 R0, RZ, RZ, R10 ;  /* 0x000000ffff007224 */ /* 0x000fc400078e000a */
[----:B------:R-:W-:Y:S02]  /*13080*/  IMAD.MOV.U32 R2, RZ, RZ, R11 ;  /* 0x000000ffff027224 */ /* 0x000fe400078e000b */
[----:B----4-:R-:W-:Y:S02]  /*13090*/  IMAD.MOV.U32 R10, RZ, RZ, R27 ;  /* 0x000000ffff0a7224 */ /* 0x010fe400078e001b */
[----:B------:R-:W2:Y:S04]  /*130a0*/  LDL.LU R27, [R1+0x7cc] ;  /* 0x0007cc00011b7983 */ /* 0x000ea80000300800 */
[----:B------:R-:W4:Y:S01]  /*130b0*/  LDL.LU R11, [R1+0x3c] ;  /* 0x00003c00010b7983 */ /* 0x000f220000300800 */
[----:B0-----:R-:W-:-:S03]  /*130c0*/  IMAD.MOV.U32 R9, RZ, RZ, R3 ;  /* 0x000000ffff097224 */ /* 0x001fc600078e0003 */
[----:B----4-:R0:W-:Y:S04]  /*130d0*/  STL.64 [R1+0x7c0], R10 ;  /* 0x0007c00a01007387 */ /* 0x0101e80000100a00 */
[----:B------:R-:W4:Y:S04]  /*130e0*/  LDL.LU R8, [R1+0x20] ;  /* 0x0000200001087983 */ /* 0x000f280000300800 */
[----:B------:R-:W4:Y:S01]  /*130f0*/  LDL.LU R3, [R1+0x7c8] ;  /* 0x0007c80001037983 */ /* 0x000f220000300800 */
[----:B--2---:R-:W-:Y:S03]  /*13100*/  HMMA.16816.F32 R12, R4, R26, R12 ;  /* 0x0000001a040c723c */ /* 0x004fe6000000180c */
[----:B------:R-:W2:Y:S01]  /*13110*/  LDL.LU R26, [R1+0x48] ;  /* 0x00004800011a7983 */ /* 0x000ea20000300800 */
[----:B0-----:R-:W-:-:S02]  /*13120*/  IMAD.MOV.U32 R10, RZ, RZ, R29 ;  /* 0x000000ffff0a7224 */ /* 0x001fc400078e001d */
[----:B---3--:R-:W-:Y:S02]  /*13130*/  IMAD.MOV.U32 R11, RZ, RZ, R20 ;  /* 0x000000ffff0b7224 */ /* 0x008fe400078e0014 */
[----:B------:R-:W-:Y:S11]  /*13140*/  IMAD.MOV.U32 R22, RZ, RZ, R17 ;  /* 0x000000ffff167224 */ /* 0x000ff600078e0011 */
[----:B------:R-:W-:Y:S05]  /*13150*/  @!UPT UIADD3 URZ, URZ, URZ, URZ ;  /* 0x0000003f3f3ff290 */ /* 0x000fea000fffe03f */
[----:B------:R-:W-:Y:S02]  /*13160*/  IMAD.MOV.U32 R17, RZ, RZ, R14 ;  /* 0x000000ffff117224 */ /* 0x000fe400078e000e */
[----:B------:R-:W-:Y:S02]  /*13170*/  IMAD.MOV.U32 R16, RZ, RZ, R15 ;  /* 0x000000ffff107224 */ /* 0x000fe400078e000f */
[----:B------:R-:W-:Y:S02]  /*13180*/  IMAD.MOV.U32 R28, RZ, RZ, R12 ;  /* 0x000000ffff1c7224 */ /* 0x000fe400078e000c */
[----:B------:R-:W-:Y:S01]  /*13190*/  IMAD.MOV.U32 R14, RZ, RZ, R25 ;  /* 0x000000ffff0e7224 */ /* 0x000fe200078e0019 */
[----:B------:R-:W3:Y:S01]  /*131a0*/  LDL.LU R12, [R1+0x10] ;  /* 0x00001000010c7983 */ /* 0x000ee20000300800 */
[----:B------:R-:W-:Y:S02]  /*131b0*/  IMAD.MOV.U32 R15, RZ, RZ, R24 ;  /* 0x000000ffff0f7224 */ /* 0x000fe400078e0018 */
[----:B----4-:R-:W-:-:S07]  /*131c0*/  IMAD.MOV.U32 R27, RZ, RZ, R3 ;  /* 0x000000ffff1b7224 */ /* 0x010fce00078e0003 */
[----:B--2---:R-:W-:Y:S01]  /*131d0*/  HMMA.16816.F32 R24, R4, R26, R8 ;  /* 0x0000001a0418723c */ /* 0x004fe20000001808 */
[----:B------:R-:W3:Y:S04]  /*131e0*/  LDL.LU.64 R10, [R1+0x7c0] ;  /* 0x0007c000010a7983 */ /* 0x000ee80000300a00 */
[----:B------:R-:W0:Y:S01]  /*131f0*/  S2R R20, SR_TID.X ;  /* 0x0000000000147919 */ /* 0x000e220000002100 */
[----:B------:R-:W-:Y:S02]  /*13200*/  IMAD.MOV.U32 R29, RZ, RZ, R13 ;  /* 0x000000ffff1d7224 */ /* 0x000fe400078e000d */
[----:B------:R-:W-:Y:S01]  /*13210*/  IMAD.MOV.U32 R13, RZ, RZ, R23 ;  /* 0x000000ffff0d7224 */ /* 0x000fe200078e0017 */
[C---:B0-----:R-:W-:Y:S01]  /*13220*/  LOP3.LUT R3, R20.reuse, 0x7, RZ, 0xc0, !PT ;  /* 0x0000000714037812 */ /* 0x041fe200078ec0ff */
[----:B------:R-:W-:-:S04]  /*13230*/  IMAD.SHL.U32 R23, R20, 0x2, RZ ;  /* 0x0000000214177824 */ /* 0x000fc800078e00ff */
[----:B------:R-:W-:Y:S02]  /*13240*/  IMAD R3, R3, 0x90, RZ ;  /* 0x0000009003037824 */ /* 0x000fe400078e02ff */
[----:B------:R-:W-:-:S03]  /*13250*/  IMAD.SHL.U32 R20, R20, 0x20, RZ ;  /* 0x0000002014147824 */ /* 0x000fc600078e00ff */
[----:B------:R-:W-:Y:S01]  /*13260*/  LOP3.LUT R23, R3, 0x30, R23, 0x78, !PT ;  /* 0x0000003003177812 */ /* 0x000fe200078e7817 */
[----:B------:R-:W-:-:S03]  /*13270*/  IMAD.MOV.U32 R3, RZ, RZ, R21 ;  /* 0x000000ffff037224 */ /* 0x000fc600078e0015 */
[----:B------:R3:W-:Y:S01]  /*13280*/  STL.64 [R1+0x20], R24 ;  /* 0x0000201801007387 */ /* 0x0007e20000100a00 */
[----:B------:R-:W-:Y:S01]  /*13290*/  IMAD.MOV.U32 R21, RZ, RZ, R26 ;  /* 0x000000ffff157224 */ /* 0x000fe200078e001a */
[----:B------:R-:W-:Y:S01]  /*132a0*/  LOP3.LUT R23, R23, 0x400, R20, 0xf8, !PT ;  /* 0x0000040017177812 */ /* 0x000fe200078ef814 */
[----:B------:R-:W-:Y:S02]  /*132b0*/  IMAD.MOV.U32 R20, RZ, RZ, R27 ;  /* 0x000000ffff147224 */ /* 0x000fe400078e001b */
[----:B---3--:R-:W-:Y:S01]  /*132c0*/  HMMA.16816.F32 R24, R4, R10, R12 ;  /* 0x0000000a0418723c */ /* 0x008fe2000000180c */
[----:B------:R0:W1:Y:S11]  /*132d0*/  LDSM.16.MT88.4 R8, [R19+0x4400] ;  /* 0x004400001308783b */ /* 0x0000760000004200 */
[----:B------:R-:W-:Y:S11]  /*132e0*/  @!UPT UIADD3 URZ, URZ, URZ, URZ ;  /* 0x0000003f3f3ff290 */ /* 0x000ff6000fffe03f */
[----:B------:R-:W-:Y:S04]  /*132f0*/  STL.64 [R1+0x738], R26 ;  /* 0x0007381a01007387 */ /* 0x000fe80000100a00 */
[----:B------:R-:W-:Y:S04]  /*13300*/  STL.64 [R1+0x730], R24 ;  /* 0x0007301801007387 */ /* 0x000fe80000100a00 */
[----:B------:R-:W2:Y:S04]  /*13310*/  LDL.LU R14, [R1+0x98] ;  /* 0x00009800010e7983 */ /* 0x000ea80000300800 */
[----:B------:R-:W2:Y:S04]  /*13320*/  LDL.LU R15, [R1+0x9c] ;  /* 0x00009c00010f7983 */ /* 0x000ea80000300800 */
[----:B------:R-:W3:Y:S04]  /*13330*/  LDL.LU R18, [R1+0xb8] ;  /* 0x0000b80001127983 */ /* 0x000ee80000300800 */
[----:B0-----:R-:W3:Y:S04]  /*13340*/  LDL.LU R19, [R1+0xbc] ;  /* 0x0000bc0001137983 */ /* 0x001ee80000300800 */
[----:B---3--:R-:W-:Y:S04]  /*13350*/  STL.64 [R1+0x7b0], R18 ;  /* 0x0007b01201007387 */ /* 0x008fe80000100a00 */
[----:B------:R0:W-:Y:S04]  /*13360*/  STL.64 [R1+0x7a8], R16 ;  /* 0x0007a81001007387 */ /* 0x0001e80000100a00 */
[----:B0-----:R-:W2:Y:S04]  /*13370*/  LDL.LU R16, [R1+0x70] ;  /* 0x0000700001107983 */ /* 0x001ea80000300800 */
[----:B------:R-:W2:Y:S04]  /*13380*/  LDL.LU R17, [R1+0x74] ;  /* 0x0000740001117983 */ /* 0x000ea80000300800 */
[----:B------:R-:W2:Y:S04]  /*13390*/  LDL.LU R18, [R1+0x78] ;  /* 0x0000780001127983 */ /* 0x000ea80000300800 */
[----:B------:R-:W2:Y:S04]  /*133a0*/  LDL.LU R19, [R1+0x7c] ;  /* 0x00007c0001137983 */ /* 0x000ea80000300800 */
[----:B-1----:R0:W-:Y:S04]  /*133b0*/  STL.64 [R1+0x760], R10 ;  /* 0x0007600a01007387 */ /* 0x0021e80000100a00 */
[----:B------:R-:W-:Y:S04]  /*133c0*/  STL.64 [R1+0x758], R8 ;  /* 0x0007580801007387 */ /* 0x000fe80000100a00 */
[----:B0-----:R-:W3:Y:S04]  /*133d0*/  LDL.LU R10, [R1+0x88] ;  /* 0x00008800010a7983 */ /* 0x001ee80000300800 */
[----:B------:R-:W3:Y:S01]  /*133e0*/  LDL.LU R11, [R1+0x8c] ;  /* 0x00008c00010b7983 */ /* 0x000ee20000300800 */
[----:B------:R-:W-:-:S05]  /*133f0*/  LOP3.LUT R23, R23, 0x40, RZ, 0x3c, !PT ;  /* 0x0000004017177812 */ /* 0x000fca00078e3cff */
[----:B------:R-:W0:Y:S04]  /*13400*/  LDSM.16.M88.4 R24, [R23] ;  /* 0x000000001718783b */ /* 0x000e280000000200 */
[----:B---3--:R1:W-:Y:S04]  /*13410*/  STL.64 [R1+0x778], R10 ;  /* 0x0007780a01007387 */ /* 0x0083e80000100a00 */
[----:B-1----:R-:W3:Y:S04]  /*13420*/  LDL.LU R10, [R1+0xd8] ;  /* 0x0000d800010a7983 */ /* 0x002ee80000300800 */
[----:B------:R-:W3:Y:S01]  /*13430*/  LDL.LU R11, [R1+0xdc] ;  /* 0x0000dc00010b7983 */ /* 0x000ee20000300800 */
[----:B0-----:R-:W-:-:S02]  /*13440*/  IMAD.MOV.U32 R9, RZ, RZ, R24 ;  /* 0x000000ffff097224 */ /* 0x001fc400078e0018 */
[----:B------:R-:W-:Y:S01]  /*13450*/  IMAD.MOV.U32 R8, RZ, RZ, R25 ;  /* 0x000000ffff087224 */ /* 0x000fe200078e0019 */
[----:B------:R-:W-:Y:S04]  /*13460*/  STL.64 [R1+0xe8], R26 ;  /* 0x0000e81a01007387 */ /* 0x000fe80000100a00 */
[----:B------:R-:W0:Y:S04]  /*13470*/  LDSM.16.M88.4 R24, [R23+0x800] ;  /* 0x000800001718783b */ /* 0x000e280000000200 */
[----:B---3--:R-:W-:Y:S04]  /*13480*/  STL.64 [R1+0x798], R10 ;  /* 0x0007980a01007387 */ /* 0x008fe80000100a00 */
[----:B------:R1:W-:Y:S04]  /*13490*/  STL.64 [R1+0x790], R8 ;  /* 0x0007900801007387 */ /* 0x0003e80000100a00 */
[----:B-1----:R-:W3:Y:S04]  /*134a0*/  LDL.LU R8, [R1+0xa0] ;  /* 0x0000a00001087983 */ /* 0x002ee80000300800 */
[----:B------:R-:W3:Y:S04]  /*134b0*/  LDL.LU R9, [R1+0xa4] ;  /* 0x0000a40001097983 */ /* 0x000ee80000300800 */
[----:B------:R-:W3:Y:S04]  /*134c0*/  LDL.LU R10, [R1+0xa8] ;  /* 0x0000a800010a7983 */ /* 0x000ee80000300800 */
[----:B------:R-:W3:Y:S04]  /*134d0*/  LDL.LU R11, [R1+0xac] ;  /* 0x0000ac00010b7983 */ /* 0x000ee80000300800 */
[----:B------:R-:W-:Y:S04]  /*134e0*/  STL.64 [R1+0x770], R22 ;  /* 0x0007701601007387 */ /* 0x000fe80000100a00 */
[----:B------:R1:W-:Y:S04]  /*134f0*/  STL.64 [R1+0x768], R20 ;  /* 0x0007681401007387 */ /* 0x0003e80000100a00 */
[----:B-1----:R-:W4:Y:S04]  /*13500*/  LDL.LU R20, [R1+0x50] ;  /* 0x0000500001147983 */ /* 0x002f280000300800 */
[----:B------:R-:W4:Y:S01]  /*13510*/  LDL.LU R21, [R1+0x54] ;  /* 0x0000540001157983 */ /* 0x000f220000300800 */
[----:B------:R-:W-:-:S02]  /*13520*/  IMAD.MOV.U32 R22, RZ, RZ, R0 ;  /* 0x000000ffff167224 */ /* 0x000fc400078e0000 */
[----:B------:R-:W-:Y:S01]  /*13530*/  IMAD.MOV.U32 R23, RZ, RZ, R2 ;  /* 0x000000ffff177224 */ /* 0x000fe200078e0002 */
[----:B------:R-:W3:Y:S04]  /*13540*/  LDL.LU R0, [R1+0x7bc] ;  /* 0x0007bc0001007983 */ /* 0x000ee80000300800 */
[----:B------:R-:W3:Y:S04]  /*13550*/  LDL.LU R2, [R1+0x7b8] ;  /* 0x0007b80001027983 */ /* 0x000ee80000300800 */
[----:B------:R-:W-:Y:S01]  /*13560*/  STL.64 [R1+0x788], R22 ;  /* 0x0007881601007387 */ /* 0x000fe20000100a00 */
[----:B--2---:R-:W-:Y:S03]  /*13570*/  HMMA.16816.F32 R12, R4, R14, R16 ;  /* 0x0000000e040c723c */ /* 0x004fe60000001810 */
[----:B----4-:R1:W-:Y:S04]  /*13580*/  STL.64 [R1+0x780], R20 ;  /* 0x0007801401007387 */ /* 0x0103e80000100a00 */
[----:B-1----:R-:W2:Y:S04]  /*13590*/  LDL.LU R20, [R1+0xc0] ;  /* 0x0000c00001147983 */ /* 0x002ea80000300800 */
[----:B------:R-:W2:Y:S04]  /*135a0*/  LDL.LU R21, [R1+0xc4] ;  /* 0x0000c40001157983 */ /* 0x000ea80000300800 */
[----:B------:R-:W2:Y:S04]  /*135b0*/  LDL.LU R22, [R1+0xc8] ;  /* 0x0000c80001167983 */ /* 0x000ea80000300800 */
[----:B------:R-:W2:Y:S04]  /*135c0*/  LDL.LU R23, [R1+0xcc] ;  /* 0x0000cc0001177983 */ /* 0x000ea80000300800 */
[----:B------:R-:W3:Y:S04]  /*135d0*/  LDL.LU.64 R18, [R1+0x7b0] ;  /* 0x0007b00001127983 */ /* 0x000ee80000300a00 */
[----:B------:R-:W4:Y:S04]  /*135e0*/  LDL.LU.64 R16, [R1+0x7a8] ;  /* 0x0007a80001107983 */ /* 0x000f280000300a00 */
[----:B------:R-:W-:Y:S04]  /*135f0*/  STL.64 [R1+0x728], R14 ;  /* 0x0007280e01007387 */ /* 0x000fe80000100a00 */
[----:B------:R1:W-:Y:S02]  /*13600*/  STL.64 [R1+0x720], R12 ;  /* 0x0007200c01007387 */ /* 0x0003e40000100a00 */
[----:B-1----:R-:W-:-:S02]  /*13610*/  IMAD.MOV.U32 R12, RZ, RZ, R28 ;  /* 0x000000ffff0c7224 */ /* 0x002fc400078e001c */
[----:B------:R-:W2:Y:S04]  /*13620*/  LDL.LU R28, [R1+0x7a0] ;  /* 0x0007a000011c7983 */ /* 0x000ea80000300800 */
[----:B0-----:R-:W-:Y:S01]  /*13630*/  STL.64 [R1+0xf8], R26 ;  /* 0x0000f81a01007387 */ /* 0x001fe20000100a00 */
[----:B----4-:R-:W-:Y:S02]  /*13640*/  IMAD.MOV.U32 R14, RZ, RZ, R17 ;  /* 0x000000ffff0e7224 */ /* 0x010fe400078e0011 */
[----:B------:R-:W-:Y:S02]  /*13650*/  IMAD.MOV.U32 R15, RZ, RZ, R16 ;  /* 0x000000ffff0f7224 */ /* 0x000fe400078e0010 */
[C---:B---3--:R-:W-:Y:S01]  /*13660*/  HMMA.16816.F32 R16, R4.reuse, R18, R8 ;  /* 0x000000120410723c */ /* 0x048fe20000001808 */
[----:B------:R-:W2:Y:S04]  /*13670*/  LDL.LU.64 R10, [R1+0x798] ;  /* 0x00079800010a7983 */ /* 0x000ea80000300a00 */
[----:B------:R-:W3:Y:S11]  /*13680*/  LDL.LU.64 R8, [R1+0x790] ;  /* 0x0007900001087983 */ /* 0x000ef60000300a00 */
[----:B------:R-:W-:Y:S07]  /*13690*/  @!UPT UIADD3 URZ, URZ, URZ, URZ ;  /* 0x0000003f3f3ff290 */ /* 0x000fee000fffe03f */
[----:B------:R-:W-:Y:S04]  /*136a0*/  STL.64 [R1+0x718], R18 ;  /* 0x0007181201007387 */ /* 0x000fe80000100a00 */
[----:B------:R3:W-:Y:S02]  /*136b0*/  STL.64 [R1+0x710], R16 ;  /* 0x0007101001007387 */ /* 0x0007e40000100a00 */
[----:B---3--:R-:W-:Y:S02]  /*136c0*/  IMAD.MOV.U32 R16, RZ, RZ, R9 ;  /* 0x000000ffff107224 */ /* 0x008fe400078e0009 */
[----:B------:R-:W-:Y:S02]  /*136d0*/  IMAD.MOV.U32 R17, RZ, RZ, R8 ;  /* 0x000000ffff117224 */ /* 0x000fe400078e0008 */
[C---:B--2---:R-:W-:Y:S01]  /*136e0*/  HMMA.16816.F32 R8, R4.reuse, R10, R20 ;  /* 0x0000000a0408723c */ /* 0x044fe20000001814 */
[----:B------:R-:W2:Y:S04]  /*136f0*/  LDL.LU.64 R22, [R1+0x788] ;  /* 0x0007880001167983 */ /* 0x000ea80000300a00 */
[----:B------:R-:W2:Y:S11]  /*13700*/  LDL.LU.64 R20, [R1+0x780] ;  /* 0x0007800001147983 */ /* 0x000eb60000300a00 */
[----:B------:R-:W-:Y:S07]  /*13710*/  @!UPT UIADD3 URZ, URZ, URZ, URZ ;  /* 0x0000003f3f3ff290 */ /* 0x000fee000fffe03f */
[----:B------:R-:W-:Y:S04]  /*13720*/  STL.64 [R1+0xb0], R8 ;  /* 0x0000b00801007387 */ /* 0x000fe80000100a00 */
[----:B------:R0:W-:Y:S04]  /*13730*/  STL.64 [R1+0xb8], R10 ;  /* 0x0000b80a01007387 */ /* 0x0001e80000100a00 */
[----:B0-----:R-:W2:Y:S02]  /*13740*/  LDL.LU.64 R10, [R1+0x778] ;  /* 0x00077800010a7983 */ /* 0x001ea40000300a00 */
[----:B--2---:R-:W-:Y:S02]  /*13750*/  HMMA.16816.F32 R4, R4, R10, R20 ;  /* 0x0000000a0404723c */ /* 0x004fe40000001814 */
[----:B------:R-:W2:Y:S04]  /*13760*/  LDL.LU.64 R22, [R1+0x770] ;  /* 0x0007700001167983 */ /* 0x000ea80000300a00 */
[----:B------:R-:W3:Y:S04]  /*13770*/  LDL.LU.64 R20, [R1+0x768] ;  /* 0x0007680001147983 */ /* 0x000ee80000300a00 */
[----:B------:R-:W4:Y:S04]  /*13780*/  LDL.LU.64 R10, [R1+0x760] ;  /* 0x00076000010a7983 */ /* 0x000f280000300a00 */
[----:B------:R-:W4:Y:S09]  /*13790*/  LDL.LU.64 R8, [R1+0x758] ;  /* 0x0007580001087983 */ /* 0x000f320000300a00 */
[----:B------:R0:W-:Y:S04]  /*137a0*/  STL.64 [R1+0xa0], R4 ;  /* 0x0000a00401007387 */ /* 0x0001e80000100a00 */
[----:B------:R1:W-:Y:S01]  /*137b0*/  STL.64 [R1+0xa8], R6 ;  /* 0x0000a80601007387 */ /* 0x0003e20000100a00 */
[----:B0-----:R-:W-:-:S02]  /*137c0*/  IMAD.MOV.U32 R4, RZ, RZ, R28 ;  /* 0x000000ffff047224 */ /* 0x001fc400078e001c */
[----:B-1----:R-:W-:Y:S02]  /*137d0*/  IMAD.MOV.U32 R6, RZ, RZ, R2 ;  /* 0x000000ffff067224 */ /* 0x002fe400078e0002 */
[----:B------:R-:W-:Y:S02]  /*137e0*/  IMAD.MOV.U32 R7, RZ, RZ, R0 ;  /* 0x000000ffff077224 */ /* 0x000fe400078e0000 */
[----:B------:R-:W-:Y:S02]  /*137f0*/  IMAD.MOV.U32 R13, RZ, RZ, R29 ;  /* 0x000000ffff0d7224 */ /* 0x000fe400078e001d */
[----:B--2---:R-:W-:-:S07]  /*13800*/  IMAD.MOV.U32 R5, RZ, RZ, R22 ;  /* 0x000000ffff057224 */ /* 0x004fce00078e0016 */
[C---:B----4-:R-:W-:Y:S08]  /*13810*/  HMMA.16816.F32 R16, R8.reuse, R16, R4 ;  /* 0x000000100810723c */ /* 0x050ff00000001804 */
[----:B------:R-:W-:Y:S01]  /*13820*/  HMMA.16816.F32 R4, R8, R24, R12 ;  /* 0x000000180804723c */ /* 0x000fe2000000180c */
[----:B------:R-:W0:Y:S04]  /*13830*/  LDSM.16.M88.4 R24, [R23+0x1000] ;  /* 0x001000001718783b */ /* 0x000e280000000200 */
[----:B------:R-:W1:Y:S11]  /*13840*/  LDSM.16.M88.4 R12, [R23+0x1800] ;  /* 0x00180000170c783b */ /* 0x000e760000000200 */
[----:B------:R-:W-:Y:S01]  /*13850*/  IMAD.MOV.U32 R22, RZ, RZ, R18 ;  /* 0x000000ffff167224 */ /* 0x000fe200078e0012 */
[----:B------:R-:W-:Y:S04]  /*13860*/  STL.64 [R1+0x30], R16 ;  /* 0x0000301001007387 */ /* 0x000fe80000100a00 */
[----:B------:R-:W-:Y:S04]  /*13870*/  STL [R1+0x3c], R19 ;  /* 0x00003c1301007387 */ /* 0x000fe80000100800 */
[----:B------:R-:W-:Y:S04]  /*13880*/  STL [R1+0x704], R22 ;  /* 0x0007041601007387 */ /* 0x000fe80000100800 */
[----:B------:R-:W-:Y:S04]  /*13890*/  STL.64 [R1+0x750], R10 ;  /* 0x0007500a01007387 */ /* 0x000fe80000100a00 */
[----:B------:R-:W-:Y:S04]  /*138a0*/  STL.64 [R1+0x748], R8 ;  /* 0x0007480801007387 */ /* 0x000fe80000100a00 */
[----:B------:R-:W2:Y:S01]  /*138b0*/  LDSM.16.M88.4 R8, [R23+0x2800] ;  /* 0x002800001708783b */ /* 0x000ea20000000200 */
[----:B------:R-:W-:-:S02]  /*138c0*/  IMAD.MOV.U32 R28, RZ, RZ, R7 ;  /* 0x000000ffff1c7224 */ /* 0x000fc400078e0007 */
[----:B------:R-:W-:Y:S01]  /*138d0*/  IMAD.MOV.U32 R0, RZ, RZ, R4 ;  /* 0x000000ffff007224 */ /* 0x000fe200078e0004 */
[----:B------:R-:W4:Y:S01]  /*138e0*/  LDSM.16.M88.4 R16, [R23+0x2000] ;  /* 0x002000001710783b */ /* 0x000f220000000200 */
[----:B------:R-:W-:Y:S02]  /*138f0*/  IMAD.MOV.U32 R2, RZ, RZ, R5 ;  /* 0x000000ffff027224 */ /* 0x000fe400078e0005 */
[----:B------:R-:W-:Y:S01]  /*13900*/  IMAD.MOV.U32 R29, RZ, RZ, R6 ;  /* 0x000000ffff1d7224 */ /* 0x000fe200078e0006 */
[----:B------:R-:W-:Y:S01]  /*13910*/  STL [R1+0x6ec], R28 ;  /* 0x0006ec1c01007387 */ /* 0x000fe20000100800 */
[----:B0-----:R-:W-:-:S03]  /*13920*/  IMAD.MOV.U32 R5, RZ, RZ, R26 ;  /* 0x000000ffff057224 */ /* 0x001fc600078e001a */
[----:B------:R-:W-:Y:S04]  /*13930*/  STL [R1+0x6e8], R0 ;  /* 0x0006e80001007387 */ /* 0x000fe80000100800 */
[----:B------:R-:W-:Y:S04]  /*13940*/  STL [R1+0x6e4], R2 ;  /* 0x0006e40201007387 */ /* 0x000fe80000100800 */
[----:B------:R-:W-:Y:S04]  /*13950*/  STL [R1+0x6e0], R29 ;  /* 0x0006e01d01007387 */ /* 0x000fe80000100800 */
[----:B------:R-:W-:Y:S04]  /*13960*/  STL [R1+0x6dc], R3 ;  /* 0x0006dc0301007387 */ /* 0x000fe80000100800 */
[----:B------:R2:W-:Y:S04]  /*13970*/  STL [R1+0x708], R5 ;  /* 0x0007080501007387 */ /* 0x0005e80000100800 */
[----:B-1----:R0:W-:Y:S01]  /*13980*/  STL.64 [R1+0x740], R12 ;  /* 0x0007400c01007387 */ /* 0x0021e20000100a00 */
[----:B--2---:R-:W-:-:S03]  /*13990*/  IMAD.MOV.U32 R5, RZ, RZ, R8 ;  /* 0x000000ffff057224 */ /* 0x004fc600078e0008 */
[----:B0-----:R-:W2:Y:S01]  /*139a0*/  LDL.LU R12, [R1+0x20] ;  /* 0x00002000010c7983 */ /* 0x001ea20000300800 */
[----:B------:R-:W-:-:S03]  /*139b0*/  IMAD.MOV.U32 R22, RZ, RZ, R9 ;  /* 0x000000ffff167224 */ /* 0x000fc600078e0009 */
[----:B------:R-:W2:Y:S04]  /*139c0*/  LDL.LU R13, [R1+0x24] ;  /* 0x00002400010d7983 */ /* 0x000ea80000300800 */
[----:B------:R0:W-:Y:S04]  /*139d0*/  STL.64 [R1+0x68], R10 ;  /* 0x0000680a01007387 */ /* 0x0001e80000100a00 */
[----:B0-----:R-:W2:Y:S04]  /*139e0*/  LDL.LU.64 R10, [R1+0x750] ;  /* 0x00075000010a7983 */ /* 0x001ea80000300a00 */
[----:B------:R-:W2:Y:S01]  /*139f0*/  LDL.LU.64 R8, [R1+0x748] ;  /* 0x0007480001087983 */ /* 0x000ea20000300a00 */
[----:B------:R-:W-:-:S02]  /*13a00*/  IMAD.MOV.U32 R7, RZ, RZ, R14 ;  /* 0x000000ffff077224 */ /* 0x000fc400078e000e */
[----:B------:R-:W-:Y:S02]  /*13a10*/  IMAD.MOV.U32 R6, RZ, RZ, R15 ;  /* 0x000000ffff067224 */ /* 0x000fe400078e000f */
[----:B---3--:R-:W-:Y:S02]  /*13a20*/  IMAD.MOV.U32 R14, RZ, RZ, R21 ;  /* 0x000000ffff0e7224 */ /* 0x008fe400078e0015 */
[----:B------:R-:W-:Y:S02]  /*13a30*/  IMAD.MOV.U32 R15, RZ, RZ, R20 ;  /* 0x000000ffff0f7224 */ /* 0x000fe400078e0014 */
[----:B------:R-:W-:-:S05]  /*13a40*/  IMAD.MOV.U32 R4, RZ, RZ, R27 ;  /* 0x000000ffff047224 */ /* 0x000fca00078e001b */
[C---:B--2---:R-:W-:Y:S01]  /*13a50*/  HMMA.16816.F32 R24, R8.reuse, R24, R12 ;  /* 0x000000180818723c */ /* 0x044fe2000000180c */
[----:B------:R-:W2:Y:S11]  /*13a60*/  LDL.LU.64 R12, [R1+0x740] ;  /* 0x00074000010c7983 */ /* 0x000eb60000300a00 */
[----:B------:R-:W-:Y:S11]  /*13a70*/  @!UPT UIADD3 URZ, URZ, URZ, URZ ;  /* 0x0000003f3f3ff290 */ /* 0x000ff6000fffe03f */
[----:B------:R0:W-:Y:S01]  /*13a80*/  STL [R1+0x48], R26 ;  /* 0x0000481a01007387 */ /* 0x0001e20000100800 */
[----:B------:R-:W-:Y:S02]  /*13a90*/  IMAD.MOV.U32 R3, RZ, RZ, R27 ;  /* 0x000000ffff037224 */ /* 0x000fe400078e001b */
[----:B------:R-:W-:Y:S02]  /*13aa0*/  IMAD.MOV.U32 R2, RZ, RZ, R24 ;  /* 0x000000ffff027224 */ /* 0x000fe400078e0018 */
[----:B------:R-:W-:Y:S01]  /*13ab0*/  IMAD.MOV.U32 R29, RZ, RZ, R25 ;  /* 0x000000ffff1d7224 */ /* 0x000fe200078e0019 */
[----:B0-----:R-:W2:Y:S04]  /*13ac0*/  LDL.LU.64 R26, [R1+0x738] ;  /* 0x00073800011a7983 */ /* 0x001ea80000300a00 */
[----:B------:R-:W2:Y:S04]  /*13ad0*/  LDL.LU.64 R24, [R1+0x730] ;  /* 0x0007300001187983 */ /* 0x000ea80000300a00 */
[----:B------:R-:W-:Y:S04]  /*13ae0*/  STL [R1+0x6f8], R3 ;  /* 0x0006f80301007387 */ /* 0x000fe80000100800 */
[----:B------:R-:W-:Y:S04]  /*13af0*/  STL [R1+0x6f4], R29 ;  /* 0x0006f41d01007387 */ /* 0x000fe80000100800 */
[----:B------:R-:W-:Y:S01]  /*13b00*/  STL [R1+0x6f0], R2 ;  /* 0x0006f00201007387 */ /* 0x000fe20000100800 */
[----:B--2---:R-:W-:Y:S11]  /*13b10*/  HMMA.16816.F32 R12, R8, R12, R24 ;  /* 0x0000000c080c723c */ /* 0x004ff60000001818 */
[----:B------:R-:W-:Y:S11]  /*13b20*/  @!UPT UIADD3 URZ, URZ, URZ, URZ ;  /* 0x0000003f3f3ff290 */ /* 0x000ff6000fffe03f */
[----:B------:R-:W-:Y:S02]  /*13b30*/  @!UPT UIADD3 URZ, URZ, URZ, URZ ;  /* 0x0000003f3f3ff290 */ /* 0x000fe4000fffe03f */
[----:B------:R-:W-:Y:S02]  /*13b40*/  IMAD.MOV.U32 R25, RZ, RZ, R14 ;  /* 0x000000ffff197224 */ /* 0x000fe400078e000e */
[----:B------:R-:W-:Y:S02]  /*13b50*/  IMAD.MOV.U32 R24, RZ, RZ, R15 ;  /* 0x000000ffff187224 */ /* 0x000fe400078e000f */
[----:B------:R-:W-:Y:S01]  /*13b60*/  IMAD.MOV.U32 R28, RZ, RZ, R12 ;  /* 0x000000ffff1c7224 */ /* 0x000fe200078e000c */
[----:B------:R-:W2:Y:S01]  /*13b70*/  LDL.LU.64 R14, [R1+0x728] ;  /* 0x00072800010e7983 */ /* 0x000ea20000300a00 */
[----:B------:R-:W-:-:S03]  /*13b80*/  IMAD.MOV.U32 R0, RZ, RZ, R13 ;  /* 0x000000ffff007224 */ /* 0x000fc600078e000d */
[----:B------:R-:W2:Y:S01]  /*13b90*/  LDL.LU.64 R12, [R1+0x720] ;  /* 0x00072000010c7983 */ /* 0x000ea20000300a00 */
[----:B----4-:R-:W-:Y:S02]  /*13ba0*/  IMAD.MOV.U32 R20, RZ, RZ, R18 ;  /* 0x000000ffff147224 */ /* 0x010fe400078e0012 */
[----:B------:R-:W-:Y:S01]  /*13bb0*/  IMAD.MOV.U32 R21, RZ, RZ, R19 ;  /* 0x000000ffff157224 */ /* 0x000fe200078e0013 */
[----:B------:R-:W3:Y:S04]  /*13bc0*/  LDL R27, [R1+0x110] ;  /* 0x00011000011b7983 */ /* 0x000ee80000100800 */
[----:B------:R-:W4:Y:S01]  /*13bd0*/  LDL.LU.64 R18, [R1+0x718] ;  /* 0x0007180001127983 */ /* 0x000f220000300a00 */
[C---:B--2---:R-:W-:Y:S03]  /*13be0*/  HMMA.16816.F32 R12, R8.reuse, R16, R12 ;  /* 0x00000010080c723c */ /* 0x044fe6000000180c */
[----:B------:R-:W4:Y:S11]  /*13bf0*/  LDL.LU.64 R16, [R1+0x710] ;  /* 0x0007100001107983 */ /* 0x000f360000300a00 */
[----:B------:R-:W-:Y:S09]  /*13c00*/  @!UPT UIADD3 URZ, URZ, URZ, URZ ;  /* 0x0000003f3f3ff290 */ /* 0x000ff2000fffe03f */
[----:B------:R0:W-:Y:S02]  /*13c10*/  STL [R1+0x10], R12 ;  /* 0x0000100c01007387 */ /* 0x0001e40000100800 */
[----:B0-----:R-:W-:Y:S02]  /*13c20*/  IMAD.MOV.U32 R12, RZ, RZ, R5 ;  /* 0x000000ffff0c7224 */ /* 0x001fe400078e0005 */
[----:B------:R-:W2:Y:S01]  /*13c30*/  LDL.LU R5, [R1+0x708] ;  /* 0x0007080001057983 */ /* 0x000ea20000300800 */
[----:B------:R-:W-:Y:S02]  /*13c40*/  IMAD.MOV.U32 R3, RZ, RZ, R13 ;  /* 0x000000ffff037224 */ /* 0x000fe400078e000d */
[----:B------:R-:W-:Y:S02]  /*13c50*/  IMAD.MOV.U32 R13, RZ, RZ, R22 ;  /* 0x000000ffff0d7224 */ /* 0x000fe400078e0016 */
[----:B------:R-:W2:Y:S05]  /*13c60*/  LDL.LU R22, [R1+0x704] ;  /* 0x0007040001167983 */ /* 0x000eaa0000300800 */
[----:B----4-:R-:W-:Y:S11]  /*13c70*/  HMMA.16816.F32 R16, R8, R12, R16 ;  /* 0x0000000c0810723c */ /* 0x010ff60000001810 */
[----:B------:R-:W-:Y:S11]  /*13c80*/  @!UPT UIADD3 URZ, URZ, URZ, URZ ;  /* 0x0000003f3f3ff290 */ /* 0x000ff6000fffe03f */
[----:B------:R-:W-:Y:S01]  /*13c90*/  @!UPT UIADD3 URZ, URZ, URZ, URZ ;  /* 0x0000003f3f3ff290 */ /* 0x000fe2000fffe03f */
[----:B------:R0:W-:Y:S04]  /*13ca0*/  STL.64 [R1+0x660], R18 ;  /* 0x0006601201007387 */ /* 0x0001e80000100a00 */
[----:B------:R-:W-:Y:S01]  /*13cb0*/  STL.64 [R1+0x658], R16 ;  /* 0x0006581001007387 */ /* 0x000fe20000100a00 */
[----:B0-----:R-:W-:-:S03]  /*13cc0*/  IMAD.MOV.U32 R18, RZ, RZ, R20 ;  /* 0x000000ffff127224 */ /* 0x001fc600078e0014 */
[----:B------:R-:W4:Y:S01]  /*13cd0*/  LDL.LU R20, [R1+0x700] ;  /* 0x0007000001147983 */ /* 0x000f220000300800 */
[----:B------:R-:W-:-:S03]  /*13ce0*/  IMAD.MOV.U32 R19, RZ, RZ, R21 ;  /* 0x000000ffff137224 */ /* 0x000fc600078e0015 */
[----:B------:R-:W4:Y:S04]  /*13cf0*/  LDL.LU R21, [R1+0x6fc] ;  /* 0x0006fc0001157983 */ /* 0x000f280000300800 */
[----:B------:R0:W-:Y:S02]  /*13d00*/  STL.64 [R1+0x670], R18 ;  /* 0x0006701201007387 */ /* 0x0001e40000100a00 */
[----:B0-----:R-:W-:Y:S02]  /*13d10*/  IMAD.MOV.U32 R18, RZ, RZ, R7 ;  /* 0x000000ffff127224 */ /* 0x001fe400078e0007 */
[----:B------:R-:W-:-:S05]  /*13d20*/  IMAD.MOV.U32 R19, RZ, RZ, R6 ;  /* 0x000000ffff137224 */ /* 0x000fca00078e0006 */
[----:B------:R2:W-:Y:S02]  /*13d30*/  STL.64 [R1+0x688], R18 ;  /* 0x0006881201007387 */ /* 0x0005e40000100a00 */
[----:B--2---:R-:W-:Y:S02]  /*13d40*/  IMAD.MOV.U32 R18, RZ, RZ, R5 ;  /* 0x000000ffff127224 */ /* 0x004fe400078e0005 */
[----:B------:R-:W-:Y:S02]  /*13d50*/  IMAD.MOV.U32 R19, RZ, RZ, R4 ;  /* 0x000000ffff137224 */ /* 0x000fe400078e0004 */
[----:B------:R-:W0:Y:S04]  /*13d60*/  LDSM.16.M88.4 R4, [R23+0x3000] ;  /* 0x003000001704783b */ /* 0x000e280000000200 */
[----:B------:R-:W-:Y:S01]  /*13d70*/  STL [R1+0x6d0], R23 ;  /* 0x0006d01701007387 */ /* 0x000fe20000100800 */
[----:B0-----:R-:W-:-:S02]  /*13d80*/  IMAD.MOV.U32 R17, RZ, RZ, R6 ;  /* 0x000000ffff117224 */ /* 0x001fc400078e0006 */
[----:B------:R-:W-:Y:S01]  /*13d90*/  IMAD.MOV.U32 R16, RZ, RZ, R7 ;  /* 0x000000ffff107224 */ /* 0x000fe200078e0007 */
[----:B----4-:R-:W-:Y:S04]  /*13da0*/  STL.64 [R1+0x6c8], R20 ;  /* 0x0006c81401007387 */ /* 0x010fe80000100a00 */
[----:B------:R0:W-:Y:S04]  /*13db0*/  STL.64 [R1+0x6a8], R18 ;  /* 0x0006a81201007387 */ /* 0x0001e80000100a00 */
[----:B------:R1:W-:Y:S04]  /*13dc0*/  STL.64 [R1+0x6a0], R16 ;  /* 0x0006a01001007387 */ /* 0x0003e80000100a00 */
[----:B0-----:R-:W2:Y:S04]  /*13dd0*/  LDL.LU R18, [R1+0xf8] ;  /* 0x0000f80001127983 */ /* 0x001ea80000300800 */
[----:B------:R-:W2:Y:S04]  /*13de0*/  LDL.LU R19, [R1+0xfc] ;  /* 0x0000fc0001137983 */ /* 0x000ea80000300800 */
[----:B--2---:R0:W-:Y:S04]  /*13df0*/  STL.64 [R1+0x6c0], R18 ;  /* 0x0006c01201007387 */ /* 0x0041e80000100a00 */
[----:B-1----:R-:W2:Y:S04]  /*13e00*/  LDL.LU R16, [R1+0xb0] ;  /* 0x0000b00001107983 */ /* 0x002ea80000300800 */
[----:B------:R-:W2:Y:S04]  /*13e10*/  LDL.LU R17, [R1+0xb4] ;  /* 0x0000b40001117983 */ /* 0x000ea80000300800 */
[----:B0-----:R-:W2:Y:S04]  /*13e20*/  LDL.LU R18, [R1+0xb8] ;  /* 0x0000b80001127983 */ /* 0x001ea80000300800 */
[----:B------:R-:W2:Y:S01]  /*13e30*/  LDL.LU R19, [R1+0xbc] ;  /* 0x0000bc0001137983 */ /* 0x000ea20000300800 */
[----:B------:R-:W-:-:S02]  /*13e40*/  IMAD.MOV.U32 R29, RZ, RZ, R14 ;  /* 0x000000ffff1d7224 */ /* 0x000fc400078e000e */
[----:B------:R-:W-:Y:S01]  /*13e50*/  IMAD.MOV.U32 R2, RZ, RZ, R15 ;  /* 0x000000ffff027224 */ /* 0x000fe200078e000f */
[----:B------:R-:W4:Y:S04]  /*13e60*/  LDL.LU R26, [R1+0xe8] ;  /* 0x0000e800011a7983 */ /* 0x000f280000300800 */
[----:B---3--:R0:W4:Y:S04]  /*13e70*/  LDSM.16.MT88.4 R12, [R27+0x4600] ;  /* 0x004600001b0c783b */ /* 0x0081280000004200 */
[----:B0-----:R-:W4:Y:S04]  /*13e80*/  LDL.LU R27, [R1+0xec] ;  /* 0x0000ec00011b7983 */ /* 0x001f280000300800 */
[----:B------:R-:W4:Y:S04]  /*13e90*/  LDL.LU R20, [R1+0x30] ;  /* 0x0000300001147983 */ /* 0x000f280000300800 */
[----:B------:R-:W4:Y:S04]  /*13ea0*/  LDL.LU R21, [R1+0x34] ;  /* 0x0000340001157983 */ /* 0x000f280000300800 */
[----:B------:R-:W4:Y:S01]  /*13eb0*/  LDL.LU R23, [R1+0x3c] ;  /* 0x00003c0001177983 */ /* 0x000f220000300800 */
[----:B--2---:R-:W-:Y:S03]  /*13ec0*/  HMMA.16816.F32 R4, R8, R4, R16 ;  /* 0x000000040804723c */ /* 0x004fe60000001810 */
[----:B------:R-:W2:Y:S04]  /*13ed0*/  LDL.LU R16, [R1+0xa0] ;  /* 0x0000a00001107983 */ /* 0x000ea80000300800 */
[----:B------:R-:W2:Y:S04]  /*13ee0*/  LDL.LU R17, [R1+0xa4] ;  /* 0x0000a40001117983 */ /* 0x000ea80000300800 */
[----:B------:R-:W2:Y:S04]  /*13ef0*/  LDL.LU R18, [R1+0xa8] ;  /* 0x0000a80001127983 */ /* 0x000ea80000300800 */
[----:B------:R-:W2:Y:S08]  /*13f00*/  LDL.LU R19, [R1+0xac] ;  /* 0x0000ac0001137983 */ /* 0x000eb00000300800 */
[----:B------:R0:W-:Y:S04]  /*13f10*/  STL.64 [R1+0x650], R6 ;  /* 0x0006500601007387 */ /* 0x0001e80000100a00 */
[----:B------:R1:W-:Y:S04]  /*13f20*/  STL.64 [R1+0x648], R4 ;  /* 0x0006480401007387 */ /* 0x0003e80000100a00 */
[----:B0-----:R-:W3:Y:S04]  /*13f30*/  LDL.LU R6, [R1+0x68] ;  /* 0x0000680001067983 */ /* 0x001ee80000300800 */
[----:B------:R-:W3:Y:S01]  /*13f40*/  LDL.LU R7, [R1+0x6c] ;  /* 0x00006c0001077983 */ /* 0x000ee20000300800 */
[----:B-1----:R-:W-:-:S03]  /*13f50*/  IMAD.MOV.U32 R5, RZ, RZ, R3 ;  /* 0x000000ffff057224 */ /* 0x002fc600078e0003 */
[----:B---3--:R0:W-:Y:S04]  /*13f60*/  STL.64 [R1+0x668], R6 ;  /* 0x0006680601007387 */ /* 0x0081e80000100a00 */
[----:B------:R-:W3:Y:S04]  /*13f70*/  LDL.LU R4, [R1+0x10] ;  /* 0x0000100001047983 */ /* 0x000ee80000300800 */
[----:B------:R-:W2:Y:S01]  /*13f80*/  LDL.LU R3, [R1+0x6f8] ;  /* 0x0006f80001037983 */ /* 0x000ea20000300800 */
[----:B0-----:R-:W-:-:S03]  /*13f90*/  IMAD.MOV.U32 R6, RZ, RZ, R29 ;  /* 0x000000ffff067224 */ /* 0x001fc600078e001d */
[----:B------:R-:W2:Y:S01]  /*13fa0*/  LDL.LU R29, [R1+0x6f4] ;  /* 0x0006f400011d7983 */ /* 0x000ea20000300800 */
[----:B------:R-:W-:-:S03]  /*13fb0*/  IMAD.MOV.U32 R7, RZ, RZ, R2 ;  /* 0x000000ffff077224 */ /* 0x000fc600078e0002 */
[----:B------:R-:W2:Y:S04]  /*13fc0*/  LDL.LU R2, [R1+0x6f0] ;  /* 0x0006f00001027983 */ /* 0x000ea80000300800 */
[----:B------:R0:W-:Y:S02]  /*13fd0*/  STL.64 [R1+0x680], R6 ;  /* 0x0006800601007387 */ /* 0x0001e40000100a00 */
[----:B0-----:R-:W-:Y:S02]  /*13fe0*/  IMAD.MOV.U32 R6, RZ, RZ, R25 ;  /* 0x000000ffff067224 */ /* 0x001fe400078e0019 */
[----:B------:R-:W-:Y:S01]  /*13ff0*/  IMAD.MOV.U32 R7, RZ, RZ, R24 ;  /* 0x000000ffff077224 */ /* 0x000fe200078e0018 */
[----:B---3--:R0:W-:Y:S02]  /*14000*/  STL.64 [R1+0x678], R4 ;  /* 0x0006780401007387 */ /* 0x0081e40000100a00 */
[----:B0-----:R-:W-:-:S02]  /*14010*/  IMAD.MOV.U32 R4, RZ, RZ, R28 ;  /* 0x000000ffff047224 */ /* 0x001fc400078e001c */
[----:B------:R-:W-:Y:S01]  /*14020*/  IMAD.MOV.U32 R5, RZ, RZ, R0 ;  /* 0x000000ffff057224 */ /* 0x000fe200078e0000 */
[----:B------:R-:W3:Y:S04]  /*14030*/  LDL.LU R28, [R1+0x6ec] ;  /* 0x0006ec00011c7983 */ /* 0x000ee80000300800 */
[----:B------:R-:W3:Y:S04]  /*14040*/  LDL.LU R0, [R1+0x6e8] ;  /* 0x0006e80001007983 */ /* 0x000ee80000300800 */
[----:B------:R-:W-:Y:S04]  /*14050*/  STL.64 [R1+0x698], R6 ;  /* 0x0006980601007387 */ /* 0x000fe80000100a00 */
[----:B------:R2:W-:Y:S02]  /*14060*/  STL.64 [R1+0x690], R4 ;  /* 0x0006900401007387 */ /* 0x0005e40000100a00 */
[----:B--2---:R-:W-:-:S02]  /*14070*/  IMAD.MOV.U32 R4, RZ, RZ, R2 ;  /* 0x000000ffff047224 */ /* 0x004fc400078e0002 */
[----:B------:R-:W2:Y:S01]  /*14080*/  LDL.LU R2, [R1+0x6e4] ;  /* 0x0006e40001027983 */ /* 0x000ea20000300800 */
[----:B------:R-:W-:-:S03]  /*14090*/  IMAD.MOV.U32 R5, RZ, RZ, R29 ;  /* 0x000000ffff057224 */ /* 0x000fc600078e001d */
[----:B------:R-:W2:Y:S04]  /*140a0*/  LDL.LU R29, [R1+0x6e0] ;  /* 0x0006e000011d7983 */ /* 0x000ea80000300800 */
[----:B------:R-:W2:Y:S01]  /*140b0*/  LDL.LU R6, [R1+0x48] ;  /* 0x0000480001067983 */ /* 0x000ea20000300800 */
[----:B------:R-:W-:-:S03]  /*140c0*/  IMAD.MOV.U32 R7, RZ, RZ, R3 ;  /* 0x000000ffff077224 */ /* 0x000fc600078e0003 */
[----:B------:R-:W3:Y:S01]  /*140d0*/  LDL.LU R3, [R1+0x6dc] ;  /* 0x0006dc0001037983 */ /* 0x000ee20000300800 */
[----:B----4-:R-:W-:Y:S03]  /*140e0*/  HMMA.16816.F32 R24, R12, R26, R20 ;  /* 0x0000001a0c18723c */ /* 0x010fe60000001814 */
[----:B--2---:R-:W-:Y:S04]  /*140f0*/  STL.64 [R1+0x6b8], R6 ;  /* 0x0006b80601007387 */ /* 0x004fe80000100a00 */
[----:B------:R3:W-:Y:S02]  /*14100*/  STL.64 [R1+0x6b0], R4 ;  /* 0x0006b00401007387 */ /* 0x0007e40000100a00 */
[----:B---3--:R-:W-:-:S02]  /*14110*/  IMAD.MOV.U32 R4, RZ, RZ, R0 ;  /* 0x000000ffff047224 */ /* 0x008fc400078e0000 */
[----:B------:R0:W5:Y:S01]  /*14120*/  LDL.LU R0, [R1+0x6d8] ;  /* 0x0006d80001007983 */ /* 0x0001620000300800 */
[----:B------:R-:W-:-:S03]  /*14130*/  IMAD.MOV.U32 R5, RZ, RZ, R2 ;  /* 0x000000ffff057224 */ /* 0x000fc600078e0002 */
[----:B------:R0:W5:Y:S04]  /*14140*/  LDL.LU R2, [R1+0x6d4] ;  /* 0x0006d40001027983 */ /* 0x0001680000300800 */
[----:B------:R-:W2:Y:S01]  /*14150*/  LDL.LU R23, [R1+0x6d0] ;  /* 0x0006d00001177983 */ /* 0x000ea20000300800 */
[----:B------:R-:W-:-:S03]  /*14160*/  IMAD.MOV.U32 R6, RZ, RZ, R29 ;  /* 0x000000ffff067224 */ /* 0x000fc600078e001d */
[----:B------:R-:W3:Y:S01]  /*14170*/  LDL.LU.64 R20, [R1+0x6c8] ;  /* 0x0006c80001147983 */ /* 0x000ee20000300a00 */
[----:B------:R-:W-:Y:S02]  /*14180*/  IMAD.MOV.U32 R29, RZ, RZ, R25 ;  /* 0x000000ffff1d7224 */ /* 0x000fe400078e0019 */
[----:B------:R-:W-:Y:S01]  /*14190*/  IMAD.MOV.U32 R22, RZ, RZ, R24 ;  /* 0x000000ffff167224 */ /* 0x000fe200078e0018 */
[----:B------:R-:W-:Y:S04]  /*141a0*/  STL.64 [R1+0xb0], R24 ;  /* 0x0000b01801007387 */ /* 0x000fe80000100a00 */
[----:B------:R-:W-:Y:S04]  /*141b0*/  STL.64 [R1+0xb8], R26 ;  /* 0x0000b81a01007387 */ /* 0x000fe80000100a00 */
[----:B--2---:R-:W1:Y:S02]  /*141c0*/  LDSM.16.M88.4 R24, [R23+0x3800] ;  /* 0x003800001718783b */ /* 0x004e640000000200 */
[----:B-1----:R-:W-:Y:S02]  /*141d0*/  HMMA.16816.F32 R8, R8, R24, R16 ;  /* 0x000000180808723c */ /* 0x002fe40000001810 */
[----:B------:R-:W2:Y:S01]  /*141e0*/  LDL.LU.64 R18, [R1+0x6c0] ;  /* 0x0006c00001127983 */ /* 0x000ea20000300a00 */
[----:B------:R-:W-:-:S07]  /*141f0*/  IMAD.MOV.U32 R7, RZ, RZ, R28 ;  /* 0x000000ffff077224 */ /* 0x000fce00078e001c */
[----:B--2---:R-:W-:Y:S01]  /*14200*/  HMMA.16816.F32 R16, R12, R18, R4 ;  /* 0x000000120c10723c */ /* 0x004fe20000001804 */
[----:B------:R-:W2:Y:S04]  /*14210*/  LDL.LU.64 R6, [R1+0x6b8] ;  /* 0x0006b80001067983 */ /* 0x000ea80000300a00 */
[----:B------:R-:W2:Y:S11]  /*14220*/  LDL.LU.64 R4, [R1+0x6b0] ;  /* 0x0006b00001047983 */ /* 0x000eb60000300a00 */
[----:B------:R-:W-:Y:S07]  /*14230*/  @!UPT UIADD3 URZ, URZ, URZ, URZ ;  /* 0x0000003f3f3ff290 */ /* 0x000fee000fffe03f */
[----:B------:R-:W-:Y:S01]  /*14240*/  STL.64 [R1+0x30], R16 ;  /* 0x0000301001007387 */ /* 0x000fe20000100a00 */
[----:B------:R-:W-:-:S03]  /*14250*/  IMAD.MOV.U32 R23, RZ, RZ, R16 ;  /* 0x000000ffff177224 */ /* 0x000fc600078e0010 */
[----:B------:R1:W-:Y:S04]  /*14260*/  STL.64 [R1+0x38], R18 ;  /* 0x0000381201007387 */ /* 0x0003e80000100a00 */
[----:B-1----:R-:W2:Y:S04]  /*14270*/  LDL.LU.64 R18, [R1+0x6a8] ;  /* 0x0006a80001127983 */ /* 0x002ea80000300a00 */
[----:B------:R-:W4:Y:S04]  /*14280*/  LDL.LU.64 R16, [R1+0x6a0] ;  /* 0x0006a00001107983 */ /* 0x000f280000300a00 */
[----:B------:R4:W-:Y:S04]  /*14290*/  STL.64 [R1+0x640], R22 ;  /* 0x0006401601007387 */ /* 0x0009e80000100a00 */
[----:B---3--:R-:W-:Y:S01]  /*142a0*/  STL.64 [R1+0x638], R20 ;  /* 0x0006381401007387 */ /* 0x008fe20000100a00 */
[----:B----4-:R-:W-:-:S02]  /*142b0*/  IMAD.MOV.U32 R22, RZ, RZ, R17 ;  /* 0x000000ffff167224 */ /* 0x010fc400078e0011 */
[----:B------:R-:W-:Y:S02]  /*142c0*/  IMAD.MOV.U32 R23, RZ, RZ, R16 ;  /* 0x000000ffff177224 */ /* 0x000fe400078e0010 */
[C---:B--2---:R-:W-:Y:S01]  /*142d0*/  HMMA.16816.F32 R16, R12.reuse, R18, R4 ;  /* 0x000000120c10723c */ /* 0x044fe20000001804 */
[----:B------:R-:W2:Y:S04]  /*142e0*/  LDL.LU.64 R6, [R1+0x698] ;  /* 0x0006980001067983 */ /* 0x000ea80000300a00 */
[----:B------:R-:W2:Y:S11]  /*142f0*/  LDL.LU.64 R4, [R1+0x690] ;  /* 0x0006900001047983 */ /* 0x000eb60000300a00 */
[----:B------:R-:W-:Y:S07]  /*14300*/  @!UPT UIADD3 URZ, URZ, URZ, URZ ;  /* 0x0000003f3f3ff290 */ /* 0x000fee000fffe03f */
[----:B------:R-:W-:Y:S04]  /*14310*/  STL.64 [R1+0xa0], R16 ;  /* 0x0000a01001007387 */ /* 0x000fe80000100a00 */
[----:B------:R1:W-:Y:S04]  /*14320*/  STL.64 [R1+0xa8], R18 ;  /* 0x0000a81201007387 */ /* 0x0003e80000100a00 */
[----:B-1----:R-:W2:Y:S01]  /*14330*/  LDL.LU.64 R18, [R1+0x688] ;  /* 0x0006880001127983 */ /* 0x002ea20000300a00 */
        /* <DEDUP_REMOVED lines=9> */
[----:B--2---:R-:W-:Y:S01]  /*143d0*/  HMMA.16816.F32 R16, R12, R18, R4 ;  /* 0x000000120c10723c */ /* 0x004fe20000001804 */
[----:B------:R-:W2:Y:S11]  /*143e0*/  LDL.LU.64 R6, [R1+0x668] ;  /* 0x0006680001067983 */ /* 0x000eb60000300a00 */
[----:B------:R-:W-:Y:S11]  /*143f0*/  @!UPT UIADD3 URZ, URZ, URZ, URZ ;  /* 0x0000003f3f3ff290 */ /* 0x000ff6000fffe03f */
[----:B------:R-:W-:Y:S01]  /*14400*/  STL.64 [R1+0x70], R16 ;  /* 0x0000701001007387 */ /* 0x000fe20000100a00 */
[----:B------:R-:W-:-:S03]  /*14410*/  IMAD.MOV.U32 R28, RZ, RZ, R16 ;  /* 0x000000ffff1c7224 */ /* 0x000fc600078e0010 */
[----:B------:R1:W-:Y:S04]  /*14420*/  STL.64 [R1+0x78], R18 ;  /* 0x0000781201007387 */ /* 0x0003e80000100a00 */
[----:B-1----:R-:W2:Y:S04]  /*14430*/  LDL.LU.64 R18, [R1+0x660] ;  /* 0x0006600001127983 */ /* 0x002ea80000300a00 */
[----:B------:R-:W2:Y:S02]  /*14440*/  LDL.LU.64 R16, [R1+0x658] ;  /* 0x0006580001107983 */ /* 0x000ea40000300a00 */
[C---:B--2---:R-:W-:Y:S02]  /*14450*/  HMMA.16816.F32 R16, R12.reuse, R6, R16 ;  /* 0x000000060c10723c */ /* 0x044fe40000001810 */
[----:B------:R-:W2:Y:S04]  /*14460*/  LDL.LU.64 R6, [R1+0x650] ;  /* 0x0006500001067983 */ /* 0x000ea80000300a00 */
[----:B------:R-:W2:Y:S11]  /*14470*/  LDL.LU.64 R4, [R1+0x648] ;  /* 0x0006480001047983 */ /* 0x000eb60000300a00 */
[----:B------:R-:W-:Y:S06]  /*14480*/  @!UPT UIADD3 URZ, URZ, URZ, URZ ;  /* 0x0000003f3f3ff290 */ /* 0x000fec000fffe03f */
[----:B------:R1:W-:Y:S04]  /*14490*/  STL.64 [R1+0x50], R16 ;  /* 0x0000501001007387 */ /* 0x0003e80000100a00 */
[----:B------:R3:W-:Y:S01]  /*144a0*/  STL.64 [R1+0x58], R18 ;  /* 0x0000581201007387 */ /* 0x0007e20000100a00 */
[C---:B--2---:R-:W-:Y:S08]  /*144b0*/  HMMA.16816.F32 R4, R12.reuse, R22, R4 ;  /* 0x000000160c04723c */ /* 0x044ff00000001804 */
[----:B------:R-:W-:Y:S11]  /*144c0*/  HMMA.16816.F32 R20, R12, R26, R8 ;  /* 0x0000001a0c14723c */ /* 0x000ff60000001808 */
[----:B------:R-:W-:Y:S04]  /*144d0*/  @!UPT UIADD3 URZ, URZ, URZ, URZ ;  /* 0x0000003f3f3ff290 */ /* 0x000fe8000fffe03f */
[----:B------:R2:W-:Y:S01]  /*144e0*/  STL.64 [R1+0x60], R4 ;  /* 0x0000600401007387 */ /* 0x0005e20000100a00 */
[----:B-1----:R-:W-:-:S03]  /*144f0*/  IMAD.MOV.U32 R17, RZ, RZ, R4 ;  /* 0x000000ffff117224 */ /* 0x002fc600078e0004 */
[----:B------:R1:W-:Y:S01]  /*14500*/  STL.64 [R1+0x68], R6 ;  /* 0x0000680601007387 */ /* 0x0003e20000100a00 */
[----:B---3--:R-:W-:-:S03]  /*14510*/  IMAD.MOV.U32 R19, RZ, RZ, R7 ;  /* 0x000000ffff137224 */ /* 0x008fc600078e0007 */
[----:B--2---:R-:W2:Y:S04]  /*14520*/  LDL.LU R4, [R1+0x118] ;  /* 0x0001180001047983 */ /* 0x004ea80000300800 */
[----:B------:R-:W2:Y:S01]  /*14530*/  LDL.LU R5, [R1+0x310] ;  /* 0x0003100001057983 */ /* 0x000ea20000300800 */
[----:B------:R-:W-:-:S03]  /*14540*/  IMAD.MOV.U32 R10, RZ, RZ, R23 ;  /* 0x000000ffff0a7224 */ /* 0x000fc600078e0017 */
[----:B-1----:R-:W3:Y:S01]  /*14550*/  LDL.LU R6, [R1+0x1c0] ;  /* 0x0001c00001067983 */ /* 0x002ee20000300800 */
[----:B------:R-:W-:-:S03]  /*14560*/  IMAD.MOV.U32 R12, RZ, RZ, R21 ;  /* 0x000000ffff0c7224 */ /* 0x000fc600078e0015 */
[----:B------:R-:W3:Y:S01]  /*14570*/  LDL.LU R7, [R1+0x468] ;  /* 0x0004680001077983 */ /* 0x000ee20000300800 */
[----:B------:R-:W-:-:S03]  /*14580*/  IMAD.MOV.U32 R18, RZ, RZ, R20 ;  /* 0x000000ffff127224 */ /* 0x000fc600078e0014 */
[----:B------:R-:W-:Y:S04]  /*14590*/  STL.64 [R1+0xe0], R20 ;  /* 0x0000e01401007387 */ /* 0x000fe80000100a00 */
[----:B------:R1:W-:Y:S04]  /*145a0*/  STL.64 [R1+0xe8], R22 ;  /* 0x0000e81601007387 */ /* 0x0003e80000100a00 */
[----:B-1----:R0:W5:Y:S04]  /*145b0*/  LDL.LU.64 R22, [R1+0x640] ;  /* 0x0006400001167983 */ /* 0x0021680000300a00 */
[----:B------:R-:W4:Y:S04]  /*145c0*/  LDL.LU.64 R20, [R1+0x638] ;  /* 0x0006380001147983 */ /* 0x000f280000300a00 */
[----:B------:R-:W4:Y:S04]  /*145d0*/  LDL.LU R11, [R1+0x458] ;  /* 0x00045800010b7983 */ /* 0x000f280000300800 */
[----:B------:R-:W4:Y:S04]  /*145e0*/  LDL.LU R14, [R1+0x1b8] ;  /* 0x0001b800010e7983 */ /* 0x000f280000300800 */
[----:B------:R-:W4:Y:S04]  /*145f0*/  LDL.LU R15, [R1+0x2f8] ;  /* 0x0002f800010f7983 */ /* 0x000f280000300800 */
[----:B------:R-:W4:Y:S04]  /*14600*/  LDL.LU R26, [R1+0x308] ;  /* 0x00030800011a7983 */ /* 0x000f280000300800 */
[----:B------:R-:W4:Y:S04]  /*14610*/  LDL.LU R27, [R1+0x460] ;  /* 0x00046000011b7983 */ /* 0x000f280000300800 */
[----:B------:R-:W4:Y:S04]  /*14620*/  LDL.LU R8, [R1+0x318] ;  /* 0x0003180001087983 */ /* 0x000f280000300800 */
[----:B------:R-:W4:Y:S01]  /*14630*/  LDL.LU R9, [R1+0x510] ;  /* 0x0005100001097983 */ /* 0x000f220000300800 */
[----:B--2---:R-:W-:-:S04]  /*14640*/  LOP3.LUT R5, R5, R4, RZ, 0x3c, !PT ;  /* 0x0000000405057212 */ /* 0x004fc800078e3cff */
[----:B------:R-:W-:-:S04]  /*14650*/  LOP3.LUT R4, R5, R4, RZ, 0x3c, !PT ;  /* 0x0000000405047212 */ /* 0x000fc800078e3cff */
[----:B------:R-:W-:Y:S02]  /*14660*/  LOP3.LUT R5, R5, R4, RZ, 0x3c, !PT ;  /* 0x0000000405057212 */ /* 0x000fe400078e3cff */
[----:B---3--:R-:W-:-:S04]  /*14670*/  LOP3.LUT R7, R7, R6, RZ, 0x3c, !PT ;  /* 0x0000000607077212 */ /* 0x008fc800078e3cff */
[----:B------:R-:W-:-:S04]  /*14680*/  LOP3.LUT R6, R7, R6, RZ, 0x3c, !PT ;  /* 0x0000000607067212 */ /* 0x000fc800078e3cff */
[----:B------:R-:W-:Y:S01]  /*14690*/  LOP3.LUT R7, R7, R6, RZ, 0x3c, !PT ;  /* 0x0000000607077212 */ /* 0x000fe200078e3cff */
[----:B----4-:R-:W-:Y:S02]  /*146a0*/  IMAD.MOV.U32 R13, RZ, RZ, R14 ;  /* 0x000000ffff0d7224 */ /* 0x010fe400078e000e */
[----:B------:R-:W-:Y:S02]  /*146b0*/  IMAD.MOV.U32 R14, RZ, RZ, R15 ;  /* 0x000000ffff0e7224 */ /* 0x000fe400078e000f */
[----:B------:R-:W-:Y:S02]  /*146c0*/  IMAD.MOV.U32 R15, RZ, RZ, R27 ;  /* 0x000000ffff0f7224 */ /* 0x000fe400078e001b */
[----:B------:R-:W-:-:S04]  /*146d0*/  IMAD.MOV.U32 R27, RZ, RZ, c[0x0][0x18c] ;  /* 0x00006300ff1b7624 */ /* 0x000fc800078e00ff */
[----:B------:R-:W-:-:S04]  /*146e0*/  IMAD.SHL.U32 R27, R27, 0x40, RZ ;  /* 0x000000401b1b7824 */ /* 0x000fc800078e00ff */
[----:B------:R-:W-:-:S05]  /*146f0*/  IMAD.WIDE R4, R27, 0x2, R4 ;  /* 0x000000021b047825 */ /* 0x000fca00078e0204 */
[----:B------:R1:W-:Y:S04]  /*14700*/  STL [R1+0x310], R4 ;  /* 0x0003100401007387 */ /* 0x0003e80000100800 */
[----:B------:R2:W-:Y:S01]  /*14710*/  STL [R1+0x118], R5 ;  /* 0x0001180501007387 */ /* 0x0005e20000100800 */
[----:B------:R-:W-:-:S03]  /*14720*/  IMAD.WIDE R6, R27, 0x2, R6 ;  /* 0x000000021b067825 */ /* 0x000fc600078e0206 */
[----:B-1----:R-:W3:Y:S04]  /*14730*/  LDL.LU R4, [R1+0x11c] ;  /* 0x00011c0001047983 */ /* 0x002ee80000300800 */
[----:B--2---:R-:W3:Y:S04]  /*14740*/  LDL.LU R5, [R1+0x314] ;  /* 0x0003140001057983 */ /* 0x004ee80000300800 */
[----:B------:R1:W-:Y:S04]  /*14750*/  STL [R1+0x468], R6 ;  /* 0x0004680601007387 */ /* 0x0003e80000100800 */
[----:B------:R2:W-:Y:S04]  /*14760*/  STL [R1+0x1c0], R7 ;  /* 0x0001c00701007387 */ /* 0x0005e80000100800 */
[----:B-1----:R-:W4:Y:S04]  /*14770*/  LDL.LU R6, [R1+0x1c4] ;  /* 0x0001c40001067983 */ /* 0x002f280000300800 */
[----:B--2---:R-:W4:Y:S01]  /*14780*/  LDL.LU R7, [R1+0x46c] ;  /* 0x00046c0001077983 */ /* 0x004f220000300800 */
[----:B------:R-:W-:-:S04]  /*14790*/  LOP3.LUT R9, R9, R8, RZ, 0x3c, !PT ;  /* 0x0000000809097212 */ /* 0x000fc800078e3cff */
[----:B------:R-:W-:-:S04]  /*147a0*/  LOP3.LUT R8, R9, R8, RZ, 0x3c, !PT ;  /* 0x0000000809087212 */ /* 0x000fc800078e3cff */
[----:B------:R-:W-:-:S05]  /*147b0*/  LOP3.LUT R9, R9, R8, RZ, 0x3c, !PT ;  /* 0x0000000809097212 */ /* 0x000fca00078e3cff */
[----:B------:R-:W-:-:S05]  /*147c0*/  IMAD.WIDE R8, R27, 0x2, R8 ;  /* 0x000000021b087825 */ /* 0x000fca00078e0208 */
[----:B------:R1:W-:Y:S04]  /*147d0*/  STL [R1+0x510], R8 ;  /* 0x0005100801007387 */ /* 0x0003e80000100800 */
[----:B------:R2:W-:Y:S04]  /*147e0*/  STL [R1+0x318], R9 ;  /* 0x0003180901007387 */ /* 0x0005e80000100800 */
[----:B-1----:R-:W4:Y:S04]  /*147f0*/  LDL.LU R8, [R1+0x31c] ;  /* 0x00031c0001087983 */ /* 0x002f280000300800 */
[----:B--2---:R-:W2:Y:S01]  /*14800*/  LDL.LU R9, [R1+0x514] ;  /* 0x0005140001097983 */ /* 0x004ea20000300800 */
[----:B---3--:R-:W-:-:S04]  /*14810*/  LOP3.LUT R5, R5, R4, RZ, 0x3c, !PT ;  /* 0x0000000405057212 */ /* 0x008fc800078e3cff */
[----:B------:R-:W-:-:S04]  /*14820*/  LOP3.LUT R4, R5, R4, RZ, 0x3c, !PT ;  /* 0x0000000405047212 */ /* 0x000fc800078e3cff */
[----:B------:R-:W-:-:S05]  /*14830*/  LOP3.LUT R5, R5, R4, RZ, 0x3c, !PT ;  /* 0x0000000405057212 */ /* 0x000fca00078e3cff */
[----:B------:R-:W-:Y:S01]  /*14840*/  IMAD.WIDE R4, R27, 0x2, R4 ;  /* 0x000000021b047825 */ /* 0x000fe200078e0204 */
[----:B----4-:R-:W-:-:S04]  /*14850*/  LOP3.LUT R7, R7, R6, RZ, 0x3c, !PT ;  /* 0x0000000607077212 */ /* 0x010fc800078e3cff */
[----:B------:R1:W-:Y:S01]  /*14860*/  STL [R1+0x314], R4 ;  /* 0x0003140401007387 */ /* 0x0003e20000100800 */
[----:B------:R-:W-:-:S03]  /*14870*/  LOP3.LUT R6, R7, R6, RZ, 0x3c, !PT ;  /* 0x0000000607067212 */ /* 0x000fc600078e3cff */
[----:B------:R3:W-:Y:S01]  /*14880*/  STL [R1+0x11c], R5 ;  /* 0x00011c0501007387 */ /* 0x0007e20000100800 */
[----:B------:R-:W-:-:S03]  /*14890*/  LOP3.LUT R7, R7, R6, RZ, 0x3c, !PT ;  /* 0x0000000607077212 */ /* 0x000fc600078e3cff */
[----:B-1----:R-:W4:Y:S04]  /*148a0*/  LDL.LU R4, [R1+0x120] ;  /* 0x0001200001047983 */ /* 0x002f280000300800 */
[----:B---3--:R-:W4:Y:S01]  /*148b0*/  LDL.LU R5, [R1+0x1c8] ;  /* 0x0001c80001057983 */ /* 0x008f220000300800 */
[----:B------:R-:W-:-:S05]  /*148c0*/  IMAD.WIDE R6, R27, 0x2, R6 ;  /* 0x000000021b067825 */ /* 0x000fca00078e0206 */
[----:B------:R1:W-:Y:S04]  /*148d0*/  STL [R1+0x46c], R6 ;  /* 0x00046c0601007387 */ /* 0x0003e80000100800 */
[----:B------:R3:W-:Y:S04]  /*148e0*/  STL [R1+0x1c4], R7 ;  /* 0x0001c40701007387 */ /* 0x0007e80000100800 */
[----:B-1----:R-:W4:Y:S04]  /*148f0*/  LDL.LU R6, [R1+0x1cc] ;  /* 0x0001cc0001067983 */ /* 0x002f280000300800 */
[----:B---3--:R-:W3:Y:S01]  /*14900*/  LDL.LU R7, [R1+0x320] ;  /* 0x0003200001077983 */ /* 0x008ee20000300800 */
[----:B--2---:R-:W-:-:S04]  /*14910*/  LOP3.LUT R9, R9, R8, RZ, 0x3c, !PT ;  /* 0x0000000809097212 */ /* 0x004fc800078e3cff */
[----:B------:R-:W-:-:S04]  /*14920*/  LOP3.LUT R8, R9, R8, RZ, 0x3c, !PT ;  /* 0x0000000809087212 */ /* 0x000fc800078e3cff */
[----:B------:R-:W-:-:S05]  /*14930*/  LOP3.LUT R9, R9, R8, RZ, 0x3c, !PT ;  /* 0x0000000809097212 */ /* 0x000fca00078e3cff */
[----:B------:R-:W-:-:S05]  /*14940*/  IMAD.WIDE R8, R27, 0x2, R8 ;  /* 0x000000021b087825 */ /* 0x000fca00078e0208 */
[----:B------:R1:W-:Y:S04]  /*14950*/  STL [R1+0x514], R8 ;  /* 0x0005140801007387 */ /* 0x0003e80000100800 */
[----:B------:R2:W-:Y:S01]  /*14960*/  STL [R1+0x31c], R9 ;  /* 0x00031c0901007387 */ /* 0x0005e20000100800 */
[----:B-1----:R-:W-:-:S03]  /*14970*/  IMAD.MOV.U32 R8, RZ, RZ, R20 ;  /* 0x000000ffff087224 */ /* 0x002fc600078e0014 */
[----:B--2---:R-:W2:Y:S04]  /*14980*/  LDL.LU R9, [R1+0x324] ;  /* 0x0003240001097983 */ /* 0x004ea80000300800 */
[----:B------:R-:W2:Y:S01]  /*14990*/  LDL.LU R20, [R1+0x630] ;  /* 0x0006300001147983 */ /* 0x000ea20000300800 */
[----:B----4-:R-:W-:-:S04]  /*149a0*/  LOP3.LUT R5, R5, R4, RZ, 0x3c, !PT ;  /* 0x0000000405057212 */ /* 0x010fc800078e3cff */
[----:B------:R-:W-:-:S04]  /*149b0*/  LOP3.LUT R4, R5, R4, RZ, 0x3c, !PT ;  /* 0x0000000405047212 */ /* 0x000fc800078e3cff */
[----:B------:R-:W-:-:S05]  /*149c0*/  LOP3.LUT R5, R5, R4, RZ, 0x3c, !PT ;  /* 0x0000000405057212 */ /* 0x000fca00078e3cff */
[----:B------:R-:W-:Y:S01]  /*149d0*/  IMAD.WIDE R4, R27, 0x2, R4 ;  /* 0x000000021b047825 */ /* 0x000fe200078e0204 */
[----:B---3--:R-:W-:-:S04]  /*149e0*/  LOP3.LUT R7, R7, R6, RZ, 0x3c, !PT ;  /* 0x0000000607077212 */ /* 0x008fc800078e3cff */
        /* <DEDUP_REMOVED lines=11> */
[----:B--2---:R-:W-:-:S05]  /*14aa0*/  IMAD.WIDE R8, R27, 0x2, R8 ;  /* 0x000000021b087825 */ /* 0x004fca00078e0208 */
[----:B------:R1:W-:Y:S04]  /*14ab0*/  STL [R1+0x470], R8 ;  /* 0x0004700801007387 */ /* 0x0003e80000100800 */
[----:B------:R2:W-:Y:S04]  /*14ac0*/  STL [R1+0x324], R9 ;  /* 0x0003240901007387 */ /* 0x0005e80000100800 */
[----:B-1----:R-:W3:Y:S04]  /*14ad0*/  LDL.LU R8, [R1+0x32c] ;  /* 0x00032c0001087983 */ /* 0x002ee80000300800 */
[----:B--2---:R-:W2:Y:S01]  /*14ae0*/  LDL.LU R9, [R1+0x474] ;  /* 0x0004740001097983 */ /* 0x004ea20000300800 */
        /* <DEDUP_REMOVED lines=36> */
[----:B------:R-:W-:Y:S04]  /*14d30*/  STL [R1+0x330], R6 ;  /* 0x0003300601007387 */ /* 0x000fe80000100800 */
[----:B------:R1:W-:Y:S04]  /*14d40*/  STL [R1+0x1dc], R7 ;  /* 0x0001dc0701007387 */ /* 0x0003e80000100800 */
[----:B-1----:R-:W3:Y:S01]  /*14d50*/  LDL.LU R7, [R1+0x338] ;  /* 0x0003380001077983 */ /* 0x002ee20000300800 */
        /* <DEDUP_REMOVED lines=11> */
[----:B------:R-:W-:-:S04]  /*14e10*/  IMAD.WIDE R4, R27, 0x2, R4 ;  /* 0x000000021b047825 */ /* 0x000fc800078e0204 */
[----:B---3--:R-:W-:Y:S02]  /*14e20*/  IMAD.MOV.U32 R6, RZ, RZ, R7 ;  /* 0x000000ffff067224 */ /* 0x008fe400078e0007 */
[----:B------:R-:W-:Y:S02]  /*14e30*/  IMAD.MOV.U32 R7, RZ, RZ, R21 ;  /* 0x000000ffff077224 */ /* 0x000fe400078e0015 */
[----:B------:R-:W3:Y:S02]  /*14e40*/  LDL.LU R21, [R1+0x62c] ;  /* 0x00062c0001157983 */ /* 0x000ee40000300800 */
[----:B------:R-:W-:Y:S02]  /*14e50*/  IMAD.WIDE R6, R27, 0x2, R6 ;  /* 0x000000021b067825 */ /* 0x000fe400078e0206 */
[----:B------:R1:W-:Y:S04]  /*14e60*/  STL [R1+0x1e0], R4 ;  /* 0x0001e00401007387 */ /* 0x0003e80000100800 */
[----:B------:R4:W-:Y:S04]  /*14e70*/  STL [R1+0x12c], R5 ;  /* 0x00012c0501007387 */ /* 0x0009e80000100800 */
[----:B-1----:R-:W3:Y:S04]  /*14e80*/  LDL.LU R4, [R1+0x130] ;  /* 0x0001300001047983 */ /* 0x002ee80000300800 */
[----:B----4-:R-:W3:Y:S04]  /*14e90*/  LDL.LU R5, [R1+0x1e8] ;  /* 0x0001e80001057983 */ /* 0x010ee80000300800 */
[----:B------:R1:W-:Y:S04]  /*14ea0*/  STL [R1+0x338], R6 ;  /* 0x0003380601007387 */ /* 0x0003e80000100800 */
[----:B------:R4:W-:Y:S04]  /*14eb0*/  STL [R1+0x1e4], R7 ;  /* 0x0001e40701007387 */ /* 0x0009e80000100800 */
[----:B-1----:R-:W3:Y:S04]  /*14ec0*/  LDL.LU R6, [R1+0x1ec] ;  /* 0x0001ec0001067983 */ /* 0x002ee80000300800 */
[----:B----4-:R-:W4:Y:S01]  /*14ed0*/  LDL.LU R7, [R1+0x340] ;  /* 0x0003400001077983 */ /* 0x010f220000300800 */
[----:B--2---:R-:W-:-:S04]  /*14ee0*/  LOP3.LUT R9, R9, R8, RZ, 0x3c, !PT ;  /* 0x0000000809097212 */ /* 0x004fc800078e3cff */
        /* <DEDUP_REMOVED lines=9> */
[----:B------:R-:W-:Y:S02]  /*14f80*/  LOP3.LUT R5, R5, R4, RZ, 0x3c, !PT ;  /* 0x0000000405057212 */ /* 0x000fe400078e3cff */
[----:B----4-:R-:W-:-:S04]  /*14f90*/  LOP3.LUT R7, R7, R6, RZ, 0x3c, !PT ;  /* 0x0000000607077212 */ /* 0x010fc800078e3cff */
[----:B------:R-:W-:Y:S01]  /*14fa0*/  LOP3.LUT R6, R7, R6, RZ, 0x3c, !PT ;  /* 0x0000000607067212 */ /* 0x000fe200078e3cff */
[----:B------:R-:W-:-:S03]  /*14fb0*/  IMAD.WIDE R4, R27, 0x2, R4 ;  /* 0x000000021b047825 */ /* 0x000fc600078e0204 */
[----:B------:R-:W-:Y:S02]  /*14fc0*/  LOP3.LUT R7, R7, R6, RZ, 0x3c, !PT ;  /* 0x0000000607077212 */ /* 0x000fe400078e3cff */
[----:B------:R1:W-:Y:S03]  /*14fd0*/  STL [R1+0x1e8], R4 ;  /* 0x0001e80401007387 */ /* 0x0003e60000100800 */
[----:B------:R-:W-:Y:S01]  /*14fe0*/  IMAD.WIDE R6, R27, 0x2, R6 ;  /* 0x000000021b067825 */ /* 0x000fe200078e0206 */
[----:B------:R3:W-:Y:S04]  /*14ff0*/  STL [R1+0x130], R5 ;  /* 0x0001300501007387 */ /* 0x0007e80000100800 */
[----:B-1----:R-:W4:Y:S04]  /*15000*/  LDL.LU R4, [R1+0x134] ;  /* 0x0001340001047983 */ /* 0x002f280000300800 */
[----:B---3--:R-:W4:Y:S04]  /*15010*/  LDL.LU R5, [R1+0x1f0] ;  /* 0x0001f00001057983 */ /* 0x008f280000300800 */
        /* <DEDUP_REMOVED lines=14> */
[----:B------:R-:W-:Y:S02]  /*15100*/  LOP3.LUT R5, R5, R4, RZ, 0x3c, !PT ;  /* 0x0000000405057212 */ /* 0x000fe400078e3cff */
[----:B---3--:R-:W-:-:S04]  /*15110*/  LOP3.LUT R7, R7, R6, RZ, 0x3c, !PT ;  /* 0x0000000607077212 */ /* 0x008fc800078e3cff */
[----:B------:R-:W-:Y:S01]  /*15120*/  LOP3.LUT R6, R7, R6, RZ, 0x3c, !PT ;  /* 0x0000000607067212 */ /* 0x000fe200078e3cff */
[----:B------:R-:W-:-:S03]  /*15130*/  IMAD.WIDE R4, R27, 0x2, R4 ;  /* 0x000000021b047825 */ /* 0x000fc600078e0204 */
[----:B------:R-:W-:Y:S02]  /*15140*/  LOP3.LUT R7, R7, R6, RZ, 0x3c, !PT ;  /* 0x0000000607077212 */ /* 0x000fe400078e3cff */
[----:B------:R-:W-:Y:S03]  /*15150*/  STL [R1+0x1f0], R4 ;  /* 0x0001f00401007387 */ /* 0x000fe60000100800 */
[----:B------:R-:W-:Y:S01]  /*15160*/  IMAD.WIDE R6, R27, 0x2, R6 ;  /* 0x000000021b067825 */ /* 0x000fe200078e0206 */
[----:B------:R-:W-:Y:S04]  /*15170*/  STL [R1+0x134], R5 ;  /* 0x0001340501007387 */ /* 0x000fe80000100800 */
[----:B------:R1:W-:Y:S04]  /*15180*/  STL [R1+0x348], R6 ;  /* 0x0003480601007387 */ /* 0x0003e80000100800 */
[----:B------:R3:W-:Y:S04]  /*15190*/  STL [R1+0x1f4], R7 ;  /* 0x0001f40701007387 */ /* 0x0007e80000100800 */
[----:B-1----:R-:W4:Y:S04]  /*151a0*/  LDL.LU R6, [R1+0x1fc] ;  /* 0x0001fc0001067983 */ /* 0x002f280000300800 */
[----:B---3--:R-:W4:Y:S01]  /*151b0*/  LDL.LU R7, [R1+0x350] ;  /* 0x0003500001077983 */ /* 0x008f220000300800 */
[----:B--2---:R-:W-:-:S04]  /*151c0*/  LOP3.LUT R9, R9, R8, RZ, 0x3c, !PT ;  /* 0x0000000809097212 */ /* 0x004fc800078e3cff */
[----:B------:R-:W-:-:S04]  /*151d0*/  LOP3.LUT R8, R9, R8, RZ, 0x3c, !PT ;  /* 0x0000000809087212 */ /* 0x000fc800078e3cff */
[----:B------:R-:W-:Y:S01]  /*151e0*/  LOP3.LUT R9, R9, R8, RZ, 0x3c, !PT ;  /* 0x0000000809097212 */ /* 0x000fe200078e3cff */
[----:B------:R-:W-:Y:S02]  /*151f0*/  IMAD.MOV.U32 R4, RZ, RZ, R21 ;  /* 0x000000ffff047224 */ /* 0x000fe400078e0015 */
[----:B------:R-:W-:Y:S02]  /*15200*/  IMAD.MOV.U32 R5, RZ, RZ, R20 ;  /* 0x000000ffff057224 */ /* 0x000fe400078e0014 */
[----:B------:R-:W-:-:S04]  /*15210*/  IMAD.WIDE R8, R27, 0x2, R8 ;  /* 0x000000021b087825 */ /* 0x000fc800078e0208 */
[----:B------:R-:W-:Y:S01]  /*15220*/  IMAD.WIDE R4, R27, 0x2, R4 ;  /* 0x000000021b047825 */ /* 0x000fe200078e0204 */
[----:B------:R1:W-:Y:S04]  /*15230*/  STL [R1+0x484], R8 ;  /* 0x0004840801007387 */ /* 0x0003e80000100800 */
[----:B------:R2:W-:Y:S04]  /*15240*/  STL [R1+0x34c], R9 ;  /* 0x00034c0901007387 */ /* 0x0005e80000100800 */
[----:B-1----:R-:W3:Y:S04]  /*15250*/  LDL.LU R8, [R1+0x354] ;  /* 0x0003540001087983 */ /* 0x002ee80000300800 */
[----:B--2---:R-:W3:Y:S04]  /*15260*/  LDL.LU R9, [R1+0x488] ;  /* 0x0004880001097983 */ /* 0x004ee80000300800 */
[----:B------:R-:W2:Y:S04]  /*15270*/  LDL.LU R20, [R1+0x628] ;  /* 0x0006280001147983 */ /* 0x000ea80000300800 */
[----:B------:R-:W2:Y:S04]  /*15280*/  LDL.LU R21, [R1+0x624] ;  /* 0x0006240001157983 */ /* 0x000ea80000300800 */
[----:B------:R1:W-:Y:S04]  /*15290*/  STL [R1+0x1f8], R4 ;  /* 0x0001f80401007387 */ /* 0x0003e80000100800 */
[----:B------:R0:W-:Y:S04]  /*152a0*/  STL [R1+0x138], R5 ;  /* 0x0001380501007387 */ /* 0x0001e80000100800 */
[----:B-1----:R-:W2:Y:S04]  /*152b0*/  LDL.LU R4, [R1+0x13c] ;  /* 0x00013c0001047983 */ /* 0x002ea80000300800 */
[----:B0-----:R-:W2:Y:S01]  /*152c0*/  LDL.LU R5, [R1+0x200] ;  /* 0x0002000001057983 */ /* 0x001ea20000300800 */
[----:B----4-:R-:W-:-:S04]  /*152d0*/  LOP3.LUT R7, R7, R6, RZ, 0x3c, !PT ;  /* 0x0000000607077212 */ /* 0x010fc800078e3cff */
[----:B------:R-:W-:-:S04]  /*152e0*/  LOP3.LUT R6, R7, R6, RZ, 0x3c, !PT ;  /* 0x0000000607067212 */ /* 0x000fc800078e3cff */
[----:B------:R-:W-:-:S05]  /*152f0*/  LOP3.LUT R7, R7, R6, RZ, 0x3c, !PT ;  /* 0x0000000607077212 */ /* 0x000fca00078e3cff */
[----:B------:R-:W-:-:S05]  /*15300*/  IMAD.WIDE R6, R27, 0x2, R6 ;  /* 0x000000021b067825 */ /* 0x000fca00078e0206 */
[----:B------:R0:W-:Y:S04]  /*15310*/  STL [R1+0x350], R6 ;  /* 0x0003500601007387 */ /* 0x0001e80000100800 */
[----:B------:R1:W-:Y:S04]  /*15320*/  STL [R1+0x1fc], R7 ;  /* 0x0001fc0701007387 */ /* 0x0003e80000100800 */
[----:B0-----:R-:W4:Y:S04]  /*15330*/  LDL.LU R6, [R1+0x204] ;  /* 0x0002040001067983 */ /* 0x001f280000300800 */
[----:B-1----:R-:W4:Y:S01]  /*15340*/  LDL.LU R7, [R1+0x358] ;  /* 0x0003580001077983 */ /* 0x002f220000300800 */
[----:B---3--:R-:W-:-:S04]  /*15350*/  LOP3.LUT R9, R9, R8, RZ, 0x3c, !PT ;  /* 0x0000000809097212 */ /* 0x008fc800078e3cff */
[----:B------:R-:W-:-:S04]  /*15360*/  LOP3.LUT R8, R9, R8, RZ, 0x3c, !PT ;  /* 0x0000000809087212 */ /* 0x000fc800078e3cff */
[----:B------:R-:W-:-:S05]  /*15370*/  LOP3.LUT R9, R9, R8, RZ, 0x3c, !PT ;  /* 0x0000000809097212 */ /* 0x000fca00078e3cff */
[----:B------:R-:W-:Y:S01]  /*15380*/  IMAD.WIDE R8, R27, 0x2, R8 ;  /* 0x000000021b087825 */ /* 0x000fe200078e0208 */
[----:B--2---:R-:W-:-:S04]  /*15390*/  LOP3.LUT R5, R5, R4, RZ, 0x3c, !PT ;  /* 0x0000000405057212 */ /* 0x004fc800078e3cff */
[----:B------:R-:W-:-:S04]  /*153a0*/  LOP3.LUT R4, R5, R4, RZ, 0x3c, !PT ;  /* 0x0000000405047212 */ /* 0x000fc800078e3cff */
[----:B------:R-:W-:Y:S01]  /*153b0*/  LOP3.LUT R5, R5, R4, RZ, 0x3c, !PT ;  /* 0x0000000405057212 */ /* 0x000fe200078e3cff */
[----:B------:R0:W-:Y:S04]  /*153c0*/  STL [R1+0x488], R8 ;  /* 0x0004880801007387 */ /* 0x0001e80000100800 */
[----:B------:R-:W-:Y:S01]  /*153d0*/  IMAD.WIDE R4, R27, 0x2, R4 ;  /* 0x000000021b047825 */ /* 0x000fe200078e0204 */
[----:B------:R1:W-:Y:S04]  /*153e0*/  STL [R1+0x354], R9 ;  /* 0x0003540901007387 */ /* 0x0003e80000100800 */
[----:B0-----:R-:W2:Y:S04]  /*153f0*/  LDL.LU R8, [R1+0x35c] ;  /* 0x00035c0001087983 */ /* 0x001ea80000300800 */
[----:B-1----:R-:W2:Y:S04]  /*15400*/  LDL.LU R9, [R1+0x48c] ;  /* 0x00048c0001097983 */ /* 0x002ea80000300800 */
[----:B------:R0:W-:Y:S04]  /*15410*/  STL [R1+0x200], R4 ;  /* 0x0002000401007387 */ /* 0x0001e80000100800 */
[----:B------:R1:W-:Y:S04]  /*15420*/  STL [R1+0x13c], R5 ;  /* 0x00013c0501007387 */ /* 0x0003e80000100800 */
[----:B0-----:R-:W3:Y:S04]  /*15430*/  LDL.LU R4, [R1+0x140] ;  /* 0x0001400001047983 */ /* 0x001ee80000300800 */
[----:B-1----:R-:W3:Y:S01]  /*15440*/  LDL.LU R5, [R1+0x208] ;  /* 0x0002080001057983 */ /* 0x002ee20000300800 */
        /* <DEDUP_REMOVED lines=8> */
[----:B--2---:R-:W-:-:S04]  /*154d0*/  LOP3.LUT R9, R9, R8, RZ, 0x3c, !PT ;  /* 0x0000000809097212 */ /* 0x004fc800078e3cff */
[----:B------:R-:W-:-:S04]  /*154e0*/  LOP3.LUT R8, R9, R8, RZ, 0x3c, !PT ;  /* 0x0000000809087212 */ /* 0x000fc800078e3cff */
[----:B------:R-:W-:Y:S02]  /*154f0*/  LOP3.LUT R9, R9, R8, RZ, 0x3c, !PT ;  /* 0x0000000809097212 */ /* 0x000fe400078e3cff */
[----:B---3--:R-:W-:-:S04]  /*15500*/  LOP3.LUT R5, R5, R4, RZ, 0x3c, !PT ;  /* 0x0000000405057212 */ /* 0x008fc800078e3cff */
[----:B------:R-:W-:Y:S01]  /*15510*/  LOP3.LUT R4, R5, R4, RZ, 0x3c, !PT ;  /* 0x0000000405047212 */ /* 0x000fe200078e3cff */
[----:B------:R-:W-:-:S03]  /*15520*/  IMAD.WIDE R8, R27, 0x2, R8 ;  /* 0x000000021b087825 */ /* 0x000fc600078e0208 */
[----:B------:R-:W-:Y:S02]  /*15530*/  LOP3.LUT R5, R5, R4, RZ, 0x3c, !PT ;  /* 0x0000000405057212 */ /* 0x000fe400078e3cff */
[----:B------:R0:W-:Y:S03]  /*15540*/  STL [R1+0x48c], R8 ;  /* 0x00048c0801007387 */ /* 0x0001e60000100800 */
[----:B------:R-:W-:Y:S01]  /*15550*/  IMAD.WIDE R4, R27, 0x2, R4 ;  /* 0x000000021b047825 */ /* 0x000fe200078e0204 */
[----:B------:R1:W-:Y:S03]  /*15560*/  STL [R1+0x35c], R9 ;  /* 0x00035c0901007387 */ /* 0x0003e60000100800 */
[----:B0-----:R-:W-:Y:S01]  /*15570*/  IMAD.MOV.U32 R8, RZ, RZ, R20 ;  /* 0x000000ffff087224 */ /* 0x001fe200078e0014 */
[----:B-1----:R-:W2:Y:S04]  /*15580*/  LDL.LU R9, [R1+0x364] ;  /* 0x0003640001097983 */ /* 0x002ea80000300800 */
[----:B------:R-:W3:Y:S04]  /*15590*/  LDL.LU R20, [R1+0x620] ;  /* 0x0006200001147983 */ /* 0x000ee80000300800 */
        /* <DEDUP_REMOVED lines=12> */
[----:B--2---:R-:W-:-:S05]  /*15660*/  IMAD.WIDE R8, R27, 0x2, R8 ;  /* 0x000000021b087825 */ /* 0x004fca00078e0208 */
[----:B------:R0:W-:Y:S04]  /*15670*/  STL [R1+0x490], R8 ;  /* 0x0004900801007387 */ /* 0x0001e80000100800 */
[----:B------:R1:W-:Y:S04]  /*15680*/  STL [R1+0x364], R9 ;  /* 0x0003640901007387 */ /* 0x0003e80000100800 */
[----:B0-----:R-:W2:Y:S04]  /*15690*/  LDL.LU R8, [R1+0x36c] ;  /* 0x00036c0001087983 */ /* 0x001ea80000300800 */
[----:B-1----:R-:W2:Y:S01]  /*156a0*/  LDL.LU R9, [R1+0x494] ;  /* 0x0004940001097983 */ /* 0x002ea20000300800 */
[----:B---3--:R-:W-:-:S04]  /*156b0*/  LOP3.LUT R5, R5, R4, RZ, 0x3c, !PT ;  /* 0x0000000405057212 */ /* 0x008fc800078e3cff */
[----:B------:R-:W-:-:S04]  /*156c0*/  LOP3.LUT R4, R5, R4, RZ, 0x3c, !PT ;  /* 0x0000000405047212 */ /* 0x000fc800078e3cff */
[----:B------:R-:W-:-:S05]  /*156d0*/  LOP3.LUT R5, R5, R4, RZ, 0x3c, !PT ;  /* 0x0000000405057212 */ /* 0x000fca00078e3cff */
[----:B------:R-:W-:-:S05]  /*156e0*/  IMAD.WIDE R4, R27, 0x2, R4 ;  /* 0x000000021b047825 */ /* 0x000fca00078e0204 */
        /* <DEDUP_REMOVED lines=14> */
[----:B------:R-:W-:-:S05]  /*157d0*/  LOP3.LUT R9, R9, R8, RZ, 0x3c, !PT ;  /* 0x0000000809097212 */ /* 0x000fca00078e3cff */
[----:B------:R-:W-:-:S05]  /*157e0*/  IMAD.WIDE R8, R27, 0x2, R8 ;  /* 0x000000021b087825 */ /* 0x000fca00078e0208 */
        /* <DEDUP_REMOVED lines=16> */
[----:B------:R-:W-:Y:S04]  /*158f0*/  STL [R1+0x370], R6 ;  /* 0x0003700601007387 */ /* 0x000fe80000100800 */
[----:B------:R0:W-:Y:S04]  /*15900*/  STL [R1+0x21c], R7 ;  /* 0x00021c0701007387 */ /* 0x0001e80000100800 */
[----:B0-----:R-:W4:Y:S01]  /*15910*/  LDL.LU R7, [R1+0x378] ;  /* 0x0003780001077983 */ /* 0x001f220000300800 */
        /* <DEDUP_REMOVED lines=11> */
[----:B------:R-:W-:-:S04]  /*159d0*/  IMAD.WIDE R4, R27, 0x2, R4 ;  /* 0x000000021b047825 */ /* 0x000fc800078e0204 */
[----:B----4-:R-:W-:Y:S02]  /*159e0*/  IMAD.MOV.U32 R6, RZ, RZ, R7 ;  /* 0x000000ffff067224 */ /* 0x010fe400078e0007 */
[----:B------:R-:W-:Y:S02]  /*159f0*/  IMAD.MOV.U32 R7, RZ, RZ, R21 ;  /* 0x000000ffff077224 */ /* 0x000fe400078e0015 */
[----:B------:R-:W3:Y:S02]  /*15a00*/  LDL.LU R21, [R1+0x61c] ;  /* 0x00061c0001157983 */ /* 0x000ee40000300800 */
[----:B------:R-:W-:Y:S02]  /*15a10*/  IMAD.WIDE R6, R27, 0x2, R6 ;  /* 0x000000021b067825 */ /* 0x000fe400078e0206 */
[----:B------:R0:W-:Y:S04]  /*15a20*/  STL [R1+0x220], R4 ;  /* 0x0002200401007387 */ /* 0x0001e80000100800 */
[----:B------:R1:W-:Y:S04]  /*15a30*/  STL [R1+0x14c], R5 ;  /* 0x00014c0501007387 */ /* 0x0003e80000100800 */
[----:B0-----:R-:W4:Y:S04]  /*15a40*/  LDL.LU R4, [R1+0x150] ;  /* 0x0001500001047983 */ /* 0x001f280000300800 */
[----:B-1----:R-:W4:Y:S04]  /*15a50*/  LDL.LU R5, [R1+0x228] ;  /* 0x0002280001057983 */ /* 0x002f280000300800 */
[----:B------:R0:W-:Y:S04]  /*15a60*/  STL [R1+0x378], R6 ;  /* 0x0003780601007387 */ /* 0x0001e80000100800 */
[----:B------:R1:W-:Y:S04]  /*15a70*/  STL [R1+0x224], R7 ;  /* 0x0002240701007387 */ /* 0x0003e80000100800 */
[----:B0-----:R-:W3:Y:S04]  /*15a80*/  LDL.LU R6, [R1+0x22c] ;  /* 0x00022c0001067983 */ /* 0x001ee80000300800 */
[----:B-1----:R-:W3:Y:S01]  /*15a90*/  LDL.LU R7, [R1+0x380] ;  /* 0x0003800001077983 */ /* 0x002ee20000300800 */
        /* <DEDUP_REMOVED lines=8> */
[----:B----4-:R-:W-:-:S04]  /*15b20*/  LOP3.LUT R5, R5, R4, RZ, 0x3c, !PT ;  /* 0x0000000405057212 */ /* 0x010fc800078e3cff */
        /* <DEDUP_REMOVED lines=8> */
[----:B------:R1:W-:Y:S04]  /*15bb0*/  STL [R1+0x150], R5 ;  /* 0x0001500501007387 */ /* 0x0003e80000100800 */
[----:B0-----:R-:W3:Y:S04]  /*15bc0*/  LDL.LU R4, [R1+0x154] ;  /* 0x0001540001047983 */ /* 0x001ee80000300800 */
[----:B-1----:R-:W3:Y:S04]  /*15bd0*/  LDL.LU R5, [R1+0x230] ;  /* 0x0002300001057983 */ /* 0x002ee80000300800 */
        /* <DEDUP_REMOVED lines=21> */
[----:B------:R1:W-:Y:S03]  /*15d30*/  STL [R1+0x154], R5 ;  /* 0x0001540501007387 */ /* 0x0003e60000100800 */
[----:B0-----:R-:W-:Y:S02]  /*15d40*/  IMAD.MOV.U32 R4, RZ, RZ, R20 ;  /* 0x000000ffff047224 */ /* 0x001fe400078e0014 */
[----:B------:R-:W3:Y:S01]  /*15d50*/  LDL.LU R20, [R1+0x618] ;  /* 0x0006180001147983 */ /* 0x000ee20000300800 */
[----:B-1----:R-:W-:-:S03]  /*15d60*/  IMAD.MOV.U32 R5, RZ, RZ, R21 ;  /* 0x000000ffff057224 */ /* 0x002fc600078e0015 */
[----:B------:R-:W4:Y:S04]  /*15d70*/  LDL.LU R21, [R1+0x614] ;  /* 0x0006140001157983 */ /* 0x000f280000300800 */
[----:B------:R0:W-:Y:S04]  /*15d80*/  STL [R1+0x388], R6 ;  /* 0x0003880601007387 */ /* 0x0001e80000100800 */
[----:B------:R1:W-:Y:S04]  /*15d90*/  STL [R1+0x234], R7 ;  /* 0x0002340701007387 */ /* 0x0003e80000100800 */
[----:B0-----:R-:W3:Y:S04]  /*15da0*/  LDL.LU R6, [R1+0x23c] ;  /* 0x00023c0001067983 */ /* 0x001ee80000300800 */
[----:B-1----:R-:W3:Y:S01]  /*15db0*/  LDL.LU R7, [R1+0x390] ;  /* 0x0003900001077983 */ /* 0x002ee20000300800 */
[----:B--2---:R-:W-:-:S02]  /*15dc0*/  LOP3.LUT R9, R9, R8, RZ, 0x3c, !PT ;  /* 0x0000000809097212 */ /* 0x004fc400078e3cff */
[----:B------:R-:W-:Y:S02]  /*15dd0*/  LOP3.LUT R5, R5, R4, RZ, 0x3c, !PT ;  /* 0x0000000405057212 */ /* 0x000fe400078e3cff */
[----:B------:R-:W-:Y:S02]  /*15de0*/  LOP3.LUT R8, R9, R8, RZ, 0x3c, !PT ;  /* 0x0000000809087212 */ /* 0x000fe400078e3cff */
[----:B------:R-:W-:Y:S02]  /*15df0*/  LOP3.LUT R4, R5, R4, RZ, 0x3c, !PT ;  /* 0x0000000405047212 */ /* 0x000fe400078e3cff */
[----:B------:R-:W-:Y:S02]  /*15e00*/  LOP3.LUT R9, R9, R8, RZ, 0x3c, !PT ;  /* 0x0000000809097212 */ /* 0x000fe400078e3cff */
[----:B------:R-:W-:-:S03]  /*15e10*/  LOP3.LUT R5, R5, R4, RZ, 0x3c, !PT ;  /* 0x0000000405057212 */ /* 0x000fc600078e3cff */
[----:B------:R-:W-:-:S04]  /*15e20*/  IMAD.WIDE R8, R27, 0x2, R8 ;  /* 0x000000021b087825 */ /* 0x000fc800078e0208 */
[----:B------:R-:W-:Y:S01]  /*15e30*/  IMAD.WIDE R4, R27, 0x2, R4 ;  /* 0x000000021b047825 */ /* 0x000fe200078e0204 */
[----:B------:R0:W-:Y:S04]  /*15e40*/  STL [R1+0x4a4], R8 ;  /* 0x0004a40801007387 */ /* 0x0001e80000100800 */
[----:B------:R1:W-:Y:S04]  /*15e50*/  STL [R1+0x38c], R9 ;  /* 0x00038c0901007387 */ /* 0x0003e80000100800 */
[----:B0-----:R-:W2:Y:S04]  /*15e60*/  LDL.LU R8, [R1+0x394] ;  /* 0x0003940001087983 */ /* 0x001ea80000300800 */
[----:B-1----:R-:W2:Y:S04]  /*15e70*/  LDL.LU R9, [R1+0x4a8] ;  /* 0x0004a80001097983 */ /* 0x002ea80000300800 */
[----:B------:R0:W-:Y:S04]  /*15e80*/  STL [R1+0x238], R4 ;  /* 0x0002380401007387 */ /* 0x0001e80000100800 */
[----:B------:R1:W-:Y:S04]  /*15e90*/  STL [R1+0x158], R5 ;  /* 0x0001580501007387 */ /* 0x0003e80000100800 */
[----:B0-----:R-:W4:Y:S04]  /*15ea0*/  LDL.LU R4, [R1+0x15c] ;  /* 0x00015c0001047983 */ /* 0x001f280000300800 */
[----:B-1----:R-:W4:Y:S01]  /*15eb0*/  LDL.LU R5, [R1+0x240] ;  /* 0x0002400001057983 */ /* 0x002f220000300800 */
        /* <DEDUP_REMOVED lines=8> */
[----:B--2---:R-:W-:-:S04]  /*15f40*/  LOP3.LUT R9, R9, R8, RZ, 0x3c, !PT ;  /* 0x0000000809097212 */ /* 0x004fc800078e3cff */
        /* <DEDUP_REMOVED lines=35> */
[----:B------:R-:W4:Y:S04]  /*16180*/  LDL.LU R20, [R1+0x610] ;  /* 0x0006100001147983 */ /* 0x000f280000300800 */
        /* <DEDUP_REMOVED lines=12> */
[----:B--2---:R-:W-:-:S05]  /*16250*/  IMAD.WIDE R8, R27, 0x2, R8 ;  /* 0x000000021b087825 */ /* 0x004fca00078e0208 */
[----:B------:R0:W-:Y:S04]  /*16260*/  STL [R1+0x4b0], R8 ;  /* 0x0004b00801007387 */ /* 0x0001e80000100800 */
[----:B------:R1:W-:Y:S04]  /*16270*/  STL [R1+0x3a4], R9 ;  /* 0x0003a40901007387 */ /* 0x0003e80000100800 */
[----:B0-----:R-:W2:Y:S04]  /*16280*/  LDL.LU R8, [R1+0x3ac] ;  /* 0x0003ac0001087983 */ /* 0x001ea80000300800 */
[----:B-1----:R-:W2:Y:S01]  /*16290*/  LDL.LU R9, [R1+0x4b4] ;  /* 0x0004b40001097983 */ /* 0x002ea20000300800 */
        /* <DEDUP_REMOVED lines=36> */
[----:B------:R-:W-:Y:S04]  /*164e0*/  STL [R1+0x3b0], R6 ;  /* 0x0003b00601007387 */ /* 0x000fe80000100800 */
[----:B------:R0:W-:Y:S04]  /*164f0*/  STL [R1+0x25c], R7 ;  /* 0x00025c0701007387 */ /* 0x0001e80000100800 */
[----:B0-----:R-:W3:Y:S01]  /*16500*/  LDL.LU R7, [R1+0x3b8] ;  /* 0x0003b80001077983 */ /* 0x001ee20000300800 */
        /* <DEDUP_REMOVED lines=205> */
[----:B------:R-:W3:Y:S04]  /*171e0*/  LDL.LU R21, [R1+0x5fc] ;  /* 0x0005fc0001157983 */ /* 0x000ee80000300800 */
[----:B------:R0:W-:Y:S04]  /*171f0*/  STL [R1+0x2a0], R4 ;  /* 0x0002a00401007387 */ /* 0x0001e80000100800 */
[----:B------:R1:W-:Y:S04]  /*17200*/  STL [R1+0x18c], R5 ;  /* 0x00018c0501007387 */ /* 0x0003e80000100800 */
[----:B0-----:R-:W4:Y:S04]  /*17210*/  LDL.LU R4, [R1+0x190] ;  /* 0x0001900001047983 */ /* 0x001f280000300800 */
[----:B-1----:R-:W4:Y:S01]  /*17220*/  LDL.LU R5, [R1+0x2a8] ;  /* 0x0002a80001057983 */ /* 0x002f220000300800 */
[----:B------:R-:W-:-:S05]  /*17230*/  IMAD.WIDE R6, R27, 0x2, R6 ;  /* 0x000000021b067825 */ /* 0x000fca00078e0206 */
[----:B------:R0:W-:Y:S01]  /*17240*/  STL [R1+0x3f8], R6 ;  /* 0x0003f80601007387 */ /* 0x0001e20000100800 */
[----:B--2---:R-:W-:-:S04]  /*17250*/  LOP3.LUT R9, R9, R8, RZ, 0x3c, !PT ;  /* 0x0000000809097212 */ /* 0x004fc800078e3cff */
[----:B------:R-:W-:-:S04]  /*17260*/  LOP3.LUT R8, R9, R8, RZ, 0x3c, !PT ;  /* 0x0000000809087212 */ /* 0x000fc800078e3cff */
[----:B------:R-:W-:Y:S01]  /*17270*/  LOP3.LUT R9, R9, R8, RZ, 0x3c, !PT ;  /* 0x0000000809097212 */ /* 0x000fe200078e3cff */
[----:B------:R1:W-:Y:S04]  /*17280*/  STL [R1+0x2a4], R7 ;  /* 0x0002a40701007387 */ /* 0x0003e80000100800 */
[----:B------:R-:W-:Y:S01]  /*17290*/  IMAD.WIDE R8, R27, 0x2, R8 ;  /* 0x000000021b087825 */ /* 0x000fe200078e0208 */
        /* <DEDUP_REMOVED lines=35> */
[----:B------:R1:W-:Y:S01]  /*174d0*/  STL [R1+0x194], R5 ;  /* 0x0001940501007387 */ /* 0x0003e20000100800 */
[----:B0-----:R-:W-:-:S03]  /*174e0*/  IMAD.MOV.U32 R4, RZ, RZ, R20 ;  /* 0x000000ffff047224 */ /* 0x001fc600078e0014 */
[----:B------:R-:W4:Y:S01]  /*174f0*/  LDL.LU R20, [R1+0x5f8] ;  /* 0x0005f80001147983 */ /* 0x000f220000300800 */
[----:B-1----:R-:W-:-:S03]  /*17500*/  IMAD.MOV.U32 R5, RZ, RZ, R21 ;  /* 0x000000ffff057224 */ /* 0x002fc600078e0015 */
[----:B------:R-:W4:Y:S02]  /*17510*/  LDL.LU R21, [R1+0x5f4] ;  /* 0x0005f40001157983 */ /* 0x000f240000300800 */
[----:B------:R-:W-:Y:S02]  /*17520*/  LOP3.LUT R5, R5, R4, RZ, 0x3c, !PT ;  /* 0x0000000405057212 */ /* 0x000fe400078e3cff */
[----:B--2---:R-:W-:-:S04]  /*17530*/  LOP3.LUT R7, R7, R6, RZ, 0x3c, !PT ;  /* 0x0000000607077212 */ /* 0x004fc800078e3cff */
[----:B------:R-:W-:-:S04]  /*17540*/  LOP3.LUT R6, R7, R6, RZ, 0x3c, !PT ;  /* 0x0000000607067212 */ /* 0x000fc800078e3cff */
[----:B------:R-:W-:Y:S02]  /*17550*/  LOP3.LUT R7, R7, R6, RZ, 0x3c, !PT ;  /* 0x0000000607077212 */ /* 0x000fe400078e3cff */
[----:B------:R-:W-:Y:S02]  /*17560*/  LOP3.LUT R4, R5, R4, RZ, 0x3c, !PT ;  /* 0x0000000405047212 */ /* 0x000fe400078e3cff */
[----:B---3--:R-:W-:-:S04]  /*17570*/  LOP3.LUT R9, R9, R8, RZ, 0x3c, !PT ;  /* 0x0000000809097212 */ /* 0x008fc800078e3cff */
[----:B------:R-:W-:Y:S01]  /*17580*/  LOP3.LUT R8, R9, R8, RZ, 0x3c, !PT ;  /* 0x0000000809087212 */ /* 0x000fe200078e3cff */
[----:B------:R-:W-:-:S03]  /*17590*/  IMAD.WIDE R6, R27, 0x2, R6 ;  /* 0x000000021b067825 */ /* 0x000fc600078e0206 */
[----:B------:R-:W-:Y:S02]  /*175a0*/  LOP3.LUT R9, R9, R8, RZ, 0x3c, !PT ;  /* 0x0000000809097212 */ /* 0x000fe400078e3cff */
[----:B------:R-:W-:-:S03]  /*175b0*/  LOP3.LUT R5, R5, R4, RZ, 0x3c, !PT ;  /* 0x0000000405057212 */ /* 0x000fc600078e3cff */
[C---:B------:R-:W-:Y:S01]  /*175c0*/  IMAD.WIDE R8, R27.reuse, 0x2, R8 ;  /* 0x000000021b087825 */ /* 0x040fe200078e0208 */
[----:B------:R-:W-:Y:S04]  /*175d0*/  STL [R1+0x408], R6 ;  /* 0x0004080601007387 */ /* 0x000fe80000100800 */
[----:B------:R-:W-:Y:S01]  /*175e0*/  STL [R1+0x2b4], R7 ;  /* 0x0002b40701007387 */ /* 0x000fe20000100800 */
[----:B------:R-:W-:-:S03]  /*175f0*/  IMAD.WIDE R4, R27, 0x2, R4 ;  /* 0x000000021b047825 */ /* 0x000fc600078e0204 */
[----:B------:R0:W-:Y:S04]  /*17600*/  STL [R1+0x4e4], R8 ;  /* 0x0004e40801007387 */ /* 0x0001e80000100800 */
[----:B------:R1:W-:Y:S04]  /*17610*/  STL [R1+0x40c], R9 ;  /* 0x00040c0901007387 */ /* 0x0003e80000100800 */
[----:B0-----:R-:W2:Y:S04]  /*17620*/  LDL.LU R8, [R1+0x414] ;  /* 0x0004140001087983 */ /* 0x001ea80000300800 */
[----:B-1----:R-:W2:Y:S01]  /*17630*/  LDL.LU R9, [R1+0x4e8] ;  /* 0x0004e80001097983 */ /* 0x002ea20000300800 */
[----:B----4-:R-:W-:-:S03]  /*17640*/  IMAD.MOV.U32 R7, RZ, RZ, R20 ;  /* 0x000000ffff077224 */ /* 0x010fc600078e0014 */
[----:B------:R-:W3:Y:S01]  /*17650*/  LDL.LU R20, [R1+0x5f0] ;  /* 0x0005f00001147983 */ /* 0x000ee20000300800 */
[----:B------:R-:W-:-:S03]  /*17660*/  IMAD.MOV.U32 R6, RZ, RZ, R21 ;  /* 0x000000ffff067224 */ /* 0x000fc600078e0015 */
[----:B------:R-:W4:Y:S01]  /*17670*/  LDL.LU R21, [R1+0x5ec] ;  /* 0x0005ec0001157983 */ /* 0x000f220000300800 */
[----:B------:R-:W-:-:S03]  /*17680*/  IMAD.WIDE R6, R27, 0x2, R6 ;  /* 0x000000021b067825 */ /* 0x000fc600078e0206 */
[----:B------:R0:W-:Y:S04]  /*17690*/  STL [R1+0x2b8], R4 ;  /* 0x0002b80401007387 */ /* 0x0001e80000100800 */
        /* <DEDUP_REMOVED lines=57> */
[----:B------:R-:W-:-:S02]  /*17a30*/  LOP3.LUT R5, R5, R4, RZ, 0x3c, !PT ;  /* 0x0000000405057212 */ /* 0x000fc400078e3cff */
[----:B--2---:R-:W-:-:S04]  /*17a40*/  LOP3.LUT R9, R9, R8, RZ, 0x3c, !PT ;  /* 0x0000000809097212 */ /* 0x004fc800078e3cff */
        /* <DEDUP_REMOVED lines=57> */
[----:B-1----:R-:W-:-:S02]  /*17de0*/  IMAD.MOV.U32 R9, RZ, RZ, R20 ;  /* 0x000000ffff097224 */ /* 0x002fc400078e0014 */
[----:B------:R-:W2:Y:S04]  /*17df0*/  LDL.LU R20, [R1+0x5e0] ;  /* 0x0005e00001147983 */ /* 0x000ea80000300800 */
[----:B------:R-:W4:Y:S04]  /*17e00*/  LDL.LU R21, [R1+0x5dc] ;  /* 0x0005dc0001157983 */ /* 0x000f280000300800 */
        /* <DEDUP_REMOVED lines=46> */
[----:B------:R1:W-:Y:S01]  /*180f0*/  STL [R1+0x1b4], R5 ;  /* 0x0001b40501007387 */ /* 0x0003e20000100800 */
[----:B0-----:R-:W-:Y:S02]  /*18100*/  IMAD.MOV.U32 R4, RZ, RZ, R13 ;  /* 0x000000ffff047224 */ /* 0x001fe400078e000d */
[----:B-1----:R-:W-:Y:S02]  /*18110*/  IMAD.MOV.U32 R5, RZ, RZ, R14 ;  /* 0x000000ffff057224 */ /* 0x002fe400078e000e */
[----:B------:R-:W-:Y:S02]  /*18120*/  IMAD.MOV.U32 R14, RZ, RZ, R15 ;  /* 0x000000ffff0e7224 */ /* 0x000fe400078e000f */
[----:B------:R-:W-:Y:S01]  /*18130*/  IMAD.MOV.U32 R13, RZ, RZ, R26 ;  /* 0x000000ffff0d7224 */ /* 0x000fe200078e001a */
[----:B---3--:R-:W-:-:S04]  /*18140*/  LOP3.LUT R7, R7, R6, RZ, 0x3c, !PT ;  /* 0x0000000607077212 */ /* 0x008fc800078e3cff */
[----:B------:R-:W-:-:S04]  /*18150*/  LOP3.LUT R6, R7, R6, RZ, 0x3c, !PT ;  /* 0x0000000607067212 */ /* 0x000fc800078e3cff */
[----:B------:R-:W-:-:S05]  /*18160*/  LOP3.LUT R7, R7, R6, RZ, 0x3c, !PT ;  /* 0x0000000607077212 */ /* 0x000fca00078e3cff */
[----:B------:R-:W-:-:S05]  /*18170*/  IMAD.WIDE R6, R27, 0x2, R6 ;  /* 0x000000021b067825 */ /* 0x000fca00078e0206 */
[----:B------:R0:W-:Y:S04]  /*18180*/  STL [R1+0x448], R6 ;  /* 0x0004480601007387 */ /* 0x0001e80000100800 */
[----:B------:R-:W2:Y:S04]  /*18190*/  LDL.LU R15, [R1+0x30c] ;  /* 0x00030c00010f7983 */ /* 0x000ea80000300800 */
[----:B------:R-:W3:Y:S04]  /*181a0*/  LDL.LU R26, [R1+0x464] ;  /* 0x00046400011a7983 */ /* 0x000ee80000300800 */
[----:B------:R1:W-:Y:S01]  /*181b0*/  STL [R1+0x2f4], R7 ;  /* 0x0002f40701007387 */ /* 0x0003e20000100800 */
[----:B0-----:R-:W-:-:S03]  /*181c0*/  IMAD.MOV.U32 R6, RZ, RZ, R20 ;  /* 0x000000ffff067224 */ /* 0x001fc600078e0014 */
[----:B------:R-:W2:Y:S01]  /*181d0*/  LDL.LU R20, [R1+0x5d8] ;  /* 0x0005d80001147983 */ /* 0x000ea20000300800 */
[----:B-1----:R-:W-:-:S03]  /*181e0*/  IMAD.MOV.U32 R7, RZ, RZ, R21 ;  /* 0x000000ffff077224 */ /* 0x002fc600078e0015 */
[----:B------:R-:W3:Y:S01]  /*181f0*/  LDL.LU R21, [R1+0x5d4] ;  /* 0x0005d40001157983 */ /* 0x000ee20000300800 */
        /* <DEDUP_REMOVED lines=8> */
[----:B------:R-:W-:-:S04]  /*18280*/  LOP3.LUT R5, R5, R4, RZ, 0x3c, !PT ;  /* 0x0000000405057212 */ /* 0x000fc800078e3cff */
[----:B------:R-:W-:-:S04]  /*18290*/  LOP3.LUT R4, R5, R4, RZ, 0x3c, !PT ;  /* 0x0000000405047212 */ /* 0x000fc800078e3cff */
[----:B------:R-:W-:-:S05]  /*182a0*/  LOP3.LUT R5, R5, R4, RZ, 0x3c, !PT ;  /* 0x0000000405057212 */ /* 0x000fca00078e3cff */
[----:B------:R-:W-:-:S05]  /*182b0*/  IMAD.WIDE R4, R27, 0x2, R4 ;  /* 0x000000021b047825 */ /* 0x000fca00078e0204 */
[----:B------:R2:W-:Y:S04]  /*182c0*/  STL [R1+0x2f8], R4 ;  /* 0x0002f80401007387 */ /* 0x0005e80000100800 */
[----:B------:R3:W-:Y:S01]  /*182d0*/  STL [R1+0x1b8], R5 ;  /* 0x0001b80501007387 */ /* 0x0007e20000100800 */
[----:B--2---:R-:W-:-:S03]  /*182e0*/  IMAD.MOV.U32 R4, RZ, RZ, R20 ;  /* 0x000000ffff047224 */ /* 0x004fc600078e0014 */
[----:B------:R-:W2:Y:S01]  /*182f0*/  LDL.LU R20, [R1+0x5d0] ;  /* 0x0005d00001147983 */ /* 0x000ea20000300800 */
[----:B---3--:R-:W-:-:S03]  /*18300*/  IMAD.MOV.U32 R5, RZ, RZ, R21 ;  /* 0x000000ffff057224 */ /* 0x008fc600078e0015 */
[----:B------:R-:W3:Y:S01]  /*18310*/  LDL.LU R21, [R1+0x5cc] ;  /* 0x0005cc0001157983 */ /* 0x000ee20000300800 */
[----:B------:R-:W-:-:S04]  /*18320*/  LOP3.LUT R7, R7, R6, RZ, 0x3c, !PT ;  /* 0x0000000607077212 */ /* 0x000fc800078e3cff */
[----:B------:R-:W-:-:S04]  /*18330*/  LOP3.LUT R6, R7, R6, RZ, 0x3c, !PT ;  /* 0x0000000607067212 */ /* 0x000fc800078e3cff */
[----:B------:R-:W-:-:S05]  /*18340*/  LOP3.LUT R7, R7, R6, RZ, 0x3c, !PT ;  /* 0x0000000607077212 */ /* 0x000fca00078e3cff */
[----:B------:R-:W-:Y:S01]  /*18350*/  IMAD.WIDE R6, R27, 0x2, R6 ;  /* 0x000000021b067825 */ /* 0x000fe200078e0206 */
[----:B----4-:R-:W-:-:S04]  /*18360*/  LOP3.LUT R9, R9, R8, RZ, 0x3c, !PT ;  /* 0x0000000809097212 */ /* 0x010fc800078e3cff */
[----:B------:R-:W-:-:S04]  /*18370*/  LOP3.LUT R8, R9, R8, RZ, 0x3c, !PT ;  /* 0x0000000809087212 */ /* 0x000fc800078e3cff */
[----:B------:R-:W-:Y:S01]  /*18380*/  LOP3.LUT R9, R9, R8, RZ, 0x3c, !PT ;  /* 0x0000000809097212 */ /* 0x000fe200078e3cff */
[----:B------:R-:W-:Y:S04]  /*18390*/  STL [R1+0x450], R6 ;  /* 0x0004500601007387 */ /* 0x000fe80000100800 */
[----:B------:R-:W-:Y:S01]  /*183a0*/  IMAD.WIDE R8, R27, 0x2, R8 ;  /* 0x000000021b087825 */ /* 0x000fe200078e0208 */
[----:B------:R0:W-:Y:S04]  /*183b0*/  STL [R1+0x2fc], R7 ;  /* 0x0002fc0701007387 */ /* 0x0001e80000100800 */
[----:B------:R-:W-:Y:S01]  /*183c0*/  STL [R1+0x508], R8 ;  /* 0x0005080801007387 */ /* 0x000fe20000100800 */
[----:B0-----:R-:W-:-:S03]  /*183d0*/  IMAD.MOV.U32 R7, RZ, RZ, R3 ;  /* 0x000000ffff077224 */ /* 0x001fc600078e0003 */
[----:B------:R-:W4:Y:S04]  /*183e0*/  LDL.LU R3, [R1+0x114] ;  /* 0x0001140001037983 */ /* 0x000f280000300800 */
[----:B------:R2:W-:Y:S02]  /*183f0*/  STL [R1+0x454], R9 ;  /* 0x0004540901007387 */ /* 0x0005e40000100800 */
[----:B--2---:R-:W-:Y:S02]  /*18400*/  IMAD.MOV.U32 R9, RZ, RZ, R20 ;  /* 0x000000ffff097224 */ /* 0x004fe400078e0014 */
[----:B------:R-:W2:Y:S01]  /*18410*/  LDL.LU R20, [R1+0x5c8] ;  /* 0x0005c80001147983 */ /* 0x000ea20000300800 */
[----:B---3--:R-:W-:-:S03]  /*18420*/  IMAD.MOV.U32 R8, RZ, RZ, R21 ;  /* 0x000000ffff087224 */ /* 0x008fc600078e0015 */
[----:B------:R-:W2:Y:S01]  /*18430*/  LDL.LU R21, [R1+0x5c4] ;  /* 0x0005c40001157983 */ /* 0x000ea20000300800 */
[----:B------:R-:W-:-:S04]  /*18440*/  LOP3.LUT R5, R5, R4, RZ, 0x3c, !PT ;  /* 0x0000000405057212 */ /* 0x000fc800078e3cff */
[----:B------:R-:W-:Y:S01]  /*18450*/  LOP3.LUT R4, R5, R4, RZ, 0x3c, !PT ;  /* 0x0000000405047212 */ /* 0x000fe200078e3cff */
[----:B------:R-:W-:-:S03]  /*18460*/  IMAD.MOV.U32 R6, RZ, RZ, R11 ;  /* 0x000000ffff067224 */ /* 0x000fc600078e000b */
[----:B------:R-:W-:Y:S01]  /*18470*/  LOP3.LUT R5, R5, R4, RZ, 0x3c, !PT ;  /* 0x0000000405057212 */ /* 0x000fe200078e3cff */
[----:B------:R-:W-:-:S04]  /*18480*/  IMAD.WIDE R6, R27, 0x2, R6 ;  /* 0x000000021b067825 */ /* 0x000fc800078e0206 */
[----:B------:R-:W-:-:S05]  /*18490*/  IMAD.WIDE R4, R27, 0x2, R4 ;  /* 0x000000021b047825 */ /* 0x000fca00078e0204 */
[----:B------:R0:W-:Y:S01]  /*184a0*/  STL [R1+0x300], R4 ;  /* 0x0003000401007387 */ /* 0x0001e20000100800 */
[----:B------:R-:W-:-:S03]  /*184b0*/  IMAD.WIDE R8, R27, 0x2, R8 ;  /* 0x000000021b087825 */ /* 0x000fc600078e0208 */
[----:B------:R1:W-:Y:S04]  /*184c0*/  STL [R1+0x1bc], R5 ;  /* 0x0001bc0501007387 */ /* 0x0003e80000100800 */
[----:B------:R3:W-:Y:S01]  /*184d0*/  STL [R1+0x458], R6 ;  /* 0x0004580601007387 */ /* 0x0007e20000100800 */
[----:B0-----:R-:W-:-:S03]  /*184e0*/  IMAD.MOV.U32 R4, RZ, RZ, R14 ;  /* 0x000000ffff047224 */ /* 0x001fc600078e000e */
[----:B------:R0:W-:Y:S01]  /*184f0*/  STL [R1+0x304], R7 ;  /* 0x0003040701007387 */ /* 0x0001e20000100800 */
[----:B-1----:R-:W-:-:S04]  /*18500*/  IMAD.MOV.U32 R5, RZ, RZ, R13 ;  /* 0x000000ffff057224 */ /* 0x002fc800078e000d */
[----:B------:R-:W-:-:S04]  /*18510*/  IMAD.WIDE R4, R27, 0x2, R4 ;  /* 0x000000021b047825 */ /* 0x000fc800078e0204 */
[----:B---3--:R-:W-:Y:S02]  /*18520*/  IMAD.MOV.U32 R6, RZ, RZ, R26 ;  /* 0x000000ffff067224 */ /* 0x008fe400078e001a */
[----:B0-----:R-:W-:Y:S01]  /*18530*/  IMAD.MOV.U32 R7, RZ, RZ, R15 ;  /* 0x000000ffff077224 */ /* 0x001fe200078e000f */
[----:B------:R-:W-:Y:S03]  /*18540*/  STL [R1+0x50c], R8 ;  /* 0x00050c0801007387 */ /* 0x000fe60000100800 */
[----:B------:R-:W-:Y:S01]  /*18550*/  IMAD.WIDE R6, R27, 0x2, R6 ;  /* 0x000000021b067825 */ /* 0x000fe200078e0206 */
[----:B------:R2:W-:Y:S01]  /*18560*/  STL [R1+0x45c], R9 ;  /* 0x00045c0901007387 */ /* 0x0005e20000100800 */
[----:B----4-:R-:W-:-:S05]  /*18570*/  IADD3 R3, R3, -0x1, RZ ;  /* 0xffffffff03037810 */ /* 0x010fca0007ffe0ff */
[----:B------:R0:W-:Y:S04]  /*18580*/  STL [R1+0x114], R3 ;  /* 0x0001140301007387 */ /* 0x0001e80000100800 */
[----:B------:R1:W-:Y:S04]  /*18590*/  STL [R1+0x460], R4 ;  /* 0x0004600401007387 */ /* 0x0003e80000100800 */
[----:B------:R3:W-:Y:S04]  /*185a0*/  STL [R1+0x308], R5 ;  /* 0x0003080501007387 */ /* 0x0007e80000100800 */
[----:B------:R3:W-:Y:S04]  /*185b0*/  STL [R1+0x464], R6 ;  /* 0x0004640601007387 */ /* 0x0007e80000100800 */
[----:B------:R3:W-:Y:S01]  /*185c0*/  STL [R1+0x30c], R7 ;  /* 0x00030c0701007387 */ /* 0x0007e20000100800 */
[----:B------:R-:W-:Y:S01]  /*185d0*/  ISETP.NE.U32.AND P0, PT, R3, RZ, PT ;  /* 0x000000ff0300720c */ /* 0x000fe20003f05070 */
[----:B------:R-:W-:-:S04]  /*185e0*/  IMAD.MOV.U32 R11, RZ, RZ, c[0x0][0x188] ;  /* 0x00006200ff0b7624 */ /* 0x000fc800078e00ff */
[----:B------:R-:W-:Y:S01]  /*185f0*/  IMAD.SHL.U32 R11, R11, 0x40, RZ ;  /* 0x000000400b0b7824 */ /* 0x000fe200078e00ff */
[----:B------:R-:W-:-:S03]  /*18600*/  UIADD3 UR4, UR4, -0x40, URZ ;  /* 0xffffffc004047890 */ /* 0x000fc6000fffe03f */
[----:B--2---:R-:W-:-:S04]  /*18610*/  IMAD.WIDE R8, R11, 0x2, R20 ;  /* 0x000000020b087825 */ /* 0x004fc800078e0214 */
[----:B0-----:R-:W-:Y:S02]  /*18620*/  IMAD.MOV.U32 R3, RZ, RZ, R8 ;  /* 0x000000ffff037224 */ /* 0x001fe400078e0008 */
[----:B-1----:R-:W-:Y:S01]  /*18630*/  IMAD.MOV.U32 R4, RZ, RZ, R9 ;  /* 0x000000ffff047224 */ /* 0x002fe200078e0009 */
[----:B---3--:R-:W-:Y:S01]  /*18640*/  @!P0 CALL.REL.NOINC `(.L_x_2) ;  /* 0x0000001000008944 */ /* 0x008fe20003c00000 */
[----:B------:R-:W-:Y:S05]  /*18650*/  BRA `(.L_x_3) ;  /* 0xffff4c7000007947 */ /* 0x000fea000383ffff */
.L_x_2:
[----:B------:R0:W-:Y:S01]  /*18660*/  STL [R1+0x5cc], R25 ;  /* 0x0005cc1901007387 */ /* 0x0001e20000100800 */
[----:B------:R-:W-:-:S03]  /*18670*/  IMAD.MOV.U32 R7, RZ, RZ, R19 ;  /* 0x000000ffff077224 */ /* 0x000fc600078e0013 */
[----:B-----5:R1:W-:Y:S01]  /*18680*/  STL [R1+0x5c8], R22 ;  /* 0x0005c81601007387 */ /* 0x0203e20000100800 */
[----:B0-----:R-:W-:-:S03]  /*18690*/  IMAD.MOV.U32 R25, RZ, RZ, R10 ;  /* 0x000000ffff197224 */ /* 0x001fc600078e000a */
[----:B-1----:R-:W2:Y:S04]  /*186a0*/  LDL.LU R22, [R1+0x5c] ;  /* 0x00005c0001167983 */ /* 0x002ea80000300800 */
[----:B------:R-:W2:Y:S04]  /*186b0*/  LDL.LU R6, [R1+0x7c] ;  /* 0x00007c0001067983 */ /* 0x000ea80000300800 */
[----:B------:R0:W-:Y:S04]  /*186c0*/  STL [R1+0x5c4], R23 ;  /* 0x0005c41701007387 */ /* 0x0001e80000100800 */
[----:B0-----:R-:W3:Y:S04]  /*186d0*/  LDL.LU R23, [R1+0x8c] ;  /* 0x00008c0001177983 */ /* 0x001ee80000300800 */
[----:B------:R-:W3:Y:S04]  /*186e0*/  LDL.LU R5, [R1+0xac] ;  /* 0x0000ac0001057983 */ /* 0x000ee80000300800 */
[----:B------:R-:W4:Y:S04]  /*186f0*/  LDL.LU R0, [R1+0x3c] ;  /* 0x00003c0001007983 */ /* 0x000f280000300800 */
        /* <DEDUP_REMOVED lines=10> */
[----:B------:R-:W4:Y:S01]  /*187a0*/  LDL.LU R13, [R1+0x54] ;  /* 0x00005400010d7983 */ /* 0x000f220000300800 */
[----:B------:R-:W-:-:S03]  /*187b0*/  F2FP.PACK_AB R7, R25, R7 ;  /* 0x000000071907723e */ /* 0x000fc600000000ff */
[----:B------:R-:W4:Y:S04]  /*187c0*/  LDL.LU R14, [R1+0x74] ;  /* 0x00007400010e7983 */ /* 0x000f280000300800 */
[----:B------:R-:W4:Y:S04]  /*187d0*/  LDL.LU R26, [R1+0x84] ;  /* 0x00008400011a7983 */ /* 0x000f280000300800 */
[----:B------:R-:W4:Y:S04]  /*187e0*/  LDL.LU R27, [R1+0xa4] ;  /* 0x0000a400011b7983 */ /* 0x000f280000300800 */
[----:B------:R-:W4:Y:S04]  /*187f0*/  LDL.LU R19, [R1+0x34] ;  /* 0x0000340001137983 */ /* 0x000f280000300800 */
[----:B------:R-:W4:Y:S01]  /*18800*/  LDL.LU R25, [R1+0x5cc] ;  /* 0x0005cc0001197983 */ /* 0x000f220000300800 */
[----:B--2---:R-:W-:-:S03]  /*18810*/  F2FP.PACK_AB R6, R22, R6 ;  /* 0x000000061606723e */ /* 0x004fc600000000ff */
[----:B------:R-:W2:Y:S01]  /*18820*/  LDL.LU R22, [R1+0x5c8] ;  /* 0x0005c80001167983 */ /* 0x000ea20000300800 */
[----:B---3--:R-:W-:-:S03]  /*18830*/  F2FP.PACK_AB R5, R23, R5 ;  /* 0x000000051705723e */ /* 0x008fc600000000ff */
[----:B------:R-:W2:Y:S01]  /*18840*/  LDL.LU R23, [R1+0x5c4] ;  /* 0x0005c40001177983 */ /* 0x000ea20000300800 */
[----:B----4-:R-:W-:Y:S02]  /*18850*/  F2FP.PACK_AB R4, R0, R4 ;  /* 0x000000040004723e */ /* 0x010fe400000000ff */
[----:B------:R-:W-:Y:S02]  /*18860*/  F2FP.PACK_AB R11, R2, R11 ;  /* 0x0000000b020b723e */ /* 0x000fe400000000ff */
[----:B------:R-:W-:Y:S02]  /*18870*/  F2FP.PACK_AB R10, R3, R10 ;  /* 0x0000000a030a723e */ /* 0x000fe400000000ff */
[----:B------:R-:W-:Y:S02]  /*18880*/  F2FP.PACK_AB R9, R8, R9 ;  /* 0x000000090809723e */ /* 0x000fe400000000ff */
[----:B------:R-:W-:Y:S02]  /*18890*/  F2FP.PACK_AB R8, R20, R21 ;  /* 0x000000151408723e */ /* 0x000fe400000000ff */
[----:B------:R-:W-:-:S02]  /*188a0*/  F2FP.PACK_AB R15, R12, R15 ;  /* 0x0000000f0c0f723e */ /* 0x000fc400000000ff */
[----:B------:R-:W-:Y:S02]  /*188b0*/  F2FP.PACK_AB R14, R13, R14 ;  /* 0x0000000e0d0e723e */ /* 0x000fe400000000ff */
[----:B------:R-:W-:Y:S02]  /*188c0*/  F2FP.PACK_AB R13, R26, R27 ;  /* 0x0000001b1a0d723e */ /* 0x000fe400000000ff */
[----:B------:R-:W-:Y:S02]  /*188d0*/  F2FP.PACK_AB R12, R19, R29 ;  /* 0x0000001d130c723e */ /* 0x000fe400000000ff */
[----:B------:R-:W-:Y:S02]  /*188e0*/  F2FP.PACK_AB R19, R18, R17 ;  /* 0x000000111213723e */ /* 0x000fe400000000ff */
[----:B------:R-:W-:Y:S02]  /*188f0*/  F2FP.PACK_AB R18, R16, R28 ;  /* 0x0000001c1012723e */ /* 0x000fe400000000ff */
[----:B------:R-:W-:-:S02]  /*18900*/  F2FP.PACK_AB R17, R25, R24 ;  /* 0x000000181911723e */ /* 0x000fc400000000ff */
[----:B--2---:R-:W-:Y:S02]  /*18910*/  F2FP.PACK_AB R16, R23, R22 ;  /* 0x000000161710723e */ /* 0x004fe400000000ff */
.L_x_1:
[----:B------:R-:W2:Y:S04]  /*18920*/  LDL.LU R3, [R1+0x544] ;  /* 0x0005440001037983 */ /* 0x000ea80000300800 */
[----:B------:R-:W3:Y:S04]  /*18930*/  LDL.LU R24, [R1+0x53c] ;  /* 0x00053c0001187983 */ /* 0x000ee80000300800 */
[----:B------:R-:W4:Y:S04]  /*18940*/  LDL.LU R22, [R1+0x104] ;  /* 0x0001040001167983 */ /* 0x000f280000300800 */
[----:B------:R-:W5:Y:S04]  /*18950*/  LDL.LU R21, [R1+0x540] ;  /* 0x0005400001157983 */ /* 0x000f680000300800 */
[----:B------:R-:W1:Y:S02]  /*18960*/  S2R R23, SR_TID.X ;  /* 0x0000000000177919 */ /* 0x000e640000002100 */
[----:B01----:R-:W-:-:S02]  /*18970*/  IMAD.SHL.U32 R2, R23, 0x80, RZ ;  /* 0x0000008017027824 */ /* 0x003fc400078e00ff */
[C---:B------:R-:W-:Y:S02]  /*18980*/  IMAD.SHL.U32 R0, R23.reuse, 0x4, RZ ;  /* 0x0000000417007824 */ /* 0x040fe400078e00ff */
[----:B------:R-:W-:-:S05]  /*18990*/  IMAD.SHL.U32 R20, R23, 0x200, RZ ;  /* 0x0000020017147824 */ /* 0x000fca00078e00ff */
[----:B------:R-:W-:Y:S01]  /*189a0*/  LOP3.LUT R20, R20, 0xc00, RZ, 0xc0, !PT ;  /* 0x00000c0014147812 */ /* 0x000fe200078ec0ff */
[----:B------:R-:W-:Y:S01]  /*189b0*/  BAR.SYNC.DEFER_BLOCKING 0x0 ;  /* 0x0000000000007b1d */ /* 0x000fe20000010000 */
[----:B--2---:R-:W-:Y:S02]  /*189c0*/  LOP3.LUT R3, R3, 0xc00, R2, 0xf8, !PT ;  /* 0x00000c0003037812 */ /* 0x004fe400078ef802 */
[----:B------:R-:W-:Y:S02]  /*189d0*/  LOP3.LUT R2, R23, 0x20, RZ, 0xc0, !PT ;  /* 0x0000002017027812 */ /* 0x000fe400078ec0ff */
[----:B------:R-:W-:Y:S02]  /*189e0*/  LOP3.LUT R3, R3, 0x70, R0, 0x78, !PT ;  /* 0x0000007003037812 */ /* 0x000fe400078e7800 */
[----:B---3--:R-:W-:-:S03]  /*189f0*/  LOP3.LUT R0, R20, 0x1f0, R24, 0xf8, !PT ;  /* 0x000001f014007812 */ /* 0x008fc600078ef818 */
[----:B------:R-:W-:-:S05]  /*18a00*/  IMAD R20, R2, 0x10, R3 ;  /* 0x0000001002147824 */ /* 0x000fca00078e0203 */
[----:B------:R-:W-:Y:S04]  /*18a10*/  STS.128 [R20], R16 ;  /* 0x0000001014007388 */ /* 0x000fe80000000c00 */
[----:B------:R-:W-:Y:S04]  /*18a20*/  STS.128 [R20+0x100], R12 ;  /* 0x0001000c14007388 */ /* 0x000fe80000000c00 */
[----:B------:R-:W-:Y:S04]  /*18a30*/  STS.128 [R20+0x80], R8 ;  /* 0x0000800814007388 */ /* 0x000fe80000000c00 */
[----:B------:R0:W-:Y:S04]  /*18a40*/  STS.128 [R20+0x180], R4 ;  /* 0x0001800414007388 */ /* 0x0001e80000000c00 */
[----:B------:R-:W1:Y:S01]  /*18a50*/  S2R R24, SR_TID.X ;  /* 0x0000000000187919 */ /* 0x000e620000002100 */
[----:B------:R-:W-:-:S03]  /*18a60*/  LOP3.LUT R0, R0, 0x20, R23, 0x78, !PT ;  /* 0x0000002000007812 */ /* 0x000fc600078e7817 */
[----:B------:R-:W-:Y:S01]  /*18a70*/  BAR.SYNC.DEFER_BLOCKING 0x0 ;  /* 0x0000000000007b1d */ /* 0x000fe20000010000 */
[----:B------:R-:W-:-:S04]  /*18a80*/  SHF.R.U32.HI R23, RZ, 0x4, R23 ;  /* 0x00000004ff177819 */ /* 0x000fc80000011617 */
[----:B------:R-:W-:Y:S01]  /*18a90*/  SGXT.U32 R23, R23, 0x2 ;  /* 0x000000021717781a */ /* 0x000fe20000000000 */
[----:B------:R-:W2:Y:S01]  /*18aa0*/  LDS.128 R16, [R0] ;  /* 0x0000000000107984 */ /* 0x000ea20000000c00 */
[----:B-1----:R-:W-:Y:S01]  /*18ab0*/  SHF.R.U32.HI R25, RZ, 0x4, R24 ;  /* 0x00000004ff197819 */ /* 0x002fe20000011618 */
[----:B-----5:R-:W-:Y:S02]  /*18ac0*/  IMAD R3, R21, c[0x0][0x194], RZ ;  /* 0x0000650015037a24 */ /* 0x020fe400078e02ff */
[----:B------:R-:W-:Y:S01]  /*18ad0*/  LDS.128 R8, [R0+0x200] ;  /* 0x0002000000087984 */ /* 0x000fe20000000c00 */
[----:B----4-:R-:W-:Y:S02]  /*18ae0*/  LOP3.LUT R2, R22, 0x7c, R25, 0xfe, !PT ;  /* 0x0000007c16027812 */ /* 0x010fe400078efe19 */
[----:B------:R-:W-:-:S03]  /*18af0*/  IADD3 R24, R25, 0x3c, RZ ;  /* 0x0000003c19187810 */ /* 0x000fc60007ffe0ff */
[----:B------:R1:W-:Y:S01]  /*18b00*/  STL [R1+0x28], R2 ;  /* 0x0000280201007387 */ /* 0x0003e20000100800 */
[C-C-:B0-----:R-:W-:Y:S02]  /*18b10*/  LOP3.LUT R5, R22.reuse, 0x78, R23.reuse, 0xfe, !PT ;  /* 0x0000007816057812 */ /* 0x141fe400078efe17 */
[C-C-:B------:R-:W-:Y:S02]  /*18b20*/  LOP3.LUT R4, R22.reuse, 0x74, R23.reuse, 0xfe, !PT ;  /* 0x0000007416047812 */ /* 0x140fe400078efe17 */
[C---:B-1----:R-:W-:Y:S02]  /*18b30*/  LOP3.LUT R2, R22.reuse, R24, RZ, 0xfc, !PT ;  /* 0x0000001816027212 */ /* 0x042fe400078efcff */
[----:B------:R-:W-:-:S03]  /*18b40*/  LOP3.LUT R6, R22, 0x70, R23, 0xfe, !PT ;  /* 0x0000007016067812 */ /* 0x000fc600078efe17 */
[----:B------:R-:W-:Y:S04]  /*18b50*/  STL [R1+0x24], R2 ;  /* 0x0000240201007387 */ /* 0x000fe80000100800 */
[----:B------:R0:W-:Y:S04]  /*18b60*/  STL [R1+0x60], R5 ;  /* 0x0000600501007387 */ /* 0x0001e80000100800 */
[----:B------:R1:W-:Y:S01]  /*18b70*/  STL [R1+0x18], R4 ;  /* 0x0000180401007387 */ /* 0x0003e20000100800 */
[----:B0-----:R-:W-:-:S03]  /*18b80*/  LOP3.LUT R5, R22, 0x6c, R23, 0xfe, !PT ;  /* 0x0000006c16057812 */ /* 0x001fc600078efe17 */
[----:B------:R0:W-:Y:S01]  /*18b90*/  STL [R1+0x5c], R6 ;  /* 0x00005c0601007387 */ /* 0x0001e20000100800 */
[----:B-1----:R-:W-:-:S03]  /*18ba0*/  LOP3.LUT R4, R22, 0x68, R23, 0xfe, !PT ;  /* 0x0000006816047812 */ /* 0x002fc600078efe17 */
[----:B------:R1:W-:Y:S04]  /*18bb0*/  STL [R1+0x58], R5 ;  /* 0x0000580501007387 */ /* 0x0003e80000100800 */
[----:B------:R3:W-:Y:S01]  /*18bc0*/  STL [R1+0x54], R4 ;  /* 0x0000540401007387 */ /* 0x0007e20000100800 */
[C-C-:B0-----:R-:W-:Y:S02]  /*18bd0*/  LOP3.LUT R6, R22.reuse, 0x64, R23.reuse, 0xfe, !PT ;  /* 0x0000006416067812 */ /* 0x141fe400078efe17 */
[----:B-1----:R-:W-:-:S03]  /*18be0*/  LOP3.LUT R5, R22, 0x60, R23, 0xfe, !PT ;  /* 0x0000006016057812 */ /* 0x002fc600078efe17 */
[----:B------:R-:W-:Y:S01]  /*18bf0*/  STL [R1+0x2c], R6 ;  /* 0x00002c0601007387 */ /* 0x000fe20000100800 */
[----:B---3--:R-:W-:-:S03]  /*18c00*/  LOP3.LUT R4, R22, 0x5c, R23, 0xfe, !PT ;  /* 0x0000005c16047812 */ /* 0x008fc600078efe17 */
[----:B------:R-:W-:Y:S04]  /*18c10*/  STL [R1+0x50], R5 ;  /* 0x0000500501007387 */ /* 0x000fe80000100800 */
[----:B------:R0:W-:Y:S04]  /*18c20*/  STL [R1+0x4c], R4 ;  /* 0x00004c0401007387 */ /* 0x0001e80000100800 */
[----:B--2---:R-:W-:Y:S04]  /*18c30*/  STL [R1+0x5e0], R17 ;  /* 0x0005e01101007387 */ /* 0x004fe80000100800 */
[----:B------:R-:W-:Y:S01]  /*18c40*/  STL [R1+0x5cc], R18 ;  /* 0x0005cc1201007387 */ /* 0x000fe20000100800 */
[----:B0-----:R-:W-:-:S03]  /*18c50*/  LOP3.LUT R4, R22, 0x58, R23, 0xfe, !PT ;  /* 0x0000005816047812 */ /* 0x001fc600078efe17 */
[----:B------:R0:W-:Y:S02]  /*18c60*/  STL [R1+0x5c4], R19 ;  /* 0x0005c41301007387 */ /* 0x0001e40000100800 */
[----:B0-----:R-:W-:-:S05]  /*18c70*/  LOP3.LUT R19, R22, 0x54, R23, 0xfe, !PT ;  /* 0x0000005416137812 */ /* 0x001fca00078efe17 */
[----:B------:R-:W-:Y:S04]  /*18c80*/  STL [R1+0x5c8], R19 ;  /* 0x0005c81301007387 */ /* 0x000fe80000100800 */
[----:B------:R0:W-:Y:S02]  /*18c90*/  STL [R1+0x48], R4 ;  /* 0x0000480401007387 */ /* 0x0001e40000100800 */
[----:B0-----:R-:W-:-:S05]  /*18ca0*/  LOP3.LUT R4, R0, 0x40, RZ, 0x3c, !PT ;  /* 0x0000004000047812 */ /* 0x001fca00078e3cff */
[----:B------:R-:W0:Y:S01]  /*18cb0*/  LDS.128 R12, [R4] ;  /* 0x00000000040c7984 */ /* 0x000e220000000c00 */
[C-C-:B------:R-:W-:Y:S02]  /*18cc0*/  LOP3.LUT R6, R22.reuse, 0x50, R23.reuse, 0xfe, !PT ;  /* 0x0000005016067812 */ /* 0x140fe400078efe17 */
[C-C-:B------:R-:W-:Y:S02]  /*18cd0*/  LOP3.LUT R5, R22.reuse, 0x4c, R23.reuse, 0xfe, !PT ;  /* 0x0000004c16057812 */ /* 0x140fe400078efe17 */
[C-C-:B------:R-:W-:Y:S01]  /*18ce0*/  LOP3.LUT R19, R22.reuse, 0x48, R23.reuse, 0xfe, !PT ;  /* 0x0000004816137812 */ /* 0x140fe200078efe17 */
[----:B------:R-:W-:Y:S01]  /*18cf0*/  STL [R1+0x40], R6 ;  /* 0x0000400601007387 */ /* 0x000fe20000100800 */
[----:B------:R-:W-:-:S03]  /*18d00*/  LOP3.LUT R18, R22, 0x44, R23, 0xfe, !PT ;  /* 0x0000004416127812 */ /* 0x000fc600078efe17 */
[----:B------:R1:W-:Y:S04]  /*18d10*/  STL [R1+0x3c], R5 ;  /* 0x00003c0501007387 */ /* 0x0003e80000100800 */
[----:B------:R2:W-:Y:S01]  /*18d20*/  STL [R1+0x5d0], R19 ;  /* 0x0005d01301007387 */ /* 0x0005e20000100800 */
[C-C-:B------:R-:W-:Y:S02]  /*18d30*/  LOP3.LUT R0, R22.reuse, 0x30, R23.reuse, 0xfe, !PT ;  /* 0x0000003016007812 */ /* 0x140fe400078efe17 */
[C-C-:B-1----:R-:W-:Y:S02]  /*18d40*/  LOP3.LUT R5, R22.reuse, 0x40, R23.reuse, 0xfe, !PT ;  /* 0x0000004016057812 */ /* 0x142fe400078efe17 */
[----:B--2---:R-:W-:Y:S01]  /*18d50*/  LOP3.LUT R19, R22, 0x38, R23, 0xfe, !PT ;  /* 0x0000003816137812 */ /* 0x004fe200078efe17 */
[----:B------:R-:W-:Y:S01]  /*18d60*/  STL [R1+0x5d4], R18 ;  /* 0x0005d41201007387 */ /* 0x000fe20000100800 */
[----:B------:R-:W-:-:S02]  /*18d70*/  ISETP.GE.AND P0, PT, R21, c[0x0][0x178], PT ;  /* 0x00005e0015007a0c */ /* 0x000fc40003f06270 */
[----:B------:R-:W-:Y:S01]  /*18d80*/  LOP3.LUT R2, R22, R23, RZ, 0xfc, !PT ;  /* 0x0000001716027212 */ /* 0x000fe200078efcff */
[----:B------:R-:W-:Y:S04]  /*18d90*/  STL [R1+0x5d8], R19 ;  /* 0x0005d81301007387 */ /* 0x000fe80000100800 */
[----:B------:R-:W-:Y:S01]  /*18da0*/  STL [R1+0x30], R5 ;  /* 0x0000300501007387 */ /* 0x000fe20000100800 */
[C---:B------:R-:W-:Y:S01]  /*18db0*/  ISETP.LT.AND P2, PT, R2.reuse, c[0x0][0x17c], !P0 ;  /* 0x00005f0002007a0c */ /* 0x040fe20004741270 */
[----:B------:R-:W-:Y:S02]  /*18dc0*/  IMAD R2, R2, c[0x0][0x198], RZ ;  /* 0x0000660002027a24 */ /* 0x000fe400078e02ff */
[----:B------:R-:W1:Y:S04]  /*18dd0*/  LDS.128 R4, [R4+0x200] ;  /* 0x0002000004047984 */ /* 0x000e680000000c00 */
[----:B0-----:R-:W-:Y:S04]  /*18de0*/  STL [R1+0x5e8], R13 ;  /* 0x0005e80d01007387 */ /* 0x001fe80000100800 */
[----:B------:R-:W-:Y:S04]  /*18df0*/  STL [R1+0x5e4], R14 ;  /* 0x0005e40e01007387 */ /* 0x000fe80000100800 */
[----:B------:R-:W-:Y:S04]  /*18e00*/  STL [R1+0x5dc], R15 ;  /* 0x0005dc0f01007387 */ /* 0x000fe80000100800 */
[----:B------:R0:W-:Y:S02]  /*18e10*/  STL [R1+0x14], R0 ;  /* 0x0000140001007387 */ /* 0x0001e40000100800 */
[----:B0-----:R-:W-:-:S04]  /*18e20*/  LEA R0, P1, R3, c[0x0][0x170], 0x1 ;  /* 0x00005c0003007a11 */ /* 0x001fc800078208ff */
[----:B------:R-:W-:Y:S02]  /*18e30*/  LEA.HI.X.SX32 R3, R3, c[0x0][0x174], 0x1, P1 ;  /* 0x00005d0003037a11 */ /* 0x000fe400008f0eff */
[----:B------:R-:W-:-:S04]  /*18e40*/  LEA R24, P1, R2, R0, 0x1 ;  /* 0x0000000002187211 */ /* 0x000fc800078208ff */
[----:B------:R-:W-:-:S05]  /*18e50*/  LEA.HI.X.SX32 R25, R2, R3, 0x1, P1 ;  /* 0x0000000302197211 */ /* 0x000fca00008f0eff */
[----:B------:R0:W-:Y:S04]  /*18e60*/  @P2 STG.E.U16 [R24.64], R16 ;  /* 0x0000001018002986 */ /* 0x0001e8000c101506 */
[----:B0-----:R-:W2:Y:S01]  /*18e70*/  LDL.LU R25, [R1+0x18] ;  /* 0x0000180001197983 */ /* 0x001ea20000300800 */
[C-C-:B------:R-:W-:Y:S02]  /*18e80*/  LOP3.LUT R21, R22.reuse, 0x4, R23.reuse, 0xfe, !PT ;  /* 0x0000000416157812 */ /* 0x140fe400078efe17 */
[C-C-:B------:R-:W-:Y:S02]  /*18e90*/  LOP3.LUT R18, R22.reuse, 0x34, R23.reuse, 0xfe, !PT ;  /* 0x0000003416127812 */ /* 0x140fe400078efe17 */
[C-C-:B------:R-:W-:Y:S02]  /*18ea0*/  LOP3.LUT R19, R22.reuse, 0x2c, R23.reuse, 0xfe, !PT ;  /* 0x0000002c16137812 */ /* 0x140fe400078efe17 */
[----:B------:R-:W-:-:S02]  /*18eb0*/  LOP3.LUT R15, R22, 0x28, R23, 0xfe, !PT ;  /* 0x00000028160f7812 */ /* 0x000fc400078efe17 */
[C-C-:B------:R-:W-:Y:S02]  /*18ec0*/  LOP3.LUT R17, R22.reuse, 0x24, R23.reuse, 0xfe, !PT ;  /* 0x0000002416117812 */ /* 0x140fe400078efe17 */
[C-C-:B------:R-:W-:Y:S02]  /*18ed0*/  LOP3.LUT R14, R22.reuse, 0x20, R23.reuse, 0xfe, !PT ;  /* 0x00000020160e7812 */ /* 0x140fe400078efe17 */
[C-C-:B------:R-:W-:Y:S02]  /*18ee0*/  LOP3.LUT R13, R22.reuse, 0x1c, R23.reuse, 0xfe, !PT ;  /* 0x0000001c160d7812 */ /* 0x140fe400078efe17 */
[C-C-:B------:R-:W-:Y:S02]  /*18ef0*/  LOP3.LUT R29, R22.reuse, 0x18, R23.reuse, 0xfe, !PT ;  /* 0x00000018161d7812 */ /* 0x140fe400078efe17 */
[C-C-:B------:R-:W-:Y:S02]  /*18f00*/  LOP3.LUT R28, R22.reuse, 0x14, R23.reuse, 0xfe, !PT ;  /* 0x00000014161c7812 */ /* 0x140fe400078efe17 */
[----:B------:R-:W-:-:S02]  /*18f10*/  LOP3.LUT R27, R22, 0x10, R23, 0xfe, !PT ;  /* 0x00000010161b7812 */ /* 0x000fc400078efe17 */
[C-C-:B------:R-:W-:Y:S02]  /*18f20*/  LOP3.LUT R26, R22.reuse, 0xc, R23.reuse, 0xfe, !PT ;  /* 0x0000000c161a7812 */ /* 0x140fe400078efe17 */
[----:B------:R-:W-:Y:S02]  /*18f30*/  LOP3.LUT R23, R22, 0x8, R23, 0xfe, !PT ;  /* 0x0000000816177812 */ /* 0x000fe400078efe17 */
[C---:B------:R-:W-:Y:S01]  /*18f40*/  ISETP.LT.AND P3, PT, R21.reuse, c[0x0][0x17c], !P0 ;  /* 0x00005f0015007a0c */ /* 0x040fe20004761270 */
[----:B------:R-:W-:Y:S01]  /*18f50*/  IMAD R21, R21, c[0x0][0x198], RZ ;  /* 0x0000660015157a24 */ /* 0x000fe200078e02ff */
[C---:B------:R-:W-:Y:S01]  /*18f60*/  ISETP.LT.AND P4, PT, R23.reuse, c[0x0][0x17c], !P0 ;  /* 0x00005f0017007a0c */ /* 0x040fe20004781270 */
[----:B------:R-:W-:Y:S01]  /*18f70*/  IMAD R23, R23, c[0x0][0x198], RZ ;  /* 0x0000660017177a24 */ /* 0x000fe200078e02ff */
[C---:B------:R-:W-:Y:S01]  /*18f80*/  ISETP.LT.AND P1, PT, R26.reuse, c[0x0][0x17c], !P0 ;  /* 0x00005f001a007a0c */ /* 0x040fe20004721270 */
[----:B------:R-:W-:Y:S01]  /*18f90*/  IMAD R26, R26, c[0x0][0x198], RZ ;  /* 0x000066001a1a7a24 */ /* 0x000fe200078e02ff */
[----:B------:R-:W-:-:S02]  /*18fa0*/  LEA R20, P6, R21, R0, 0x1 ;  /* 0x0000000015147211 */ /* 0x000fc400078c08ff */
[-C--:B------:R-:W-:Y:S02]  /*18fb0*/  LEA R22, P5, R23, R0.reuse, 0x1 ;  /* 0x0000000017167211 */ /* 0x080fe400078a08ff */
[-C--:B------:R-:W-:Y:S02]  /*18fc0*/  LEA.HI.X.SX32 R21, R21, R3.reuse, 0x1, P6 ;  /* 0x0000000315157211 */ /* 0x080fe400030f0eff */
[----:B------:R-:W-:Y:S02]  /*18fd0*/  LEA R24, P6, R26, R0, 0x1 ;  /* 0x000000001a187211 */ /* 0x000fe400078c08ff */
[----:B------:R-:W-:Y:S02]  /*18fe0*/  LEA.HI.X.SX32 R23, R23, R3, 0x1, P5 ;  /* 0x0000000317177211 */ /* 0x000fe400028f0eff */
[C---:B------:R-:W-:Y:S01]  /*18ff0*/  ISETP.LT.AND P5, PT, R27.reuse, c[0x0][0x17c], !P0 ;  /* 0x00005f001b007a0c */ /* 0x040fe200047a1270 */
[----:B------:R-:W-:Y:S01]  /*19000*/  IMAD R27, R27, c[0x0][0x198], RZ ;  /* 0x000066001b1b7a24 */ /* 0x000fe200078e02ff */
[----:B------:R0:W-:Y:S04]  /*19010*/  @P3 STG.E.U16 [R20.64], R12 ;  /* 0x0000000c14003986 */ /* 0x0001e8000c101506 */
[----:B------:R3:W-:Y:S01]  /*19020*/  @P4 STG.E.U16 [R22.64], R8 ;  /* 0x0000000816004986 */ /* 0x0007e2000c101506 */
[----:B------:R-:W-:-:S02]  /*19030*/  PRMT R16, R16, 0x7632, R16 ;  /* 0x0000763210107816 */ /* 0x000fc40000000010 */
[----:B------:R-:W-:Y:S02]  /*19040*/  ISETP.LT.AND P4, PT, R29, c[0x0][0x17c], !P0 ;  /* 0x00005f001d007a0c */ /* 0x000fe40004781270 */
[----:B0-----:R-:W-:Y:S01]  /*19050*/  LEA R20, P3, R27, R0, 0x1 ;  /* 0x000000001b147211 */ /* 0x001fe200078608ff */
[----:B------:R-:W-:-:S03]  /*19060*/  IMAD R29, R29, c[0x0][0x198], RZ ;  /* 0x000066001d1d7a24 */ /* 0x000fc600078e02ff */
[-C--:B------:R-:W-:Y:S02]  /*19070*/  LEA.HI.X.SX32 R21, R27, R3.reuse, 0x1, P3 ;  /* 0x000000031b157211 */ /* 0x080fe400018f0eff */
[----:B---3--:R-:W-:Y:S02]  /*19080*/  PRMT R8, R8, 0x7632, R8 ;  /* 0x0000763208087816 */ /* 0x008fe40000000008 */
[----:B--2---:R-:W-:Y:S02]  /*19090*/  ISETP.LT.AND P2, PT, R25, c[0x0][0x17c], !P0 ;  /* 0x00005f0019007a0c */ /* 0x004fe40004741270 */
[----:B------:R-:W-:-:S05]  /*190a0*/  LEA.HI.X.SX32 R25, R26, R3, 0x1, P6 ;  /* 0x000000031a197211 */ /* 0x000fca00030f0eff */
[----:B-1----:R0:W-:Y:S01]  /*190b0*/  @P1 STG.E.U16 [R24.64], R4 ;  /* 0x0000000418001986 */ /* 0x0021e2000c101506 */
[C---:B------:R-:W-:Y:S01]  /*190c0*/  ISETP.LT.AND P1, PT, R28.reuse, c[0x0][0x17c], !P0 ;  /* 0x00005f001c007a0c */ /* 0x040fe20004721270 */
[----:B------:R-:W-:-:S05]  /*190d0*/  IMAD R28, R28, c[0x0][0x198], RZ ;  /* 0x000066001c1c7a24 */ /* 0x000fca00078e02ff */
[CC--:B------:R-:W-:Y:S01]  /*190e0*/  LEA R22, P3, R28.reuse, R0.reuse, 0x1 ;  /* 0x000000001c167211 */ /* 0x0c0fe200078608ff */
[----:B------:R1:W-:Y:S03]  /*190f0*/  @P5 STG.E.U16 [R20.64], R16 ;  /* 0x0000001014005986 */ /* 0x0003e6000c101506 */
[----:B------:R-:W-:Y:S01]  /*19100*/  LEA.HI.X.SX32 R23, R28, R3, 0x1, P3 ;  /* 0x000000031c177211 */ /* 0x000fe200018f0eff */
[----:B0-----:R-:W2:Y:S01]  /*19110*/  LDL.LU R24, [R1+0x14] ;  /* 0x0000140001187983 */ /* 0x001ea20000300800 */
[----:B------:R-:W-:Y:S01]  /*19120*/  PRMT R4, R12, 0x7632, R4 ;  /* 0x000076320c047816 */ /* 0x000fe20000000004 */
[----:B------:R-:W-:Y:S01]  /*19130*/  IMAD R12, R13, c[0x0][0x198], RZ ;  /* 0x000066000d0c7a24 */ /* 0x000fe200078e02ff */
[----:B-1----:R-:W-:-:S03]  /*19140*/  LEA R20, P5, R29, R0, 0x1 ;  /* 0x000000001d147211 */ /* 0x002fc600078a08ff */
[----:B------:R0:W-:Y:S01]  /*19150*/  @P1 STG.E.U16 [R22.64], R4 ;  /* 0x0000000416001986 */ /* 0x0001e2000c101506 */
[----:B------:R-:W-:-:S03]  /*19160*/  LEA.HI.X.SX32 R21, R29, R3, 0x1, P5 ;  /* 0x000000031d157211 */ /* 0x000fc600028f0eff */
[----:B------:R-:W3:Y:S01]  /*19170*/  LDL.LU R27, [R1+0x2c] ;  /* 0x00002c00011b7983 */ /* 0x000ee20000300800 */
[----:B------:R-:W-:Y:S02]  /*19180*/  ISETP.LT.AND P3, PT, R13, c[0x0][0x17c], !P0 ;  /* 0x00005f000d007a0c */ /* 0x000fe40004761270 */
[----:B------:R-:W-:Y:S01]  /*19190*/  ISETP.LT.AND P1, PT, R14, c[0x0][0x17c], !P0 ;  /* 0x00005f000e007a0c */ /* 0x000fe20004721270 */
[----:B------:R1:W-:Y:S01]  /*191a0*/  @P4 STG.E.U16 [R20.64], R8 ;  /* 0x0000000814004986 */ /* 0x0003e2000c101506 */
[----:B0-----:R-:W-:-:S03]  /*191b0*/  LEA R22, P5, R12, R0, 0x1 ;  /* 0x000000000c167211 */ /* 0x001fc600078a08ff */
[----:B------:R-:W4:Y:S01]  /*191c0*/  LDL.LU R13, [R1+0x5e8] ;  /* 0x0005e800010d7983 */ /* 0x000f220000300800 */
[----:B------:R-:W-:Y:S02]  /*191d0*/  LEA.HI.X.SX32 R23, R12, R3, 0x1, P5 ;  /* 0x000000030c177211 */ /* 0x000fe400028f0eff */
[----:B------:R-:W-:Y:S01]  /*191e0*/  PRMT R12, R4, 0x7632, R12 ;  /* 0x00007632040c7816 */ /* 0x000fe2000000000c */
[C---:B------:R-:W-:Y:S01]  /*191f0*/  IMAD R4, R17.reuse, c[0x0][0x198], RZ ;  /* 0x0000660011047a24 */ /* 0x040fe200078e02ff */
[----:B------:R-:W-:Y:S01]  /*19200*/  ISETP.LT.AND P5, PT, R17, c[0x0][0x17c], !P0 ;  /* 0x00005f0011007a0c */ /* 0x000fe200047a1270 */
[----:B-1----:R-:W-:Y:S02]  /*19210*/  IMAD R8, R14, c[0x0][0x198], RZ ;  /* 0x000066000e087a24 */ /* 0x002fe400078e02ff */
[----:B------:R-:W5:Y:S04]  /*19220*/  LDL.LU R14, [R1+0x5e4] ;  /* 0x0005e400010e7983 */ /* 0x000f680000300800 */
[----:B------:R-:W2:Y:S01]  /*19230*/  LDL.LU R17, [R1+0x5e0] ;  /* 0x0005e00001117983 */ /* 0x000ea20000300800 */
[----:B------:R-:W-:-:S03]  /*19240*/  LEA R20, P4, R8, R0, 0x1 ;  /* 0x0000000008147211 */ /* 0x000fc600078808ff */
[----:B------:R0:W-:Y:S01]  /*19250*/  @P3 STG.E.U16 [R22.64], R12 ;  /* 0x0000000c16003986 */ /* 0x0001e2000c101506 */
[----:B------:R-:W-:Y:S01]  /*19260*/  LEA.HI.X.SX32 R21, R8, R3, 0x1, P4 ;  /* 0x0000000308157211 */ /* 0x000fe200020f0eff */
[C---:B------:R-:W-:Y:S01]  /*19270*/  IMAD R8, R15.reuse, c[0x0][0x198], RZ ;  /* 0x000066000f087a24 */ /* 0x040fe200078e02ff */
[----:B------:R-:W-:Y:S02]  /*19280*/  ISETP.LT.AND P3, PT, R15, c[0x0][0x17c], !P0 ;  /* 0x00005f000f007a0c */ /* 0x000fe40004761270 */
[----:B------:R-:W3:Y:S01]  /*19290*/  LDL.LU R15, [R1+0x5dc] ;  /* 0x0005dc00010f7983 */ /* 0x000ee20000300800 */
[----:B------:R-:W-:-:S03]  /*192a0*/  ISETP.LT.AND P4, PT, R19, c[0x0][0x17c], !P0 ;  /* 0x00005f0013007a0c */ /* 0x000fc60004781270 */
[----:B------:R-:W3:Y:S01]  /*192b0*/  LDL.LU R25, [R1+0x24] ;  /* 0x0000240001197983 */ /* 0x000ee20000300800 */
[----:B0-----:R-:W-:-:S04]  /*192c0*/  LEA R22, P6, R4, R0, 0x1 ;  /* 0x0000000004167211 */ /* 0x001fc800078c08ff */
[----:B------:R-:W-:Y:S01]  /*192d0*/  LEA.HI.X.SX32 R23, R4, R3, 0x1, P6 ;  /* 0x0000000304177211 */ /* 0x000fe200030f0eff */
[----:B------:R-:W-:Y:S02]  /*192e0*/  IMAD R4, R19, c[0x0][0x198], RZ ;  /* 0x0000660013047a24 */ /* 0x000fe400078e02ff */
[----:B------:R-:W3:Y:S04]  /*192f0*/  LDL.LU R19, [R1+0x5d8] ;  /* 0x0005d80001137983 */ /* 0x000ee80000300800 */
[----:B------:R-:W3:Y:S04]  /*19300*/  LDL.LU R26, [R1+0x30] ;  /* 0x00003000011a7983 */ /* 0x000ee80000300800 */
[----:B--2---:R0:W-:Y:S04]  /*19310*/  @P1 STG.E.U16 [R20.64], R17 ;  /* 0x0000001114001986 */ /* 0x0041e8000c101506 */
[----:B----4-:R1:W-:Y:S01]  /*19320*/  @P5 STG.E.U16 [R22.64], R13 ;  /* 0x0000000d16005986 */ /* 0x0103e2000c101506 */
[----:B0-----:R-:W-:-:S04]  /*19330*/  LEA R20, P1, R8, R0, 0x1 ;  /* 0x0000000008147211 */ /* 0x001fc800078208ff */
[-C--:B------:R-:W-:Y:S02]  /*19340*/  LEA.HI.X.SX32 R21, R8, R3.reuse, 0x1, P1 ;  /* 0x0000000308157211 */ /* 0x080fe400008f0eff */
[-C--:B-1----:R-:W-:Y:S01]  /*19350*/  LEA R22, P6, R4, R0.reuse, 0x1 ;  /* 0x0000000004167211 */ /* 0x082fe200078c08ff */
[----:B------:R-:W-:Y:S02]  /*19360*/  IMAD R8, R24, c[0x0][0x198], RZ ;  /* 0x0000660018087a24 */ /* 0x000fe400078e02ff */
[----:B------:R-:W-:Y:S01]  /*19370*/  @P3 STG.E.U16 [R20.64], R9 ;  /* 0x0000000914003986 */ /* 0x000fe2000c101506 */
[----:B------:R-:W-:Y:S01]  /*19380*/  LEA.HI.X.SX32 R23, R4, R3, 0x1, P6 ;  /* 0x0000000304177211 */ /* 0x000fe200030f0eff */
[C---:B------:R-:W-:Y:S01]  /*19390*/  IMAD R4, R18.reuse, c[0x0][0x198], RZ ;  /* 0x0000660012047a24 */ /* 0x040fe200078e02ff */
[----:B------:R-:W-:Y:S02]  /*193a0*/  ISETP.LT.AND P3, PT, R18, c[0x0][0x17c], !P0 ;  /* 0x00005f0012007a0c */ /* 0x000fe40004761270 */
[----:B------:R-:W2:Y:S01]  /*193b0*/  LDL.LU R18, [R1+0x5d4] ;  /* 0x0005d40001127983 */ /* 0x000ea20000300800 */
[----:B------:R-:W-:-:S03]  /*193c0*/  LEA R16, P6, R8, R0, 0x1 ;  /* 0x0000000008107211 */ /* 0x000fc600078c08ff */
[----:B------:R0:W-:Y:S01]  /*193d0*/  @P4 STG.E.U16 [R22.64], R5 ;  /* 0x0000000516004986 */ /* 0x0001e2000c101506 */
[----:B------:R-:W-:-:S03]  /*193e0*/  LEA R12, P4, R4, R0, 0x1 ;  /* 0x00000000040c7211 */ /* 0x000fc600078808ff */
[----:B------:R-:W4:Y:S01]  /*193f0*/  LDL.LU R28, [R1+0x3c] ;  /* 0x00003c00011c7983 */ /* 0x000f220000300800 */
[----:B0-----:R-:W-:Y:S02]  /*19400*/  PRMT R5, R17, 0x7632, R5 ;  /* 0x0000763211057816 */ /* 0x001fe40000000005 */
[-C--:B------:R-:W-:Y:S02]  /*19410*/  LEA.HI.X.SX32 R17, R8, R3.reuse, 0x1, P6 ;  /* 0x0000000308117211 */ /* 0x080fe400030f0eff */
[----:B------:R-:W-:Y:S02]  /*19420*/  PRMT R8, R13, 0x7632, R8 ;  /* 0x000076320d087816 */ /* 0x000fe40000000008 */
[----:B------:R-:W-:Y:S01]  /*19430*/  LEA.HI.X.SX32 R13, R4, R3, 0x1, P4 ;  /* 0x00000003040d7211 */ /* 0x000fe200020f0eff */
[C---:B---3--:R-:W-:Y:S01]  /*19440*/  IMAD R4, R19.reuse, c[0x0][0x198], RZ ;  /* 0x0000660013047a24 */ /* 0x048fe200078e02ff */
[----:B------:R-:W-:Y:S02]  /*19450*/  ISETP.LT.AND P4, PT, R19, c[0x0][0x17c], !P0 ;  /* 0x00005f0013007a0c */ /* 0x000fe40004781270 */
[----:B------:R-:W3:Y:S01]  /*19460*/  LDL.LU R19, [R1+0x5d0] ;  /* 0x0005d00001137983 */ /* 0x000ee20000300800 */
[----:B------:R-:W-:-:S02]  /*19470*/  ISETP.LT.AND P5, PT, R24, c[0x0][0x17c], !P0 ;  /* 0x00005f0018007a0c */ /* 0x000fc400047a1270 */
[----:B------:R-:W-:Y:S01]  /*19480*/  PRMT R9, R9, 0x7632, R9 ;  /* 0x0000763209097816 */ /* 0x000fe20000000009 */
[----:B------:R-:W4:Y:S10]  /*19490*/  LDL.LU R24, [R1+0x40] ;  /* 0x0000400001187983 */ /* 0x000f340000300800 */
[----:B------:R0:W-:Y:S04]  /*194a0*/  @P5 STG.E.U16 [R16.64], R5 ;  /* 0x0000000510005986 */ /* 0x0001e8000c101506 */
[----:B------:R1:W-:Y:S01]  /*194b0*/  @P3 STG.E.U16 [R12.64], R8 ;  /* 0x000000080c003986 */ /* 0x0003e2000c101506 */
[C---:B------:R-:W-:Y:S01]  /*194c0*/  ISETP.LT.AND P3, PT, R25.reuse, c[0x0][0x17c], !P0 ;  /* 0x00005f0019007a0c */ /* 0x040fe20004761270 */
[----:B0-----:R-:W-:Y:S01]  /*194d0*/  IMAD R16, R25, c[0x0][0x198], RZ ;  /* 0x0000660019107a24 */ /* 0x001fe200078e02ff */
[----:B-1----:R-:W-:-:S04]  /*194e0*/  LEA R12, P5, R4, R0, 0x1 ;  /* 0x00000000040c7211 */ /* 0x002fc800078a08ff */
[----:B------:R-:W-:Y:S02]  /*194f0*/  LEA R8, P6, R16, R0, 0x1 ;  /* 0x0000000010087211 */ /* 0x000fe400078c08ff */
[----:B------:R-:W-:Y:S02]  /*19500*/  LEA.HI.X.SX32 R13, R4, R3, 0x1, P5 ;  /* 0x00000003040d7211 */ /* 0x000fe400028f0eff */
[----:B------:R-:W-:Y:S02]  /*19510*/  ISETP.LT.AND P5, PT, R26, c[0x0][0x17c], !P0 ;  /* 0x00005f001a007a0c */ /* 0x000fe400047a1270 */
[----:B------:R-:W5:Y:S04]  /*19520*/  LDL.LU R26, [R1+0x48] ;  /* 0x00004800011a7983 */ /* 0x000f680000300800 */
[----:B------:R0:W-:Y:S01]  /*19530*/  @P4 STG.E.U16 [R12.64], R9 ;  /* 0x000000090c004986 */ /* 0x0001e2000c101506 */
[----:B------:R-:W-:-:S02]  /*19540*/  ISETP.LT.AND P1, PT, R27, c[0x0][0x17c], !P0 ;  /* 0x00005f001b007a0c */ /* 0x000fc40004721270 */
[----:B0-----:R-:W-:Y:S02]  /*19550*/  LEA.HI.X.SX32 R9, R16, R3, 0x1, P6 ;  /* 0x0000000310097211 */ /* 0x001fe400030f0eff */
[----:B------:R-:W-:-:S05]  /*19560*/  PRMT R13, R5, 0x7632, R13 ;  /* 0x00007632050d7816 */ /* 0x000fca000000000d */
[----:B------:R0:W-:Y:S01]  /*19570*/  @P3 STG.E.U16 [R8.64], R13 ;  /* 0x0000000d08003986 */ /* 0x0001e2000c101506 */
[----:B--2---:R-:W-:-:S03]  /*19580*/  ISETP.LT.AND P6, PT, R18, c[0x0][0x17c], !P0 ;  /* 0x00005f0012007a0c */ /* 0x004fc600047c1270 */
[----:B------:R-:W2:Y:S04]  /*19590*/  LDL.LU R18, [R1+0x5cc] ;  /* 0x0005cc0001127983 */ /* 0x000ea80000300800 */
[----:B------:R-:W5:Y:S01]  /*195a0*/  LDL.LU R27, [R1+0x4c] ;  /* 0x00004c00011b7983 */ /* 0x000f620000300800 */
[----:B---3--:R-:W-:-:S03]  /*195b0*/  ISETP.LT.AND P3, PT, R19, c[0x0][0x17c], !P0 ;  /* 0x00005f0013007a0c */ /* 0x008fc60004761270 */
[----:B------:R-:W3:Y:S04]  /*195c0*/  LDL.LU R19, [R1+0x5c8] ;  /* 0x0005c80001137983 */ /* 0x000ee80000300800 */
[----:B------:R-:W3:Y:S01]  /*195d0*/  LDL.LU R25, [R1+0x50] ;  /* 0x0000500001197983 */ /* 0x000ee20000300800 */
[----:B------:R-:W-:-:S04]  /*195e0*/  IMAD.MOV.U32 R17, RZ, RZ, c[0x0][0x198] ;  /* 0x00006600ff117624 */ /* 0x000fc800078e00ff */
[----:B------:R-:W-:-:S04]  /*195f0*/  IMAD R2, R17, 0x40, R2 ;  /* 0x0000004011027824 */ /* 0x000fc800078e0202 */
[----:B------:R-:W-:Y:S01]  /*19600*/  IMAD R12, R17, 0x4, R2 ;  /* 0x00000004110c7824 */ /* 0x000fe200078e0202 */
[----:B------:R-:W-:-:S04]  /*19610*/  LEA R4, P4, R2, R0, 0x1 ;  /* 0x0000000002047211 */ /* 0x000fc800078808ff */
[----:B------:R-:W-:Y:S01]  /*19620*/  LEA.HI.X.SX32 R5, R2, R3, 0x1, P4 ;  /* 0x0000000302057211 */ /* 0x000fe200020f0eff */
[----:B------:R-:W-:Y:S01]  /*19630*/  IMAD R2, R17, 0x4, R12 ;  /* 0x0000000411027824 */ /* 0x000fe200078e020c */
[----:B0-----:R-:W-:-:S04]  /*19640*/  LEA R8, P4, R12, R0, 0x1 ;  /* 0x000000000c087211 */ /* 0x001fc800078808ff */
[----:B------:R-:W-:Y:S01]  /*19650*/  LEA.HI.X.SX32 R9, R12, R3, 0x1, P4 ;  /* 0x000000030c097211 */ /* 0x000fe200020f0eff */
[----:B------:R-:W-:Y:S01]  /*19660*/  IMAD R12, R17, 0x4, R2 ;  /* 0x00000004110c7824 */ /* 0x000fe200078e0202 */
[----:B----4-:R-:W-:Y:S01]  /*19670*/  ISETP.LT.AND P4, PT, R28, c[0x0][0x17c], !P0 ;  /* 0x00005f001c007a0c */ /* 0x010fe20004781270 */
[----:B--2---:R0:W-:Y:S04]  /*19680*/  @P5 STG.E.U16 [R4.64], R18 ;  /* 0x0000001204005986 */ /* 0x0041e8000c101506 */
[----:B-----5:R1:W-:Y:S01]  /*19690*/  @P6 STG.E.U16 [R8.64], R14 ;  /* 0x0000000e08006986 */ /* 0x0203e2000c101506 */
[----:B0-----:R-:W-:-:S04]  /*196a0*/  LEA R4, P5, R2, R0, 0x1 ;  /* 0x0000000002047211 */ /* 0x001fc800078a08ff */
[-C--:B------:R-:W-:Y:S01]  /*196b0*/  LEA.HI.X.SX32 R5, R2, R3.reuse, 0x1, P5 ;  /* 0x0000000302057211 */ /* 0x080fe200028f0eff */
[C---:B------:R-:W-:Y:S01]  /*196c0*/  IMAD R2, R17.reuse, 0x4, R12 ;  /* 0x0000000411027824 */ /* 0x040fe200078e020c */
[----:B-1----:R-:W-:Y:S02]  /*196d0*/  LEA R8, P6, R12, R0, 0x1 ;  /* 0x000000000c087211 */ /* 0x002fe400078c08ff */
[----:B------:R-:W-:Y:S01]  /*196e0*/  ISETP.LT.AND P5, PT, R24, c[0x0][0x17c], !P0 ;  /* 0x00005f0018007a0c */ /* 0x000fe200047a1270 */
[----:B------:R0:W-:Y:S01]  /*196f0*/  @P3 STG.E.U16 [R4.64], R10 ;  /* 0x0000000a04003986 */ /* 0x0001e2000c101506 */
[----:B------:R-:W-:Y:S01]  /*19700*/  LEA.HI.X.SX32 R9, R12, R3, 0x1, P6 ;  /* 0x000000030c097211 */ /* 0x000fe200030f0eff */
[----:B------:R-:W-:Y:S01]  /*19710*/  IMAD R12, R17, 0x4, R2 ;  /* 0x00000004110c7824 */ /* 0x000fe200078e0202 */
[----:B---3--:R-:W-:Y:S02]  /*19720*/  ISETP.LT.AND P3, PT, R19, c[0x0][0x17c], !P0 ;  /* 0x00005f0013007a0c */ /* 0x008fe40004761270 */
[----:B------:R-:W2:Y:S01]  /*19730*/  LDL.LU R19, [R1+0x5c4] ;  /* 0x0005c40001137983 */ /* 0x000ea20000300800 */
[----:B------:R-:W-:-:S02]  /*19740*/  PRMT R18, R18, 0x7632, R18 ;  /* 0x0000763212127816 */ /* 0x000fc40000000012 */
[CC--:B0-----:R-:W-:Y:S01]  /*19750*/  LEA R4, P6, R2.reuse, R0.reuse, 0x1 ;  /* 0x0000000002047211 */ /* 0x0c1fe200078c08ff */
[----:B------:R0:W-:Y:S03]  /*19760*/  @P4 STG.E.U16 [R8.64], R6 ;  /* 0x0000000608004986 */ /* 0x0001e6000c101506 */
[----:B------:R-:W-:Y:S01]  /*19770*/  LEA.HI.X.SX32 R5, R2, R3, 0x1, P6 ;  /* 0x0000000302057211 */ /* 0x000fe200030f0eff */
[----:B------:R-:W3:Y:S04]  /*19780*/  LDL.LU R28, [R1+0x58] ;  /* 0x00005800011c7983 */ /* 0x000ee80000300800 */
[----:B------:R1:W-:Y:S01]  /*19790*/  @P5 STG.E.U16 [R4.64], R18 ;  /* 0x0000001204005986 */ /* 0x0003e2000c101506 */
[----:B0-----:R-:W-:-:S03]  /*197a0*/  LEA R8, P6, R12, R0, 0x1 ;  /* 0x000000000c087211 */ /* 0x001fc600078c08ff */
[----:B------:R-:W4:Y:S01]  /*197b0*/  LDL.LU R24, [R1+0x54] ;  /* 0x0000540001187983 */ /* 0x000f220000300800 */
[----:B------:R-:W-:Y:S02]  /*197c0*/  LEA.HI.X.SX32 R9, R12, R3, 0x1, P6 ;  /* 0x000000030c097211 */ /* 0x000fe400030f0eff */
[----:B-1----:R-:W-:Y:S02]  /*197d0*/  PRMT R5, R14, 0x7632, R5 ;  /* 0x000076320e057816 */ /* 0x002fe40000000005 */
[----:B------:R-:W-:Y:S02]  /*197e0*/  ISETP.LT.AND P4, PT, R26, c[0x0][0x17c], !P0 ;  /* 0x00005f001a007a0c */ /* 0x000fe40004781270 */
[----:B------:R-:W5:Y:S01]  /*197f0*/  LDL.LU R26, [R1+0x28] ;  /* 0x00002800011a7983 */ /* 0x000f620000300800 */
[----:B------:R-:W-:-:S03]  /*19800*/  ISETP.LT.AND P5, PT, R27, c[0x0][0x17c], !P0 ;  /* 0x00005f001b007a0c */ /* 0x000fc600047a1270 */
[----:B------:R0:W-:Y:S01]  /*19810*/  @P3 STG.E.U16 [R8.64], R5 ;  /* 0x0000000508003986 */ /* 0x0001e2000c101506 */
[----:B------:R-:W-:-:S03]  /*19820*/  ISETP.LT.AND P3, PT, R25, c[0x0][0x17c], !P0 ;  /* 0x00005f0019007a0c */ /* 0x000fc60004761270 */
[----:B------:R-:W5:Y:S04]  /*19830*/  LDL.LU R27, [R1+0x5c] ;  /* 0x00005c00011b7983 */ /* 0x000f680000300800 */
[----:B------:R-:W5:Y:S01]  /*19840*/  LDL.LU R25, [R1+0x60] ;  /* 0x0000600001197983 */ /* 0x000f620000300800 */
[----:B------:R-:W-:-:S04]  /*19850*/  IMAD R2, R17, 0x4, R12 ;  /* 0x0000000411027824 */ /* 0x000fc800078e020c */
[C---:B------:R-:W-:Y:S01]  /*19860*/  IMAD R14, R17.reuse, 0x4, R2 ;  /* 0x00000004110e7824 */ /* 0x040fe200078e0202 */
[-C--:B------:R-:W-:Y:S02]  /*19870*/  LEA R4, P6, R2, R0.reuse, 0x1 ;  /* 0x0000000002047211 */ /* 0x080fe400078c08ff */
[----:B------:R-:W-:Y:S02]  /*19880*/  PRMT R10, R10, 0x7632, R10 ;  /* 0x000076320a0a7816 */ /* 0x000fe4000000000a */
[-C--:B0-----:R-:W-:Y:S01]  /*19890*/  LEA.HI.X.SX32 R5, R2, R3.reuse, 0x1, P6 ;  /* 0x0000000302057211 */ /* 0x081fe200030f0eff */
[C---:B------:R-:W-:Y:S01]  /*198a0*/  IMAD R2, R17.reuse, 0x4, R14 ;  /* 0x0000000411027824 */ /* 0x040fe200078e020e */
[-C--:B------:R-:W-:Y:S02]  /*198b0*/  LEA R12, P6, R14, R0.reuse, 0x1 ;  /* 0x000000000e0c7211 */ /* 0x080fe400078c08ff */
[----:B------:R-:W-:Y:S01]  /*198c0*/  PRMT R9, R6, 0x7632, R9 ;  /* 0x0000763206097816 */ /* 0x000fe20000000009 */
[----:B------:R0:W-:Y:S01]  /*198d0*/  @P4 STG.E.U16 [R4.64], R10 ;  /* 0x0000000a04004986 */ /* 0x0001e2000c101506 */
[----:B------:R-:W-:Y:S01]  /*198e0*/  LEA.HI.X.SX32 R13, R14, R3, 0x1, P6 ;  /* 0x000000030e0d7211 */ /* 0x000fe200030f0eff */
[----:B------:R-:W-:Y:S01]  /*198f0*/  IMAD R6, R17, 0x4, R2 ;  /* 0x0000000411067824 */ /* 0x000fe200078e0202 */
[----:B------:R-:W-:-:S03]  /*19900*/  LEA R20, P4, R2, R0, 0x1 ;  /* 0x0000000002147211 */ /* 0x000fc600078808ff */
[----:B------:R1:W-:Y:S01]  /*19910*/  @P5 STG.E.U16 [R12.64], R9 ;  /* 0x000000090c005986 */ /* 0x0003e2000c101506 */
[----:B------:R-:W-:Y:S02]  /*19920*/  LEA R22, P5, R6, R0, 0x1 ;  /* 0x0000000006167211 */ /* 0x000fe400078a08ff */
[-C--:B------:R-:W-:Y:S01]  /*19930*/  LEA.HI.X.SX32 R21, R2, R3.reuse, 0x1, P4 ;  /* 0x0000000302157211 */ /* 0x080fe200020f0eff */
[----:B------:R-:W-:Y:S01]  /*19940*/  IMAD R2, R17, 0x4, R6 ;  /* 0x0000000411027824 */ /* 0x000fe200078e0206 */
[----:B------:R-:W-:-:S03]  /*19950*/  LEA.HI.X.SX32 R23, R6, R3, 0x1, P5 ;  /* 0x0000000306177211 */ /* 0x000fc600028f0eff */
[----:B------:R-:W-:-:S04]  /*19960*/  IMAD R6, R17, 0x4, R2 ;  /* 0x0000000411067824 */ /* 0x000fc800078e0202 */
[----:B0-----:R-:W-:-:S04]  /*19970*/  IMAD R10, R17, 0x4, R6 ;  /* 0x00000004110a7824 */ /* 0x001fc800078e0206 */
[----:B------:R-:W-:-:S04]  /*19980*/  IMAD R14, R17, 0x4, R10 ;  /* 0x00000004110e7824 */ /* 0x000fc800078e020a */
[----:B------:R-:W-:Y:S01]  /*19990*/  IMAD R18, R17, 0x4, R14 ;  /* 0x0000000411127824 */ /* 0x000fe200078e020e */
[----:B------:R-:W-:-:S04]  /*199a0*/  LEA R16, P6, R14, R0, 0x1 ;  /* 0x000000000e107211 */ /* 0x000fc800078c08ff */
[----:B------:R-:W-:Y:S01]  /*199b0*/  LEA.HI.X.SX32 R17, R14, R3, 0x1, P6 ;  /* 0x000000030e117211 */ /* 0x000fe200030f0eff */
[----:B--2---:R0:W-:Y:S04]  /*199c0*/  @P3 STG.E.U16 [R20.64], R19 ;  /* 0x0000001314003986 */ /* 0x0041e8000c101506 */
[----:B------:R2:W-:Y:S01]  /*199d0*/  @P1 STG.E.U16 [R22.64], R15 ;  /* 0x0000000f16001986 */ /* 0x0005e2000c101506 */
[----:B------:R-:W-:-:S04]  /*199e0*/  LEA R4, P1, R2, R0, 0x1 ;  /* 0x0000000002047211 */ /* 0x000fc800078208ff */
[-C--:B------:R-:W-:Y:S02]  /*199f0*/  LEA.HI.X.SX32 R5, R2, R3.reuse, 0x1, P1 ;  /* 0x0000000302057211 */ /* 0x080fe400008f0eff */
[-C--:B------:R-:W-:Y:S02]  /*19a00*/  LEA R8, P1, R10, R0.reuse, 0x1 ;  /* 0x000000000a087211 */ /* 0x080fe400078208ff */
[-C--:B-1----:R-:W-:Y:S02]  /*19a10*/  LEA R12, P3, R6, R0.reuse, 0x1 ;  /* 0x00000000060c7211 */ /* 0x082fe400078608ff */
[----:B------:R-:W-:Y:S02]  /*19a20*/  LEA.HI.X.SX32 R9, R10, R3, 0x1, P1 ;  /* 0x000000030a097211 */ /* 0x000fe400008f0eff */
[----:B0-----:R-:W-:Y:S02]  /*19a30*/  LEA R20, P1, R18, R0, 0x1 ;  /* 0x0000000012147211 */ /* 0x001fe400078208ff */
[----:B----4-:R-:W-:-:S02]  /*19a40*/  ISETP.LT.AND P5, PT, R24, c[0x0][0x17c], !P0 ;  /* 0x00005f0018007a0c */ /* 0x010fc400047a1270 */
[----:B---3--:R-:W-:Y:S02]  /*19a50*/  ISETP.LT.AND P4, PT, R28, c[0x0][0x17c], !P0 ;  /* 0x00005f001c007a0c */ /* 0x008fe40004781270 */
[-C--:B------:R-:W-:Y:S02]  /*19a60*/  LEA.HI.X.SX32 R13, R6, R3.reuse, 0x1, P3 ;  /* 0x00000003060d7211 */ /* 0x080fe400018f0eff */
[----:B------:R-:W-:Y:S02]  /*19a70*/  LEA.HI.X.SX32 R21, R18, R3, 0x1, P1 ;  /* 0x0000000312157211 */ /* 0x000fe400008f0eff */
[----:B------:R-:W-:Y:S02]  /*19a80*/  PRMT R19, R19, 0x7632, R19 ;  /* 0x0000763213137816 */ /* 0x000fe40000000013 */
[----:B--2---:R-:W-:Y:S02]  /*19a90*/  PRMT R15, R15, 0x7632, R15 ;  /* 0x000076320f0f7816 */ /* 0x004fe4000000000f */
[----:B-----5:R-:W-:-:S02]  /*19aa0*/  ISETP.LT.AND P3, PT, R27, c[0x0][0x17c], !P0 ;  /* 0x00005f001b007a0c */ /* 0x020fc40004761270 */
[----:B------:R-:W-:Y:S02]  /*19ab0*/  ISETP.LT.AND P1, PT, R25, c[0x0][0x17c], !P0 ;  /* 0x00005f0019007a0c */ /* 0x000fe40004721270 */
[C---:B------:R-:W-:Y:S01]  /*19ac0*/  ISETP.LT.AND P0, PT, R26.reuse, c[0x0][0x17c], !P0 ;  /* 0x00005f001a007a0c */ /* 0x040fe20004701270 */
[----:B------:R-:W-:Y:S01]  /*19ad0*/  IMAD R24, R26, c[0x0][0x198], RZ ;  /* 0x000066001a187a24 */ /* 0x000fe200078e02ff */
[----:B------:R-:W-:Y:S01]  /*19ae0*/  PRMT R10, R11, 0x7632, R10 ;  /* 0x000076320b0a7816 */ /* 0x000fe2000000000a */
[----:B------:R0:W-:Y:S04]  /*19af0*/  @P5 STG.E.U16 [R4.64], R11 ;  /* 0x0000000b04005986 */ /* 0x0001e8000c101506 */
[----:B------:R0:W-:Y:S01]  /*19b00*/  @P4 STG.E.U16 [R12.64], R7 ;  /* 0x000000070c004986 */ /* 0x0001e2000c101506 */
[----:B------:R-:W-:-:S03]  /*19b10*/  LEA R2, P6, R24, R0, 0x1 ;  /* 0x0000000018027211 */ /* 0x000fc600078c08ff */
[----:B------:R0:W-:Y:S04]  /*19b20*/  @P3 STG.E.U16 [R8.64], R19 ;  /* 0x0000001308003986 */ /* 0x0001e8000c101506 */
[----:B------:R0:W-:Y:S01]  /*19b30*/  @P2 STG.E.U16 [R16.64], R15 ;  /* 0x0000000f10002986 */ /* 0x0001e2000c101506 */
[----:B------:R-:W-:-:S03]  /*19b40*/  LEA.HI.X.SX32 R3, R24, R3, 0x1, P6 ;  /* 0x0000000318037211 */ /* 0x000fc600030f0eff */
[----:B------:R0:W-:Y:S01]  /*19b50*/  @P1 STG.E.U16 [R20.64], R10 ;  /* 0x0000000a14001986 */ /* 0x0001e2000c101506 */
[----:B------:R-:W-:Y:S05]  /*19b60*/  @!P0 EXIT ;  /* 0x000000000000894d */ /* 0x000fea0003800000 */
[----:B0-----:R-:W-:-:S05]  /*19b70*/  PRMT R7, R7, 0x7632, R7 ;  /* 0x0000763207077816 */ /* 0x001fca0000000007 */
[----:B------:R-:W-:Y:S01]  /*19b80*/  STG.E.U16 [R2.64], R7 ;  /* 0x0000000702007986 */ /* 0x000fe2000c101506 */
[----:B------:R-:W-:Y:S05]  /*19b90*/  EXIT ;  /* 0x000000000000794d */ /* 0x000fea0003800000 */
.L_x_4:
[----:B------:R-:W-:-:S00]  /*19ba0*/  BRA `(.L_x_4) ;  /* 0xfffffff000007947 */ /* 0x000fc0000383ffff */
[----:B------:R-:W-:-:S00]  /*19bb0*/  NOP ;  /* 0x0000000000007918 */ /* 0x000fc00000000000 */
        /* <DEDUP_REMOVED lines=12> */
.L_x_5:


//--------------------- .nv.shared.matmul_kernel  --------------------------
	.section	.nv.shared.matmul_kernel,"aw",@nobits
	.sectionflags	@""
	.align	16
